	.target	sm_103a

	.elftype	@"ET_EXEC"


//--------------------- .note.nv.tkinfo           --------------------------
	.section	.note.nv.tkinfo,"",@"SHT_NOTE"
	.sectionflags	@"SHF_NOTE_NV_TKINFO"
	.tkinfo
        /*0018*/ 	.word	0x00000002
        /*0030*/ 	.string	""
        /*0030*/ 	.string	"ptxas"
        /*0030*/ 	.string	"Cuda compilation tools, release 13.0, V13.0.88"
        /*0030*/ 	.string	"Build cuda_13.0.r13.0/compiler.36424714_0"
        /*0030*/ 	.string	"-arch sm_103a -m 64 "



//--------------------- .note.nv.cuinfo           --------------------------
	.section	.note.nv.cuinfo,"",@"SHT_NOTE"
	.sectionflags	@"SHF_NOTE_NV_CUINFO"
        /*0018*/ 	.short	0x0002
        /*001a*/ 	.short	0x0067
        /*001c*/ 	.short	0x0082
	.zero		2


//--------------------- .nv.info                  --------------------------
	.section	.nv.info,"",@"SHT_CUDA_INFO"
	.align	4


	//----- nvinfo : EIATTR_REGCOUNT
	.align		4
        /*0000*/ 	.byte	0x04, 0x2f
        /*0002*/ 	.short	(.L_29 - .L_28)
	.align		4
.L_28:
        /*0004*/ 	.word	index@(_ZN4vllm18act_and_mul_kernelIf6float2XadL_ZNS_11silu_kernelIfEET_RKS3_EEXadL_ZNS_18packed_silu_kernelIS1_EES3_S5_EELb1ELb1ELb1EEEvPS3_PS4_i)
        /*0008*/ 	.word	0x00000020


	//----- nvinfo : EIATTR_FRAME_SIZE
	.align		4
.L_29:
        /*000c*/ 	.byte	0x04, 0x11
        /*000e*/ 	.short	(.L_31 - .L_30)
	.align		4
.L_30:
        /*0010*/ 	.word	index@(_ZN4vllm18act_and_mul_kernelIf6float2XadL_ZNS_11silu_kernelIfEET_RKS3_EEXadL_ZNS_18packed_silu_kernelIS1_EES3_S5_EELb1ELb1ELb1EEEvPS3_PS4_i)
        /*0014*/ 	.word	0x00000000


	//----- nvinfo : EIATTR_REGCOUNT
	.align		4
.L_31:
        /*0018*/ 	.byte	0x04, 0x2f
        /*001a*/ 	.short	(.L_33 - .L_32)
	.align		4
.L_32:
        /*001c*/ 	.word	index@(_ZN4vllm18act_and_mul_kernelIN3c104HalfE7__half2XadL_ZNS_11silu_kernelIS2_EET_RKS5_EEXadL_ZNS_18packed_silu_kernelIS3_EES5_S7_EELb1ELb1ELb1EEEvPS5_PS6_i)
        /*0020*/ 	.word	0x00000020


	//----- nvinfo : EIATTR_FRAME_SIZE
	.align		4
.L_33:
        /*0024*/ 	.byte	0x04, 0x11
        /*0026*/ 	.short	(.L_35 - .L_34)
	.align		4
.L_34:
        /*0028*/ 	.word	index@(_ZN4vllm18act_and_mul_kernelIN3c104HalfE7__half2XadL_ZNS_11silu_kernelIS2_EET_RKS5_EEXadL_ZNS_18packed_silu_kernelIS3_EES5_S7_EELb1ELb1ELb1EEEvPS5_PS6_i)
        /*002c*/ 	.word	0x00000000


	//----- nvinfo : EIATTR_REGCOUNT
	.align		4
.L_35:
        /*0030*/ 	.byte	0x04, 0x2f
        /*0032*/ 	.short	(.L_37 - .L_36)
	.align		4
.L_36:
        /*0034*/ 	.word	index@(_ZN4vllm18act_and_mul_kernelIN3c108BFloat16E14__nv_bfloat162XadL_ZNS_11silu_kernelIS2_EET_RKS5_EEXadL_ZNS_18packed_silu_kernelIS3_EES5_S7_EELb1ELb1ELb1EEEvPS5_PS6_i)
        /*0038*/ 	.word	0x00000020


	//----- nvinfo : EIATTR_FRAME_SIZE
	.align		4
.L_37:
        /*003c*/ 	.byte	0x04, 0x11
        /*003e*/ 	.short	(.L_39 - .L_38)
	.align		4
.L_38:
        /*0040*/ 	.word	index@(_ZN4vllm18act_and_mul_kernelIN3c108BFloat16E14__nv_bfloat162XadL_ZNS_11silu_kernelIS2_EET_RKS5_EEXadL_ZNS_18packed_silu_kernelIS3_EES5_S7_EELb1ELb1ELb1EEEvPS5_PS6_i)
        /*0044*/ 	.word	0x00000000


	//----- nvinfo : EIATTR_REGCOUNT
	.align		4
.L_39:
        /*0048*/ 	.byte	0x04, 0x2f
        /*004a*/ 	.short	(.L_41 - .L_40)
	.align		4
.L_40:
        /*004c*/ 	.word	index@(_ZN4vllm18act_and_mul_kernelIf6float2XadL_ZNS_11silu_kernelIfEET_RKS3_EEXadL_ZNS_18packed_silu_kernelIS1_EES3_S5_EELb1ELb1ELb0EEEvPS3_PS4_i)
        /*0050*/ 	.word	0x00000020


	//----- nvinfo : EIATTR_FRAME_SIZE
	.align		4
.L_41:
        /*0054*/ 	.byte	0x04, 0x11
        /*0056*/ 	.short	(.L_43 - .L_42)
	.align		4
.L_42:
        /*0058*/ 	.word	index@(_ZN4vllm18act_and_mul_kernelIf6float2XadL_ZNS_11silu_kernelIfEET_RKS3_EEXadL_ZNS_18packed_silu_kernelIS1_EES3_S5_EELb1ELb1ELb0EEEvPS3_PS4_i)
        /*005c*/ 	.word	0x00000000


	//----- nvinfo : EIATTR_REGCOUNT
	.align		4
.L_43:
        /*0060*/ 	.byte	0x04, 0x2f
        /*0062*/ 	.short	(.L_45 - .L_44)
	.align		4
.L_44:
        /*0064*/ 	.word	index@(_ZN4vllm18act_and_mul_kernelIN3c104HalfE7__half2XadL_ZNS_11silu_kernelIS2_EET_RKS5_EEXadL_ZNS_18packed_silu_kernelIS3_EES5_S7_EELb1ELb1ELb0EEEvPS5_PS6_i)
        /*0068*/ 	.word	0x00000020


	//----- nvinfo : EIATTR_FRAME_SIZE
	.align		4
.L_45:
        /*006c*/ 	.byte	0x04, 0x11
        /*006e*/ 	.short	(.L_47 - .L_46)
	.align		4
.L_46:
        /*0070*/ 	.word	index@(_ZN4vllm18act_and_mul_kernelIN3c104HalfE7__half2XadL_ZNS_11silu_kernelIS2_EET_RKS5_EEXadL_ZNS_18packed_silu_kernelIS3_EES5_S7_EELb1ELb1ELb0EEEvPS5_PS6_i)
        /*0074*/ 	.word	0x00000000


	//----- nvinfo : EIATTR_REGCOUNT
	.align		4
.L_47:
        /*0078*/ 	.byte	0x04, 0x2f
        /*007a*/ 	.short	(.L_49 - .L_48)
	.align		4
.L_48:
        /*007c*/ 	.word	index@(_ZN4vllm18act_and_mul_kernelIN3c108BFloat16E14__nv_bfloat162XadL_ZNS_11silu_kernelIS2_EET_RKS5_EEXadL_ZNS_18packed_silu_kernelIS3_EES5_S7_EELb1ELb1ELb0EEEvPS5_PS6_i)
        /*0080*/ 	.word	0x00000020


	//----- nvinfo : EIATTR_FRAME_SIZE
	.align		4
.L_49:
        /*0084*/ 	.byte	0x04, 0x11
        /*0086*/ 	.short	(.L_51 - .L_50)
	.align		4
.L_50:
        /*0088*/ 	.word	index@(_ZN4vllm18act_and_mul_kernelIN3c108BFloat16E14__nv_bfloat162XadL_ZNS_11silu_kernelIS2_EET_RKS5_EEXadL_ZNS_18packed_silu_kernelIS3_EES5_S7_EELb1ELb1ELb0EEEvPS5_PS6_i)
        /*008c*/ 	.word	0x00000000


	//----- nvinfo : EIATTR_REGCOUNT
	.align		4
.L_51:
        /*0090*/ 	.byte	0x04, 0x2f
        /*0092*/ 	.short	(.L_53 - .L_52)
	.align		4
.L_52:
        /*0094*/ 	.word	index@(_ZN4vllm18act_and_mul_kernelIf6float2XadL_ZNS_11silu_kernelIfEET_RKS3_EEXadL_ZNS_18packed_silu_kernelIS1_EES3_S5_EELb1ELb0ELb0EEEvPS3_PS4_i)
        /*0098*/ 	.word	0x0000001d


	//----- nvinfo : EIATTR_FRAME_SIZE
	.align		4
.L_53:
        /*009c*/ 	.byte	0x04, 0x11
        /*009e*/ 	.short	(.L_55 - .L_54)
	.align		4
.L_54:
        /*00a0*/ 	.word	index@($__internal_26_$__cuda_sm20_div_u64)
        /*00a4*/ 	.word	0x00000000


	//----- nvinfo : EIATTR_FRAME_SIZE
	.align		4
.L_55:
        /*00a8*/ 	.byte	0x04, 0x11
        /*00aa*/ 	.short	(.L_57 - .L_56)
	.align		4
.L_56:
        /*00ac*/ 	.word	index@(_ZN4vllm18act_and_mul_kernelIf6float2XadL_ZNS_11silu_kernelIfEET_RKS3_EEXadL_ZNS_18packed_silu_kernelIS1_EES3_S5_EELb1ELb0ELb0EEEvPS3_PS4_i)
        /*00b0*/ 	.word	0x00000000


	//----- nvinfo : EIATTR_REGCOUNT
	.align		4
.L_57:
        /*00b4*/ 	.byte	0x04, 0x2f
        /*00b6*/ 	.short	(.L_59 - .L_58)
	.align		4
.L_58:
        /*00b8*/ 	.word	index@(_ZN4vllm18act_and_mul_kernelIN3c104HalfE7__half2XadL_ZNS_11silu_kernelIS2_EET_RKS5_EEXadL_ZNS_18packed_silu_kernelIS3_EES5_S7_EELb1ELb0ELb0EEEvPS5_PS6_i)
        /*00bc*/ 	.word	0x0000001c


	//----- nvinfo : EIATTR_FRAME_SIZE
	.align		4
.L_59:
        /*00c0*/ 	.byte	0x04, 0x11
        /*00c2*/ 	.short	(.L_61 - .L_60)
	.align		4
.L_60:
        /*00c4*/ 	.word	index@($__internal_25_$__cuda_sm20_div_u64)
        /*00c8*/ 	.word	0x00000000


	//----- nvinfo : EIATTR_FRAME_SIZE
	.align		4
.L_61:
        /*00cc*/ 	.byte	0x04, 0x11
        /*00ce*/ 	.short	(.L_63 - .L_62)
	.align		4
.L_62:
        /*00d0*/ 	.word	index@(_ZN4vllm18act_and_mul_kernelIN3c104HalfE7__half2XadL_ZNS_11silu_kernelIS2_EET_RKS5_EEXadL_ZNS_18packed_silu_kernelIS3_EES5_S7_EELb1ELb0ELb0EEEvPS5_PS6_i)
        /*00d4*/ 	.word	0x00000000


	//----- nvinfo : EIATTR_REGCOUNT
	.align		4
.L_63:
        /*00d8*/ 	.byte	0x04, 0x2f
        /*00da*/ 	.short	(.L_65 - .L_64)
	.align		4
.L_64:
        /*00dc*/ 	.word	index@(_ZN4vllm18act_and_mul_kernelIN3c108BFloat16E14__nv_bfloat162XadL_ZNS_11silu_kernelIS2_EET_RKS5_EEXadL_ZNS_18packed_silu_kernelIS3_EES5_S7_EELb1ELb0ELb0EEEvPS5_PS6_i)
        /*00e0*/ 	.word	0x0000001b


	//----- nvinfo : EIATTR_FRAME_SIZE
	.align		4
.L_65:
        /*00e4*/ 	.byte	0x04, 0x11
        /*00e6*/ 	.short	(.L_67 - .L_66)
	.align		4
.L_66:
        /*00e8*/ 	.word	index@($__internal_24_$__cuda_sm20_div_u64)
        /*00ec*/ 	.word	0x00000000


	//----- nvinfo : EIATTR_FRAME_SIZE
	.align		4
.L_67:
        /*00f0*/ 	.byte	0x04, 0x11
        /*00f2*/ 	.short	(.L_69 - .L_68)
	.align		4
.L_68:
        /*00f4*/ 	.word	index@(_ZN4vllm18act_and_mul_kernelIN3c108BFloat16E14__nv_bfloat162XadL_ZNS_11silu_kernelIS2_EET_RKS5_EEXadL_ZNS_18packed_silu_kernelIS3_EES5_S7_EELb1ELb0ELb0EEEvPS5_PS6_i)
        /*00f8*/ 	.word	0x00000000


	//----- nvinfo : EIATTR_REGCOUNT
	.align		4
.L_69:
        /*00fc*/ 	.byte	0x04, 0x2f
        /*00fe*/ 	.short	(.L_71 - .L_70)
	.align		4
.L_70:
        /*0100*/ 	.word	index@(_ZN4vllm18act_and_mul_kernelIf6float2XadL_ZNS_11silu_kernelIfEET_RKS3_EEXadL_ZNS_18packed_silu_kernelIS1_EES3_S5_EELb0ELb1ELb1EEEvPS3_PS4_i)
        /*0104*/ 	.word	0x00000020


	//----- nvinfo : EIATTR_FRAME_SIZE
	.align		4
.L_71:
        /*0108*/ 	.byte	0x04, 0x11
        /*010a*/ 	.short	(.L_73 - .L_72)
	.align		4
.L_72:
        /*010c*/ 	.word	index@(_ZN4vllm18act_and_mul_kernelIf6float2XadL_ZNS_11silu_kernelIfEET_RKS3_EEXadL_ZNS_18packed_silu_kernelIS1_EES3_S5_EELb0ELb1ELb1EEEvPS3_PS4_i)
        /*0110*/ 	.word	0x00000000


	//----- nvinfo : EIATTR_REGCOUNT
	.align		4
.L_73:
        /*0114*/ 	.byte	0x04, 0x2f
        /*0116*/ 	.short	(.L_75 - .L_74)
	.align		4
.L_74:
        /*0118*/ 	.word	index@(_ZN4vllm18act_and_mul_kernelIN3c104HalfE7__half2XadL_ZNS_11silu_kernelIS2_EET_RKS5_EEXadL_ZNS_18packed_silu_kernelIS3_EES5_S7_EELb0ELb1ELb1EEEvPS5_PS6_i)
        /*011c*/ 	.word	0x00000020


	//----- nvinfo : EIATTR_FRAME_SIZE
	.align		4
.L_75:
        /*0120*/ 	.byte	0x04, 0x11
        /*0122*/ 	.short	(.L_77 - .L_76)
	.align		4
.L_76:
        /*0124*/ 	.word	index@(_ZN4vllm18act_and_mul_kernelIN3c104HalfE7__half2XadL_ZNS_11silu_kernelIS2_EET_RKS5_EEXadL_ZNS_18packed_silu_kernelIS3_EES5_S7_EELb0ELb1ELb1EEEvPS5_PS6_i)
        /*0128*/ 	.word	0x00000000


	//----- nvinfo : EIATTR_REGCOUNT
	.align		4
.L_77:
        /*012c*/ 	.byte	0x04, 0x2f
        /*012e*/ 	.short	(.L_79 - .L_78)
	.align		4
.L_78:
        /*0130*/ 	.word	index@(_ZN4vllm18act_and_mul_kernelIN3c108BFloat16E14__nv_bfloat162XadL_ZNS_11silu_kernelIS2_EET_RKS5_EEXadL_ZNS_18packed_silu_kernelIS3_EES5_S7_EELb0ELb1ELb1EEEvPS5_PS6_i)
        /*0134*/ 	.word	0x00000020


	//----- nvinfo : EIATTR_FRAME_SIZE
	.align		4
.L_79:
        /*0138*/ 	.byte	0x04, 0x11
        /*013a*/ 	.short	(.L_81 - .L_80)
	.align		4
.L_80:
        /*013c*/ 	.word	index@(_ZN4vllm18act_and_mul_kernelIN3c108BFloat16E14__nv_bfloat162XadL_ZNS_11silu_kernelIS2_EET_RKS5_EEXadL_ZNS_18packed_silu_kernelIS3_EES5_S7_EELb0ELb1ELb1EEEvPS5_PS6_i)
        /*0140*/ 	.word	0x00000000


	//----- nvinfo : EIATTR_REGCOUNT
	.align		4
.L_81:
        /*0144*/ 	.byte	0x04, 0x2f
        /*0146*/ 	.short	(.L_83 - .L_82)
	.align		4
.L_82:
        /*0148*/ 	.word	index@(_ZN4vllm18act_and_mul_kernelIf6float2XadL_ZNS_11silu_kernelIfEET_RKS3_EEXadL_ZNS_18packed_silu_kernelIS1_EES3_S5_EELb0ELb1ELb0EEEvPS3_PS4_i)
        /*014c*/ 	.word	0x00000020


	//----- nvinfo : EIATTR_FRAME_SIZE
	.align		4
.L_83:
        /*0150*/ 	.byte	0x04, 0x11
        /*0152*/ 	.short	(.L_85 - .L_84)
	.align		4
.L_84:
        /*0154*/ 	.word	index@(_ZN4vllm18act_and_mul_kernelIf6float2XadL_ZNS_11silu_kernelIfEET_RKS3_EEXadL_ZNS_18packed_silu_kernelIS1_EES3_S5_EELb0ELb1ELb0EEEvPS3_PS4_i)
        /*0158*/ 	.word	0x00000000


	//----- nvinfo : EIATTR_REGCOUNT
	.align		4
.L_85:
        /*015c*/ 	.byte	0x04, 0x2f
        /*015e*/ 	.short	(.L_87 - .L_86)
	.align		4
.L_86:
        /*0160*/ 	.word	index@(_ZN4vllm18act_and_mul_kernelIN3c104HalfE7__half2XadL_ZNS_11silu_kernelIS2_EET_RKS5_EEXadL_ZNS_18packed_silu_kernelIS3_EES5_S7_EELb0ELb1ELb0EEEvPS5_PS6_i)
        /*0164*/ 	.word	0x00000020


	//----- nvinfo : EIATTR_FRAME_SIZE
	.align		4
.L_87:
        /*0168*/ 	.byte	0x04, 0x11
        /*016a*/ 	.short	(.L_89 - .L_88)
	.align		4
.L_88:
        /*016c*/ 	.word	index@(_ZN4vllm18act_and_mul_kernelIN3c104HalfE7__half2XadL_ZNS_11silu_kernelIS2_EET_RKS5_EEXadL_ZNS_18packed_silu_kernelIS3_EES5_S7_EELb0ELb1ELb0EEEvPS5_PS6_i)
        /*0170*/ 	.word	0x00000000


	//----- nvinfo : EIATTR_REGCOUNT
	.align		4
.L_89:
        /*0174*/ 	.byte	0x04, 0x2f
        /*0176*/ 	.short	(.L_91 - .L_90)
	.align		4
.L_90:
        /*0178*/ 	.word	index@(_ZN4vllm18act_and_mul_kernelIN3c108BFloat16E14__nv_bfloat162XadL_ZNS_11silu_kernelIS2_EET_RKS5_EEXadL_ZNS_18packed_silu_kernelIS3_EES5_S7_EELb0ELb1ELb0EEEvPS5_PS6_i)
        /*017c*/ 	.word	0x00000020


	//----- nvinfo : EIATTR_FRAME_SIZE
	.align		4
.L_91:
        /*0180*/ 	.byte	0x04, 0x11
        /*0182*/ 	.short	(.L_93 - .L_92)
	.align		4
.L_92:
        /*0184*/ 	.word	index@(_ZN4vllm18act_and_mul_kernelIN3c108BFloat16E14__nv_bfloat162XadL_ZNS_11silu_kernelIS2_EET_RKS5_EEXadL_ZNS_18packed_silu_kernelIS3_EES5_S7_EELb0ELb1ELb0EEEvPS5_PS6_i)
        /*0188*/ 	.word	0x00000000


	//----- nvinfo : EIATTR_REGCOUNT
	.align		4
.L_93:
        /*018c*/ 	.byte	0x04, 0x2f
        /*018e*/ 	.short	(.L_95 - .L_94)
	.align		4
.L_94:
        /*0190*/ 	.word	index@(_ZN4vllm18act_and_mul_kernelIf6float2XadL_ZNS_11silu_kernelIfEET_RKS3_EEXadL_ZNS_18packed_silu_kernelIS1_EES3_S5_EELb0ELb0ELb0EEEvPS3_PS4_i)
        /*0194*/ 	.word	0x00000020


	//----- nvinfo : EIATTR_FRAME_SIZE
	.align		4
.L_95:
        /*0198*/ 	.byte	0x04, 0x11
        /*019a*/ 	.short	(.L_97 - .L_96)
	.align		4
.L_96:
        /*019c*/ 	.word	index@($__internal_23_$__cuda_sm20_div_u64)
        /*01a0*/ 	.word	0x00000000


	//----- nvinfo : EIATTR_FRAME_SIZE
	.align		4
.L_97:
        /*01a4*/ 	.byte	0x04, 0x11
        /*01a6*/ 	.short	(.L_99 - .L_98)
	.align		4
.L_98:
        /*01a8*/ 	.word	index@(_ZN4vllm18act_and_mul_kernelIf6float2XadL_ZNS_11silu_kernelIfEET_RKS3_EEXadL_ZNS_18packed_silu_kernelIS1_EES3_S5_EELb0ELb0ELb0EEEvPS3_PS4_i)
        /*01ac*/ 	.word	0x00000000


	//----- nvinfo : EIATTR_REGCOUNT
	.align		4
.L_99:
        /*01b0*/ 	.byte	0x04, 0x2f
        /*01b2*/ 	.short	(.L_101 - .L_100)
	.align		4
.L_100:
        /*01b4*/ 	.word	index@(_ZN4vllm18act_and_mul_kernelIN3c104HalfE7__half2XadL_ZNS_11silu_kernelIS2_EET_RKS5_EEXadL_ZNS_18packed_silu_kernelIS3_EES5_S7_EELb0ELb0ELb0EEEvPS5_PS6_i)
        /*01b8*/ 	.word	0x0000001c


	//----- nvinfo : EIATTR_FRAME_SIZE
	.align		4
.L_101:
        /*01bc*/ 	.byte	0x04, 0x11
        /*01be*/ 	.short	(.L_103 - .L_102)
	.align		4
.L_102:
        /*01c0*/ 	.word	index@($__internal_22_$__cuda_sm20_div_u64)
        /*01c4*/ 	.word	0x00000000


	//----- nvinfo : EIATTR_FRAME_SIZE
	.align		4
.L_103:
        /*01c8*/ 	.byte	0x04, 0x11
        /*01ca*/ 	.short	(.L_105 - .L_104)
	.align		4
.L_104:
        /*01cc*/ 	.word	index@(_ZN4vllm18act_and_mul_kernelIN3c104HalfE7__half2XadL_ZNS_11silu_kernelIS2_EET_RKS5_EEXadL_ZNS_18packed_silu_kernelIS3_EES5_S7_EELb0ELb0ELb0EEEvPS5_PS6_i)
        /*01d0*/ 	.word	0x00000000


	//----- nvinfo : EIATTR_REGCOUNT
	.align		4
.L_105:
        /*01d4*/ 	.byte	0x04, 0x2f
        /*01d6*/ 	.short	(.L_107 - .L_106)
	.align		4
.L_106:
        /*01d8*/ 	.word	index@(_ZN4vllm18act_and_mul_kernelIN3c108BFloat16E14__nv_bfloat162XadL_ZNS_11silu_kernelIS2_EET_RKS5_EEXadL_ZNS_18packed_silu_kernelIS3_EES5_S7_EELb0ELb0ELb0EEEvPS5_PS6_i)
        /*01dc*/ 	.word	0x0000001e


	//----- nvinfo : EIATTR_FRAME_SIZE
	.align		4
.L_107:
        /*01e0*/ 	.byte	0x04, 0x11
        /*01e2*/ 	.short	(.L_109 - .L_108)
	.align		4
.L_108:
        /*01e4*/ 	.word	index@($__internal_21_$__cuda_sm20_div_u64)
        /*01e8*/ 	.word	0x00000000


	//----- nvinfo : EIATTR_FRAME_SIZE
	.align		4
.L_109:
        /*01ec*/ 	.byte	0x04, 0x11
        /*01ee*/ 	.short	(.L_111 - .L_110)
	.align		4
.L_110:
        /*01f0*/ 	.word	index@(_ZN4vllm18act_and_mul_kernelIN3c108BFloat16E14__nv_bfloat162XadL_ZNS_11silu_kernelIS2_EET_RKS5_EEXadL_ZNS_18packed_silu_kernelIS3_EES5_S7_EELb0ELb0ELb0EEEvPS5_PS6_i)
        /*01f4*/ 	.word	0x00000000


	//----- nvinfo : EIATTR_REGCOUNT
	.align		4
.L_111:
        /*01f8*/ 	.byte	0x04, 0x2f
        /*01fa*/ 	.short	(.L_113 - .L_112)
	.align		4
.L_112:
        /*01fc*/ 	.word	index@(_ZN4vllm18act_and_mul_kernelIf6float2XadL_ZNS_11gelu_kernelIfEET_RKS3_EEXadL_ZNS_18packed_gelu_kernelIS1_EES3_S5_EELb1ELb1ELb1EEEvPS3_PS4_i)
        /*0200*/ 	.word	0x00000028


	//----- nvinfo : EIATTR_FRAME_SIZE
	.align		4
.L_113:
        /*0204*/ 	.byte	0x04, 0x11
        /*0206*/ 	.short	(.L_115 - .L_114)
	.align		4
.L_114:
        /*0208*/ 	.word	index@(_ZN4vllm18act_and_mul_kernelIf6float2XadL_ZNS_11gelu_kernelIfEET_RKS3_EEXadL_ZNS_18packed_gelu_kernelIS1_EES3_S5_EELb1ELb1ELb1EEEvPS3_PS4_i)
        /*020c*/ 	.word	0x00000000


	//----- nvinfo : EIATTR_REGCOUNT
	.align		4
.L_115:
        /*0210*/ 	.byte	0x04, 0x2f
        /*0212*/ 	.short	(.L_117 - .L_116)
	.align		4
.L_116:
        /*0214*/ 	.word	index@(_ZN4vllm18act_and_mul_kernelIN3c104HalfE7__half2XadL_ZNS_11gelu_kernelIS2_EET_RKS5_EEXadL_ZNS_18packed_gelu_kernelIS3_EES5_S7_EELb1ELb1ELb1EEEvPS5_PS6_i)
        /*0218*/ 	.word	0x00000032


	//----- nvinfo : EIATTR_FRAME_SIZE
	.align		4
.L_117:
        /*021c*/ 	.byte	0x04, 0x11
        /*021e*/ 	.short	(.L_119 - .L_118)
	.align		4
.L_118:
        /*0220*/ 	.word	index@(_ZN4vllm18act_and_mul_kernelIN3c104HalfE7__half2XadL_ZNS_11gelu_kernelIS2_EET_RKS5_EEXadL_ZNS_18packed_gelu_kernelIS3_EES5_S7_EELb1ELb1ELb1EEEvPS5_PS6_i)
        /*0224*/ 	.word	0x00000000


	//----- nvinfo : EIATTR_REGCOUNT
	.align		4
.L_119:
        /*0228*/ 	.byte	0x04, 0x2f
        /*022a*/ 	.short	(.L_121 - .L_120)
	.align		4
.L_120:
        /*022c*/ 	.word	index@(_ZN4vllm18act_and_mul_kernelIN3c108BFloat16E14__nv_bfloat162XadL_ZNS_11gelu_kernelIS2_EET_RKS5_EEXadL_ZNS_18packed_gelu_kernelIS3_EES5_S7_EELb1ELb1ELb1EEEvPS5_PS6_i)
        /*0230*/ 	.word	0x00000032


	//----- nvinfo : EIATTR_FRAME_SIZE
	.align		4
.L_121:
        /*0234*/ 	.byte	0x04, 0x11
        /*0236*/ 	.short	(.L_123 - .L_122)
	.align		4
.L_122:
        /*0238*/ 	.word	index@(_ZN4vllm18act_and_mul_kernelIN3c108BFloat16E14__nv_bfloat162XadL_ZNS_11gelu_kernelIS2_EET_RKS5_EEXadL_ZNS_18packed_gelu_kernelIS3_EES5_S7_EELb1ELb1ELb1EEEvPS5_PS6_i)
        /*023c*/ 	.word	0x00000000


	//----- nvinfo : EIATTR_REGCOUNT
	.align		4
.L_123:
        /*0240*/ 	.byte	0x04, 0x2f
        /*0242*/ 	.short	(.L_125 - .L_124)
	.align		4
.L_124:
        /*0244*/ 	.word	index@(_ZN4vllm18act_and_mul_kernelIf6float2XadL_ZNS_11gelu_kernelIfEET_RKS3_EEXadL_ZNS_18packed_gelu_kernelIS1_EES3_S5_EELb1ELb1ELb0EEEvPS3_PS4_i)
        /*0248*/ 	.word	0x0000001f


	//----- nvinfo : EIATTR_FRAME_SIZE
	.align		4
.L_125:
        /*024c*/ 	.byte	0x04, 0x11
        /*024e*/ 	.short	(.L_127 - .L_126)
	.align		4
.L_126:
        /*0250*/ 	.word	index@(_ZN4vllm18act_and_mul_kernelIf6float2XadL_ZNS_11gelu_kernelIfEET_RKS3_EEXadL_ZNS_18packed_gelu_kernelIS1_EES3_S5_EELb1ELb1ELb0EEEvPS3_PS4_i)
        /*0254*/ 	.word	0x00000000


	//----- nvinfo : EIATTR_REGCOUNT
	.align		4
.L_127:
        /*0258*/ 	.byte	0x04, 0x2f
        /*025a*/ 	.short	(.L_129 - .L_128)
	.align		4
.L_128:
        /*025c*/ 	.word	index@(_ZN4vllm18act_and_mul_kernelIN3c104HalfE7__half2XadL_ZNS_11gelu_kernelIS2_EET_RKS5_EEXadL_ZNS_18packed_gelu_kernelIS3_EES5_S7_EELb1ELb1ELb0EEEvPS5_PS6_i)
        /*0260*/ 	.word	0x00000020


	//----- nvinfo : EIATTR_FRAME_SIZE
	.align		4
.L_129:
        /*0264*/ 	.byte	0x04, 0x11
        /*0266*/ 	.short	(.L_131 - .L_130)
	.align		4
.L_130:
        /*0268*/ 	.word	index@(_ZN4vllm18act_and_mul_kernelIN3c104HalfE7__half2XadL_ZNS_11gelu_kernelIS2_EET_RKS5_EEXadL_ZNS_18packed_gelu_kernelIS3_EES5_S7_EELb1ELb1ELb0EEEvPS5_PS6_i)
        /*026c*/ 	.word	0x00000000


	//----- nvinfo : EIATTR_REGCOUNT
	.align		4
.L_131:
        /*0270*/ 	.byte	0x04, 0x2f
        /*0272*/ 	.short	(.L_133 - .L_132)
	.align		4
.L_132:
        /*0274*/ 	.word	index@(_ZN4vllm18act_and_mul_kernelIN3c108BFloat16E14__nv_bfloat162XadL_ZNS_11gelu_kernelIS2_EET_RKS5_EEXadL_ZNS_18packed_gelu_kernelIS3_EES5_S7_EELb1ELb1ELb0EEEvPS5_PS6_i)
        /*0278*/ 	.word	0x00000022


	//----- nvinfo : EIATTR_FRAME_SIZE
	.align		4
.L_133:
        /*027c*/ 	.byte	0x04, 0x11
        /*027e*/ 	.short	(.L_135 - .L_134)
	.align		4
.L_134:
        /*0280*/ 	.word	index@(_ZN4vllm18act_and_mul_kernelIN3c108BFloat16E14__nv_bfloat162XadL_ZNS_11gelu_kernelIS2_EET_RKS5_EEXadL_ZNS_18packed_gelu_kernelIS3_EES5_S7_EELb1ELb1ELb0EEEvPS5_PS6_i)
        /*0284*/ 	.word	0x00000000


	//----- nvinfo : EIATTR_REGCOUNT
	.align		4
.L_135:
        /*0288*/ 	.byte	0x04, 0x2f
        /*028a*/ 	.short	(.L_137 - .L_136)
	.align		4
.L_136:
        /*028c*/ 	.word	index@(_ZN4vllm18act_and_mul_kernelIf6float2XadL_ZNS_11gelu_kernelIfEET_RKS3_EEXadL_ZNS_18packed_gelu_kernelIS1_EES3_S5_EELb1ELb0ELb0EEEvPS3_PS4_i)
        /*0290*/ 	.word	0x00000020


	//----- nvinfo : EIATTR_FRAME_SIZE
	.align		4
.L_137:
        /*0294*/ 	.byte	0x04, 0x11
        /*0296*/ 	.short	(.L_139 - .L_138)
	.align		4
.L_138:
        /*0298*/ 	.word	index@($__internal_20_$__cuda_sm20_div_u64)
        /*029c*/ 	.word	0x00000000


	//----- nvinfo : EIATTR_FRAME_SIZE
	.align		4
.L_139:
        /*02a0*/ 	.byte	0x04, 0x11
        /*02a2*/ 	.short	(.L_141 - .L_140)
	.align		4
.L_140:
        /*02a4*/ 	.word	index@(_ZN4vllm18act_and_mul_kernelIf6float2XadL_ZNS_11gelu_kernelIfEET_RKS3_EEXadL_ZNS_18packed_gelu_kernelIS1_EES3_S5_EELb1ELb0ELb0EEEvPS3_PS4_i)
        /*02a8*/ 	.word	0x00000000


	//----- nvinfo : EIATTR_REGCOUNT
	.align		4
.L_141:
        /*02ac*/ 	.byte	0x04, 0x2f
        /*02ae*/ 	.short	(.L_143 - .L_142)
	.align		4
.L_142:
        /*02b0*/ 	.word	index@(_ZN4vllm18act_and_mul_kernelIN3c104HalfE7__half2XadL_ZNS_11gelu_kernelIS2_EET_RKS5_EEXadL_ZNS_18packed_gelu_kernelIS3_EES5_S7_EELb1ELb0ELb0EEEvPS5_PS6_i)
        /*02b4*/ 	.word	0x00000020


	//----- nvinfo : EIATTR_FRAME_SIZE
	.align		4
.L_143:
        /*02b8*/ 	.byte	0x04, 0x11
        /*02ba*/ 	.short	(.L_145 - .L_144)
	.align		4
.L_144:
        /*02bc*/ 	.word	index@($__internal_19_$__cuda_sm20_div_u64)
        /*02c0*/ 	.word	0x00000000


	//----- nvinfo : EIATTR_FRAME_SIZE
	.align		4
.L_145:
        /*02c4*/ 	.byte	0x04, 0x11
        /*02c6*/ 	.short	(.L_147 - .L_146)
	.align		4
.L_146:
        /*02c8*/ 	.word	index@(_ZN4vllm18act_and_mul_kernelIN3c104HalfE7__half2XadL_ZNS_11gelu_kernelIS2_EET_RKS5_EEXadL_ZNS_18packed_gelu_kernelIS3_EES5_S7_EELb1ELb0ELb0EEEvPS5_PS6_i)
        /*02cc*/ 	.word	0x00000000


	//----- nvinfo : EIATTR_REGCOUNT
	.align		4
.L_147:
        /*02d0*/ 	.byte	0x04, 0x2f
        /*02d2*/ 	.short	(.L_149 - .L_148)
	.align		4
.L_148:
        /*02d4*/ 	.word	index@(_ZN4vllm18act_and_mul_kernelIN3c108BFloat16E14__nv_bfloat162XadL_ZNS_11gelu_kernelIS2_EET_RKS5_EEXadL_ZNS_18packed_gelu_kernelIS3_EES5_S7_EELb1ELb0ELb0EEEvPS5_PS6_i)
        /*02d8*/ 	.word	0x00000020


	//----- nvinfo : EIATTR_FRAME_SIZE
	.align		4
.L_149:
        /*02dc*/ 	.byte	0x04, 0x11
        /*02de*/ 	.short	(.L_151 - .L_150)
	.align		4
.L_150:
        /*02e0*/ 	.word	index@($__internal_18_$__cuda_sm20_div_u64)
        /*02e4*/ 	.word	0x00000000


	//----- nvinfo : EIATTR_FRAME_SIZE
	.align		4
.L_151:
        /*02e8*/ 	.byte	0x04, 0x11
        /*02ea*/ 	.short	(.L_153 - .L_152)
	.align		4
.L_152:
        /*02ec*/ 	.word	index@(_ZN4vllm18act_and_mul_kernelIN3c108BFloat16E14__nv_bfloat162XadL_ZNS_11gelu_kernelIS2_EET_RKS5_EEXadL_ZNS_18packed_gelu_kernelIS3_EES5_S7_EELb1ELb0ELb0EEEvPS5_PS6_i)
        /*02f0*/ 	.word	0x00000000


	//----- nvinfo : EIATTR_REGCOUNT
	.align		4
.L_153:
        /*02f4*/ 	.byte	0x04, 0x2f
        /*02f6*/ 	.short	(.L_155 - .L_154)
	.align		4
.L_154:
        /*02f8*/ 	.word	index@(_ZN4vllm18act_and_mul_kernelIf6float2XadL_ZNS_16gelu_tanh_kernelIfEET_RKS3_EEXadL_ZNS_23packed_gelu_tanh_kernelIS1_EES3_S5_EELb1ELb1ELb1EEEvPS3_PS4_i)
        /*02fc*/ 	.word	0x00000024


	//----- nvinfo : EIATTR_FRAME_SIZE
	.align		4
.L_155:
        /*0300*/ 	.byte	0x04, 0x11
        /*0302*/ 	.short	(.L_157 - .L_156)
	.align		4
.L_156:
        /*0304*/ 	.word	index@(_ZN4vllm18act_and_mul_kernelIf6float2XadL_ZNS_16gelu_tanh_kernelIfEET_RKS3_EEXadL_ZNS_23packed_gelu_tanh_kernelIS1_EES3_S5_EELb1ELb1ELb1EEEvPS3_PS4_i)
        /*0308*/ 	.word	0x00000000


	//----- nvinfo : EIATTR_REGCOUNT
	.align		4
.L_157:
        /*030c*/ 	.byte	0x04, 0x2f
        /*030e*/ 	.short	(.L_159 - .L_158)
	.align		4
.L_158:
        /*0310*/ 	.word	index@(_ZN4vllm18act_and_mul_kernelIN3c104HalfE7__half2XadL_ZNS_16gelu_tanh_kernelIS2_EET_RKS5_EEXadL_ZNS_23packed_gelu_tanh_kernelIS3_EES5_S7_EELb1ELb1ELb1EEEvPS5_PS6_i)
        /*0314*/ 	.word	0x00000020


	//----- nvinfo : EIATTR_FRAME_SIZE
	.align		4
.L_159:
        /*0318*/ 	.byte	0x04, 0x11
        /*031a*/ 	.short	(.L_161 - .L_160)
	.align		4
.L_160:
        /*031c*/ 	.word	index@(_ZN4vllm18act_and_mul_kernelIN3c104HalfE7__half2XadL_ZNS_16gelu_tanh_kernelIS2_EET_RKS5_EEXadL_ZNS_23packed_gelu_tanh_kernelIS3_EES5_S7_EELb1ELb1ELb1EEEvPS5_PS6_i)
        /*0320*/ 	.word	0x00000000


	//----- nvinfo : EIATTR_REGCOUNT
	.align		4
.L_161:
        /*0324*/ 	.byte	0x04, 0x2f
        /*0326*/ 	.short	(.L_163 - .L_162)
	.align		4
.L_162:
        /*0328*/ 	.word	index@(_ZN4vllm18act_and_mul_kernelIN3c108BFloat16E14__nv_bfloat162XadL_ZNS_16gelu_tanh_kernelIS2_EET_RKS5_EEXadL_ZNS_23packed_gelu_tanh_kernelIS3_EES5_S7_EELb1ELb1ELb1EEEvPS5_PS6_i)
        /*032c*/ 	.word	0x00000020


	//----- nvinfo : EIATTR_FRAME_SIZE
	.align		4
.L_163:
        /*0330*/ 	.byte	0x04, 0x11
        /*0332*/ 	.short	(.L_165 - .L_164)
	.align		4
.L_164:
        /*0334*/ 	.word	index@(_ZN4vllm18act_and_mul_kernelIN3c108BFloat16E14__nv_bfloat162XadL_ZNS_16gelu_tanh_kernelIS2_EET_RKS5_EEXadL_ZNS_23packed_gelu_tanh_kernelIS3_EES5_S7_EELb1ELb1ELb1EEEvPS5_PS6_i)
        /*0338*/ 	.word	0x00000000


	//----- nvinfo : EIATTR_REGCOUNT
	.align		4
.L_165:
        /*033c*/ 	.byte	0x04, 0x2f
        /*033e*/ 	.short	(.L_167 - .L_166)
	.align		4
.L_166:
        /*0340*/ 	.word	index@(_ZN4vllm18act_and_mul_kernelIf6float2XadL_ZNS_16gelu_tanh_kernelIfEET_RKS3_EEXadL_ZNS_23packed_gelu_tanh_kernelIS1_EES3_S5_EELb1ELb1ELb0EEEvPS3_PS4_i)
        /*0344*/ 	.word	0x00000028


	//----- nvinfo : EIATTR_FRAME_SIZE
	.align		4
.L_167:
        /*0348*/ 	.byte	0x04, 0x11
        /*034a*/ 	.short	(.L_169 - .L_168)
	.align		4
.L_168:
        /*034c*/ 	.word	index@(_ZN4vllm18act_and_mul_kernelIf6float2XadL_ZNS_16gelu_tanh_kernelIfEET_RKS3_EEXadL_ZNS_23packed_gelu_tanh_kernelIS1_EES3_S5_EELb1ELb1ELb0EEEvPS3_PS4_i)
        /*0350*/ 	.word	0x00000000


	//----- nvinfo : EIATTR_REGCOUNT
	.align		4
.L_169:
        /*0354*/ 	.byte	0x04, 0x2f
        /*0356*/ 	.short	(.L_171 - .L_170)
	.align		4
.L_170:
        /*0358*/ 	.word	index@(_ZN4vllm18act_and_mul_kernelIN3c104HalfE7__half2XadL_ZNS_16gelu_tanh_kernelIS2_EET_RKS5_EEXadL_ZNS_23packed_gelu_tanh_kernelIS3_EES5_S7_EELb1ELb1ELb0EEEvPS5_PS6_i)
        /*035c*/ 	.word	0x00000020


	//----- nvinfo : EIATTR_FRAME_SIZE
	.align		4
.L_171:
        /*0360*/ 	.byte	0x04, 0x11
        /*0362*/ 	.short	(.L_173 - .L_172)
	.align		4
.L_172:
        /*0364*/ 	.word	index@(_ZN4vllm18act_and_mul_kernelIN3c104HalfE7__half2XadL_ZNS_16gelu_tanh_kernelIS2_EET_RKS5_EEXadL_ZNS_23packed_gelu_tanh_kernelIS3_EES5_S7_EELb1ELb1ELb0EEEvPS5_PS6_i)
        /*0368*/ 	.word	0x00000000


	//----- nvinfo : EIATTR_REGCOUNT
	.align		4
.L_173:
        /*036c*/ 	.byte	0x04, 0x2f
        /*036e*/ 	.short	(.L_175 - .L_174)
	.align		4
.L_174:
        /*0370*/ 	.word	index@(_ZN4vllm18act_and_mul_kernelIN3c108BFloat16E14__nv_bfloat162XadL_ZNS_16gelu_tanh_kernelIS2_EET_RKS5_EEXadL_ZNS_23packed_gelu_tanh_kernelIS3_EES5_S7_EELb1ELb1ELb0EEEvPS5_PS6_i)
        /*0374*/ 	.word	0x0000001e


	//----- nvinfo : EIATTR_FRAME_SIZE
	.align		4
.L_175:
        /*0378*/ 	.byte	0x04, 0x11
        /*037a*/ 	.short	(.L_177 - .L_176)
	.align		4
.L_176:
        /*037c*/ 	.word	index@(_ZN4vllm18act_and_mul_kernelIN3c108BFloat16E14__nv_bfloat162XadL_ZNS_16gelu_tanh_kernelIS2_EET_RKS5_EEXadL_ZNS_23packed_gelu_tanh_kernelIS3_EES5_S7_EELb1ELb1ELb0EEEvPS5_PS6_i)
        /*0380*/ 	.word	0x00000000


	//----- nvinfo : EIATTR_REGCOUNT
	.align		4
.L_177:
        /*0384*/ 	.byte	0x04, 0x2f
        /*0386*/ 	.short	(.L_179 - .L_178)
	.align		4
.L_178:
        /*0388*/ 	.word	index@(_ZN4vllm18act_and_mul_kernelIf6float2XadL_ZNS_16gelu_tanh_kernelIfEET_RKS3_EEXadL_ZNS_23packed_gelu_tanh_kernelIS1_EES3_S5_EELb1ELb0ELb0EEEvPS3_PS4_i)
        /*038c*/ 	.word	0x0000001c


	//----- nvinfo : EIATTR_FRAME_SIZE
	.align		4
.L_179:
        /*0390*/ 	.byte	0x04, 0x11
        /*0392*/ 	.short	(.L_181 - .L_180)
	.align		4
.L_180:
        /*0394*/ 	.word	index@($__internal_17_$__cuda_sm20_div_u64)
        /*0398*/ 	.word	0x00000000


	//----- nvinfo : EIATTR_FRAME_SIZE
	.align		4
.L_181:
        /*039c*/ 	.byte	0x04, 0x11
        /*039e*/ 	.short	(.L_183 - .L_182)
	.align		4
.L_182:
        /*03a0*/ 	.word	index@(_ZN4vllm18act_and_mul_kernelIf6float2XadL_ZNS_16gelu_tanh_kernelIfEET_RKS3_EEXadL_ZNS_23packed_gelu_tanh_kernelIS1_EES3_S5_EELb1ELb0ELb0EEEvPS3_PS4_i)
        /*03a4*/ 	.word	0x00000000


	//----- nvinfo : EIATTR_REGCOUNT
	.align		4
.L_183:
        /*03a8*/ 	.byte	0x04, 0x2f
        /*03aa*/ 	.short	(.L_185 - .L_184)
	.align		4
.L_184:
        /*03ac*/ 	.word	index@(_ZN4vllm18act_and_mul_kernelIN3c104HalfE7__half2XadL_ZNS_16gelu_tanh_kernelIS2_EET_RKS5_EEXadL_ZNS_23packed_gelu_tanh_kernelIS3_EES5_S7_EELb1ELb0ELb0EEEvPS5_PS6_i)
        /*03b0*/ 	.word	0x0000001b


	//----- nvinfo : EIATTR_FRAME_SIZE
	.align		4
.L_185:
        /*03b4*/ 	.byte	0x04, 0x11
        /*03b6*/ 	.short	(.L_187 - .L_186)
	.align		4
.L_186:
        /*03b8*/ 	.word	index@($__internal_16_$__cuda_sm20_div_u64)
        /*03bc*/ 	.word	0x00000000


	//----- nvinfo : EIATTR_FRAME_SIZE
	.align		4
.L_187:
        /*03c0*/ 	.byte	0x04, 0x11
        /*03c2*/ 	.short	(.L_189 - .L_188)
	.align		4
.L_188:
        /*03c4*/ 	.word	index@(_ZN4vllm18act_and_mul_kernelIN3c104HalfE7__half2XadL_ZNS_16gelu_tanh_kernelIS2_EET_RKS5_EEXadL_ZNS_23packed_gelu_tanh_kernelIS3_EES5_S7_EELb1ELb0ELb0EEEvPS5_PS6_i)
        /*03c8*/ 	.word	0x00000000


	//----- nvinfo : EIATTR_REGCOUNT
	.align		4
.L_189:
        /*03cc*/ 	.byte	0x04, 0x2f
        /*03ce*/ 	.short	(.L_191 - .L_190)
	.align		4
.L_190:
        /*03d0*/ 	.word	index@(_ZN4vllm18act_and_mul_kernelIN3c108BFloat16E14__nv_bfloat162XadL_ZNS_16gelu_tanh_kernelIS2_EET_RKS5_EEXadL_ZNS_23packed_gelu_tanh_kernelIS3_EES5_S7_EELb1ELb0ELb0EEEvPS5_PS6_i)
        /*03d4*/ 	.word	0x0000001b


	//----- nvinfo : EIATTR_FRAME_SIZE
	.align		4
.L_191:
        /*03d8*/ 	.byte	0x04, 0x11
        /*03da*/ 	.short	(.L_193 - .L_192)
	.align		4
.L_192:
        /*03dc*/ 	.word	index@($__internal_15_$__cuda_sm20_div_u64)
        /*03e0*/ 	.word	0x00000000


	//----- nvinfo : EIATTR_FRAME_SIZE
	.align		4
.L_193:
        /*03e4*/ 	.byte	0x04, 0x11
        /*03e6*/ 	.short	(.L_195 - .L_194)
	.align		4
.L_194:
        /*03e8*/ 	.word	index@(_ZN4vllm18act_and_mul_kernelIN3c108BFloat16E14__nv_bfloat162XadL_ZNS_16gelu_tanh_kernelIS2_EET_RKS5_EEXadL_ZNS_23packed_gelu_tanh_kernelIS3_EES5_S7_EELb1ELb0ELb0EEEvPS5_PS6_i)
        /*03ec*/ 	.word	0x00000000


	//----- nvinfo : EIATTR_REGCOUNT
	.align		4
.L_195:
        /*03f0*/ 	.byte	0x04, 0x2f
        /*03f2*/ 	.short	(.L_197 - .L_196)
	.align		4
.L_196:
        /*03f4*/ 	.word	index@(_ZN4vllm29act_and_mul_kernel_with_paramIf6float2XadL_ZNS_14fatrelu_kernelIfEET_RKS3_fEEXadL_ZNS_21packed_fatrelu_kernelIS1_EES3_S5_fEELb1ELb1EEEvPS3_PS4_if)
        /*03f8*/ 	.word	0x00000020


	//----- nvinfo : EIATTR_FRAME_SIZE
	.align		4
.L_197:
        /*03fc*/ 	.byte	0x04, 0x11
        /*03fe*/ 	.short	(.L_199 - .L_198)
	.align		4
.L_198:
        /*0400*/ 	.word	index@(_ZN4vllm29act_and_mul_kernel_with_paramIf6float2XadL_ZNS_14fatrelu_kernelIfEET_RKS3_fEEXadL_ZNS_21packed_fatrelu_kernelIS1_EES3_S5_fEELb1ELb1EEEvPS3_PS4_if)
        /*0404*/ 	.word	0x00000000


	//----- nvinfo : EIATTR_REGCOUNT
	.align		4
.L_199:
        /*0408*/ 	.byte	0x04, 0x2f
        /*040a*/ 	.short	(.L_201 - .L_200)
	.align		4
.L_200:
        /*040c*/ 	.word	index@(_ZN4vllm29act_and_mul_kernel_with_paramIN3c104HalfE7__half2XadL_ZNS_14fatrelu_kernelIS2_EET_RKS5_fEEXadL_ZNS_21packed_fatrelu_kernelIS3_EES5_S7_fEELb1ELb1EEEvPS5_PS6_if)
        /*0410*/ 	.word	0x00000020


	//----- nvinfo : EIATTR_FRAME_SIZE
	.align		4
.L_201:
        /*0414*/ 	.byte	0x04, 0x11
        /*0416*/ 	.short	(.L_203 - .L_202)
	.align		4
.L_202:
        /*0418*/ 	.word	index@(_ZN4vllm29act_and_mul_kernel_with_paramIN3c104HalfE7__half2XadL_ZNS_14fatrelu_kernelIS2_EET_RKS5_fEEXadL_ZNS_21packed_fatrelu_kernelIS3_EES5_S7_fEELb1ELb1EEEvPS5_PS6_if)
        /*041c*/ 	.word	0x00000000


	//----- nvinfo : EIATTR_REGCOUNT
	.align		4
.L_203:
        /*0420*/ 	.byte	0x04, 0x2f
        /*0422*/ 	.short	(.L_205 - .L_204)
	.align		4
.L_204:
        /*0424*/ 	.word	index@(_ZN4vllm29act_and_mul_kernel_with_paramIN3c108BFloat16E14__nv_bfloat162XadL_ZNS_14fatrelu_kernelIS2_EET_RKS5_fEEXadL_ZNS_21packed_fatrelu_kernelIS3_EES5_S7_fEELb1ELb1EEEvPS5_PS6_if)
        /*0428*/ 	.word	0x00000025


	//----- nvinfo : EIATTR_FRAME_SIZE
	.align		4
.L_205:
        /*042c*/ 	.byte	0x04, 0x11
        /*042e*/ 	.short	(.L_207 - .L_206)
	.align		4
.L_206:
        /*0430*/ 	.word	index@(_ZN4vllm29act_and_mul_kernel_with_paramIN3c108BFloat16E14__nv_bfloat162XadL_ZNS_14fatrelu_kernelIS2_EET_RKS5_fEEXadL_ZNS_21packed_fatrelu_kernelIS3_EES5_S7_fEELb1ELb1EEEvPS5_PS6_if)
        /*0434*/ 	.word	0x00000000


	//----- nvinfo : EIATTR_REGCOUNT
	.align		4
.L_207:
        /*0438*/ 	.byte	0x04, 0x2f
        /*043a*/ 	.short	(.L_209 - .L_208)
	.align		4
.L_208:
        /*043c*/ 	.word	index@(_ZN4vllm29act_and_mul_kernel_with_paramIf6float2XadL_ZNS_14fatrelu_kernelIfEET_RKS3_fEEXadL_ZNS_21packed_fatrelu_kernelIS1_EES3_S5_fEELb1ELb0EEEvPS3_PS4_if)
        /*0440*/ 	.word	0x00000020


	//----- nvinfo : EIATTR_FRAME_SIZE
	.align		4
.L_209:
        /*0444*/ 	.byte	0x04, 0x11
        /*0446*/ 	.short	(.L_211 - .L_210)
	.align		4
.L_210:
        /*0448*/ 	.word	index@(_ZN4vllm29act_and_mul_kernel_with_paramIf6float2XadL_ZNS_14fatrelu_kernelIfEET_RKS3_fEEXadL_ZNS_21packed_fatrelu_kernelIS1_EES3_S5_fEELb1ELb0EEEvPS3_PS4_if)
        /*044c*/ 	.word	0x00000000


	//----- nvinfo : EIATTR_REGCOUNT
	.align		4
.L_211:
        /*0450*/ 	.byte	0x04, 0x2f
        /*0452*/ 	.short	(.L_213 - .L_212)
	.align		4
.L_212:
        /*0454*/ 	.word	index@(_ZN4vllm29act_and_mul_kernel_with_paramIN3c104HalfE7__half2XadL_ZNS_14fatrelu_kernelIS2_EET_RKS5_fEEXadL_ZNS_21packed_fatrelu_kernelIS3_EES5_S7_fEELb1ELb0EEEvPS5_PS6_if)
        /*0458*/ 	.word	0x00000020


	//----- nvinfo : EIATTR_FRAME_SIZE
	.align		4
.L_213:
        /*045c*/ 	.byte	0x04, 0x11
        /*045e*/ 	.short	(.L_215 - .L_214)
	.align		4
.L_214:
        /*0460*/ 	.word	index@(_ZN4vllm29act_and_mul_kernel_with_paramIN3c104HalfE7__half2XadL_ZNS_14fatrelu_kernelIS2_EET_RKS5_fEEXadL_ZNS_21packed_fatrelu_kernelIS3_EES5_S7_fEELb1ELb0EEEvPS5_PS6_if)
        /*0464*/ 	.word	0x00000000


	//----- nvinfo : EIATTR_REGCOUNT
	.align		4
.L_215:
        /*0468*/ 	.byte	0x04, 0x2f
        /*046a*/ 	.short	(.L_217 - .L_216)
	.align		4
.L_216:
        /*046c*/ 	.word	index@(_ZN4vllm29act_and_mul_kernel_with_paramIN3c108BFloat16E14__nv_bfloat162XadL_ZNS_14fatrelu_kernelIS2_EET_RKS5_fEEXadL_ZNS_21packed_fatrelu_kernelIS3_EES5_S7_fEELb1ELb0EEEvPS5_PS6_if)
        /*0470*/ 	.word	0x00000020


	//----- nvinfo : EIATTR_FRAME_SIZE
	.align		4
.L_217:
        /*0474*/ 	.byte	0x04, 0x11
        /*0476*/ 	.short	(.L_219 - .L_218)
	.align		4
.L_218:
        /*0478*/ 	.word	index@(_ZN4vllm29act_and_mul_kernel_with_paramIN3c108BFloat16E14__nv_bfloat162XadL_ZNS_14fatrelu_kernelIS2_EET_RKS5_fEEXadL_ZNS_21packed_fatrelu_kernelIS3_EES5_S7_fEELb1ELb0EEEvPS5_PS6_if)
        /*047c*/ 	.word	0x00000000


	//----- nvinfo : EIATTR_REGCOUNT
	.align		4
.L_219:
        /*0480*/ 	.byte	0x04, 0x2f
        /*0482*/ 	.short	(.L_221 - .L_220)
	.align		4
.L_220:
        /*0484*/ 	.word	index@(_ZN4vllm29act_and_mul_kernel_with_paramIf6float2XadL_ZNS_14fatrelu_kernelIfEET_RKS3_fEEXadL_ZNS_21packed_fatrelu_kernelIS1_EES3_S5_fEELb0ELb0EEEvPS3_PS4_if)
        /*0488*/ 	.word	0x0000001e


	//----- nvinfo : EIATTR_FRAME_SIZE
	.align		4
.L_221:
        /*048c*/ 	.byte	0x04, 0x11
        /*048e*/ 	.short	(.L_223 - .L_222)
	.align		4
.L_222:
        /*0490*/ 	.word	index@($__internal_14_$__cuda_sm20_div_u64)
        /*0494*/ 	.word	0x00000000


	//----- nvinfo : EIATTR_FRAME_SIZE
	.align		4
.L_223:
        /*0498*/ 	.byte	0x04, 0x11
        /*049a*/ 	.short	(.L_225 - .L_224)
	.align		4
.L_224:
        /*049c*/ 	.word	index@(_ZN4vllm29act_and_mul_kernel_with_paramIf6float2XadL_ZNS_14fatrelu_kernelIfEET_RKS3_fEEXadL_ZNS_21packed_fatrelu_kernelIS1_EES3_S5_fEELb0ELb0EEEvPS3_PS4_if)
        /*04a0*/ 	.word	0x00000000


	//----- nvinfo : EIATTR_REGCOUNT
	.align		4
.L_225:
        /*04a4*/ 	.byte	0x04, 0x2f
        /*04a6*/ 	.short	(.L_227 - .L_226)
	.align		4
.L_226:
        /*04a8*/ 	.word	index@(_ZN4vllm29act_and_mul_kernel_with_paramIN3c104HalfE7__half2XadL_ZNS_14fatrelu_kernelIS2_EET_RKS5_fEEXadL_ZNS_21packed_fatrelu_kernelIS3_EES5_S7_fEELb0ELb0EEEvPS5_PS6_if)
        /*04ac*/ 	.word	0x0000001e


	//----- nvinfo : EIATTR_FRAME_SIZE
	.align		4
.L_227:
        /*04b0*/ 	.byte	0x04, 0x11
        /*04b2*/ 	.short	(.L_229 - .L_228)
	.align		4
.L_228:
        /*04b4*/ 	.word	index@($__internal_13_$__cuda_sm20_div_u64)
        /*04b8*/ 	.word	0x00000000


	//----- nvinfo : EIATTR_FRAME_SIZE
	.align		4
.L_229:
        /*04bc*/ 	.byte	0x04, 0x11
        /*04be*/ 	.short	(.L_231 - .L_230)
	.align		4
.L_230:
        /*04c0*/ 	.word	index@(_ZN4vllm29act_and_mul_kernel_with_paramIN3c104HalfE7__half2XadL_ZNS_14fatrelu_kernelIS2_EET_RKS5_fEEXadL_ZNS_21packed_fatrelu_kernelIS3_EES5_S7_fEELb0ELb0EEEvPS5_PS6_if)
        /*04c4*/ 	.word	0x00000000


	//----- nvinfo : EIATTR_REGCOUNT
	.align		4
.L_231:
        /*04c8*/ 	.byte	0x04, 0x2f
        /*04ca*/ 	.short	(.L_233 - .L_232)
	.align		4
.L_232:
        /*04cc*/ 	.word	index@(_ZN4vllm29act_and_mul_kernel_with_paramIN3c108BFloat16E14__nv_bfloat162XadL_ZNS_14fatrelu_kernelIS2_EET_RKS5_fEEXadL_ZNS_21packed_fatrelu_kernelIS3_EES5_S7_fEELb0ELb0EEEvPS5_PS6_if)
        /*04d0*/ 	.word	0x0000001c


	//----- nvinfo : EIATTR_FRAME_SIZE
	.align		4
.L_233:
        /*04d4*/ 	.byte	0x04, 0x11
        /*04d6*/ 	.short	(.L_235 - .L_234)
	.align		4
.L_234:
        /*04d8*/ 	.word	index@($__internal_12_$__cuda_sm20_div_u64)
        /*04dc*/ 	.word	0x00000000


	//----- nvinfo : EIATTR_FRAME_SIZE
	.align		4
.L_235:
        /*04e0*/ 	.byte	0x04, 0x11
        /*04e2*/ 	.short	(.L_237 - .L_236)
	.align		4
.L_236:
        /*04e4*/ 	.word	index@(_ZN4vllm29act_and_mul_kernel_with_paramIN3c108BFloat16E14__nv_bfloat162XadL_ZNS_14fatrelu_kernelIS2_EET_RKS5_fEEXadL_ZNS_21packed_fatrelu_kernelIS3_EES5_S7_fEELb0ELb0EEEvPS5_PS6_if)
        /*04e8*/ 	.word	0x00000000


	//----- nvinfo : EIATTR_REGCOUNT
	.align		4
.L_237:
        /*04ec*/ 	.byte	0x04, 0x2f
        /*04ee*/ 	.short	(.L_239 - .L_238)
	.align		4
.L_238:
        /*04f0*/ 	.word	index@(_ZN4vllm24swigluoai_and_mul_kernelIfXadL_ZNS_17swigluoai_and_mulIfEET_RKS2_S4_ffEEEEvPS2_PS3_iff)
        /*04f4*/ 	.word	0x00000020


	//----- nvinfo : EIATTR_FRAME_SIZE
	.align		4
.L_239:
        /*04f8*/ 	.byte	0x04, 0x11
        /*04fa*/ 	.short	(.L_241 - .L_240)
	.align		4
.L_240:
        /*04fc*/ 	.word	index@($__internal_11_$__cuda_sm20_div_u64)
        /*0500*/ 	.word	0x00000000


	//----- nvinfo : EIATTR_FRAME_SIZE
	.align		4
.L_241:
        /*0504*/ 	.byte	0x04, 0x11
        /*0506*/ 	.short	(.L_243 - .L_242)
	.align		4
.L_242:
        /*0508*/ 	.word	index@(_ZN4vllm24swigluoai_and_mul_kernelIfXadL_ZNS_17swigluoai_and_mulIfEET_RKS2_S4_ffEEEEvPS2_PS3_iff)
        /*050c*/ 	.word	0x00000000


	//----- nvinfo : EIATTR_REGCOUNT
	.align		4
.L_243:
        /*0510*/ 	.byte	0x04, 0x2f
        /*0512*/ 	.short	(.L_245 - .L_244)
	.align		4
.L_244:
        /*0514*/ 	.word	index@(_ZN4vllm24swigluoai_and_mul_kernelIN3c104HalfEXadL_ZNS_17swigluoai_and_mulIS2_EET_RKS4_S6_ffEEEEvPS4_PS5_iff)
        /*0518*/ 	.word	0x00000020


	//----- nvinfo : EIATTR_FRAME_SIZE
	.align		4
.L_245:
        /*051c*/ 	.byte	0x04, 0x11
        /*051e*/ 	.short	(.L_247 - .L_246)
	.align		4
.L_246:
        /*0520*/ 	.word	index@($__internal_10_$__cuda_sm20_div_u64)
        /*0524*/ 	.word	0x00000000


	//----- nvinfo : EIATTR_FRAME_SIZE
	.align		4
.L_247:
        /*0528*/ 	.byte	0x04, 0x11
        /*052a*/ 	.short	(.L_249 - .L_248)
	.align		4
.L_248:
        /*052c*/ 	.word	index@(_ZN4vllm24swigluoai_and_mul_kernelIN3c104HalfEXadL_ZNS_17swigluoai_and_mulIS2_EET_RKS4_S6_ffEEEEvPS4_PS5_iff)
        /*0530*/ 	.word	0x00000000


	//----- nvinfo : EIATTR_REGCOUNT
	.align		4
.L_249:
        /*0534*/ 	.byte	0x04, 0x2f
        /*0536*/ 	.short	(.L_251 - .L_250)
	.align		4
.L_250:
        /*0538*/ 	.word	index@(_ZN4vllm24swigluoai_and_mul_kernelIN3c108BFloat16EXadL_ZNS_17swigluoai_and_mulIS2_EET_RKS4_S6_ffEEEEvPS4_PS5_iff)
        /*053c*/ 	.word	0x00000020


	//----- nvinfo : EIATTR_FRAME_SIZE
	.align		4
.L_251:
        /*0540*/ 	.byte	0x04, 0x11
        /*0542*/ 	.short	(.L_253 - .L_252)
	.align		4
.L_252:
        /*0544*/ 	.word	index@($__internal_9_$__cuda_sm20_div_u64)
        /*0548*/ 	.word	0x00000000


	//----- nvinfo : EIATTR_FRAME_SIZE
	.align		4
.L_253:
        /*054c*/ 	.byte	0x04, 0x11
        /*054e*/ 	.short	(.L_255 - .L_254)
	.align		4
.L_254:
        /*0550*/ 	.word	index@(_ZN4vllm24swigluoai_and_mul_kernelIN3c108BFloat16EXadL_ZNS_17swigluoai_and_mulIS2_EET_RKS4_S6_ffEEEEvPS4_PS5_iff)
        /*0554*/ 	.word	0x00000000


	//----- nvinfo : EIATTR_REGCOUNT
	.align		4
.L_255:
        /*0558*/ 	.byte	0x04, 0x2f
        /*055a*/ 	.short	(.L_257 - .L_256)
	.align		4
.L_256:
        /*055c*/ 	.word	index@(_ZN4vllm17activation_kernelIfXadL_ZNS_15gelu_new_kernelIfEET_RKS2_EELb1ELb1EEEvPS2_PS3_i)
        /*0560*/ 	.word	0x00000020


	//----- nvinfo : EIATTR_FRAME_SIZE
	.align		4
.L_257:
        /*0564*/ 	.byte	0x04, 0x11
        /*0566*/ 	.short	(.L_259 - .L_258)
	.align		4
.L_258:
        /*0568*/ 	.word	index@(_ZN4vllm17activation_kernelIfXadL_ZNS_15gelu_new_kernelIfEET_RKS2_EELb1ELb1EEEvPS2_PS3_i)
        /*056c*/ 	.word	0x00000000


	//----- nvinfo : EIATTR_REGCOUNT
	.align		4
.L_259:
        /*0570*/ 	.byte	0x04, 0x2f
        /*0572*/ 	.short	(.L_261 - .L_260)
	.align		4
.L_260:
        /*0574*/ 	.word	index@(_ZN4vllm17activation_kernelIN3c104HalfEXadL_ZNS_15gelu_new_kernelIS2_EET_RKS4_EELb1ELb1EEEvPS4_PS5_i)
        /*0578*/ 	.word	0x00000020


	//----- nvinfo : EIATTR_FRAME_SIZE
	.align		4
.L_261:
        /*057c*/ 	.byte	0x04, 0x11
        /*057e*/ 	.short	(.L_263 - .L_262)
	.align		4
.L_262:
        /*0580*/ 	.word	index@(_ZN4vllm17activation_kernelIN3c104HalfEXadL_ZNS_15gelu_new_kernelIS2_EET_RKS4_EELb1ELb1EEEvPS4_PS5_i)
        /*0584*/ 	.word	0x00000000


	//----- nvinfo : EIATTR_REGCOUNT
	.align		4
.L_263:
        /*0588*/ 	.byte	0x04, 0x2f
        /*058a*/ 	.short	(.L_265 - .L_264)
	.align		4
.L_264:
        /*058c*/ 	.word	index@(_ZN4vllm17activation_kernelIN3c108BFloat16EXadL_ZNS_15gelu_new_kernelIS2_EET_RKS4_EELb1ELb1EEEvPS4_PS5_i)
        /*0590*/ 	.word	0x00000020


	//----- nvinfo : EIATTR_FRAME_SIZE
	.align		4
.L_265:
        /*0594*/ 	.byte	0x04, 0x11
        /*0596*/ 	.short	(.L_267 - .L_266)
	.align		4
.L_266:
        /*0598*/ 	.word	index@(_ZN4vllm17activation_kernelIN3c108BFloat16EXadL_ZNS_15gelu_new_kernelIS2_EET_RKS4_EELb1ELb1EEEvPS4_PS5_i)
        /*059c*/ 	.word	0x00000000


	//----- nvinfo : EIATTR_REGCOUNT
	.align		4
.L_267:
        /*05a0*/ 	.byte	0x04, 0x2f
        /*05a2*/ 	.short	(.L_269 - .L_268)
	.align		4
.L_268:
        /*05a4*/ 	.word	index@(_ZN4vllm17activation_kernelIfXadL_ZNS_15gelu_new_kernelIfEET_RKS2_EELb1ELb0EEEvPS2_PS3_i)
        /*05a8*/ 	.word	0x00000020


	//----- nvinfo : EIATTR_FRAME_SIZE
	.align		4
.L_269:
        /*05ac*/ 	.byte	0x04, 0x11
        /*05ae*/ 	.short	(.L_271 - .L_270)
	.align		4
.L_270:
        /*05b0*/ 	.word	index@(_ZN4vllm17activation_kernelIfXadL_ZNS_15gelu_new_kernelIfEET_RKS2_EELb1ELb0EEEvPS2_PS3_i)
        /*05b4*/ 	.word	0x00000000


	//----- nvinfo : EIATTR_REGCOUNT
	.align		4
.L_271:
        /*05b8*/ 	.byte	0x04, 0x2f
        /*05ba*/ 	.short	(.L_273 - .L_272)
	.align		4
.L_272:
        /*05bc*/ 	.word	index@(_ZN4vllm17activation_kernelIN3c104HalfEXadL_ZNS_15gelu_new_kernelIS2_EET_RKS4_EELb1ELb0EEEvPS4_PS5_i)
        /*05c0*/ 	.word	0x00000020


	//----- nvinfo : EIATTR_FRAME_SIZE
	.align		4
.L_273:
        /*05c4*/ 	.byte	0x04, 0x11
        /*05c6*/ 	.short	(.L_275 - .L_274)
	.align		4
.L_274:
        /*05c8*/ 	.word	index@(_ZN4vllm17activation_kernelIN3c104HalfEXadL_ZNS_15gelu_new_kernelIS2_EET_RKS4_EELb1ELb0EEEvPS4_PS5_i)
        /*05cc*/ 	.word	0x00000000


	//----- nvinfo : EIATTR_REGCOUNT
	.align		4
.L_275:
        /*05d0*/ 	.byte	0x04, 0x2f
        /*05d2*/ 	.short	(.L_277 - .L_276)
	.align		4
.L_276:
        /*05d4*/ 	.word	index@(_ZN4vllm17activation_kernelIN3c108BFloat16EXadL_ZNS_15gelu_new_kernelIS2_EET_RKS4_EELb1ELb0EEEvPS4_PS5_i)
        /*05d8*/ 	.word	0x00000020


	//----- nvinfo : EIATTR_FRAME_SIZE
	.align		4
.L_277:
        /*05dc*/ 	.byte	0x04, 0x11
        /*05de*/ 	.short	(.L_279 - .L_278)
	.align		4
.L_278:
        /*05e0*/ 	.word	index@(_ZN4vllm17activation_kernelIN3c108BFloat16EXadL_ZNS_15gelu_new_kernelIS2_EET_RKS4_EELb1ELb0EEEvPS4_PS5_i)
        /*05e4*/ 	.word	0x00000000


	//----- nvinfo : EIATTR_REGCOUNT
	.align		4
.L_279:
        /*05e8*/ 	.byte	0x04, 0x2f
        /*05ea*/ 	.short	(.L_281 - .L_280)
	.align		4
.L_280:
        /*05ec*/ 	.word	index@(_ZN4vllm17activation_kernelIfXadL_ZNS_15gelu_new_kernelIfEET_RKS2_EELb0ELb0EEEvPS2_PS3_i)
        /*05f0*/ 	.word	0x00000020


	//----- nvinfo : EIATTR_FRAME_SIZE
	.align		4
.L_281:
        /*05f4*/ 	.byte	0x04, 0x11
        /*05f6*/ 	.short	(.L_283 - .L_282)
	.align		4
.L_282:
        /*05f8*/ 	.word	index@($__internal_8_$__cuda_sm20_div_u64)
        /*05fc*/ 	.word	0x00000000


	//----- nvinfo : EIATTR_FRAME_SIZE
	.align		4
.L_283:
        /*0600*/ 	.byte	0x04, 0x11
        /*0602*/ 	.short	(.L_285 - .L_284)
	.align		4
.L_284:
        /*0604*/ 	.word	index@(_ZN4vllm17activation_kernelIfXadL_ZNS_15gelu_new_kernelIfEET_RKS2_EELb0ELb0EEEvPS2_PS3_i)
        /*0608*/ 	.word	0x00000000


	//----- nvinfo : EIATTR_REGCOUNT
	.align		4
.L_285:
        /*060c*/ 	.byte	0x04, 0x2f
        /*060e*/ 	.short	(.L_287 - .L_286)
	.align		4
.L_286:
        /*0610*/ 	.word	index@(_ZN4vllm17activation_kernelIN3c104HalfEXadL_ZNS_15gelu_new_kernelIS2_EET_RKS4_EELb0ELb0EEEvPS4_PS5_i)
        /*0614*/ 	.word	0x00000020


	//----- nvinfo : EIATTR_FRAME_SIZE
	.align		4
.L_287:
        /*0618*/ 	.byte	0x04, 0x11
        /*061a*/ 	.short	(.L_289 - .L_288)
	.align		4
.L_288:
        /*061c*/ 	.word	index@($__internal_7_$__cuda_sm20_div_u64)
        /*0620*/ 	.word	0x00000000


	//----- nvinfo : EIATTR_FRAME_SIZE
	.align		4
.L_289:
        /*0624*/ 	.byte	0x04, 0x11
        /*0626*/ 	.short	(.L_291 - .L_290)
	.align		4
.L_290:
        /*0628*/ 	.word	index@(_ZN4vllm17activation_kernelIN3c104HalfEXadL_ZNS_15gelu_new_kernelIS2_EET_RKS4_EELb0ELb0EEEvPS4_PS5_i)
        /*062c*/ 	.word	0x00000000


	//----- nvinfo : EIATTR_REGCOUNT
	.align		4
.L_291:
        /*0630*/ 	.byte	0x04, 0x2f
        /*0632*/ 	.short	(.L_293 - .L_292)
	.align		4
.L_292:
        /*0634*/ 	.word	index@(_ZN4vllm17activation_kernelIN3c108BFloat16EXadL_ZNS_15gelu_new_kernelIS2_EET_RKS4_EELb0ELb0EEEvPS4_PS5_i)
        /*0638*/ 	.word	0x00000020


	//----- nvinfo : EIATTR_FRAME_SIZE
	.align		4
.L_293:
        /*063c*/ 	.byte	0x04, 0x11
        /*063e*/ 	.short	(.L_295 - .L_294)
	.align		4
.L_294:
        /*0640*/ 	.word	index@($__internal_6_$__cuda_sm20_div_u64)
        /*0644*/ 	.word	0x00000000


	//----- nvinfo : EIATTR_FRAME_SIZE
	.align		4
.L_295:
        /*0648*/ 	.byte	0x04, 0x11
        /*064a*/ 	.short	(.L_297 - .L_296)
	.align		4
.L_296:
        /*064c*/ 	.word	index@(_ZN4vllm17activation_kernelIN3c108BFloat16EXadL_ZNS_15gelu_new_kernelIS2_EET_RKS4_EELb0ELb0EEEvPS4_PS5_i)
        /*0650*/ 	.word	0x00000000


	//----- nvinfo : EIATTR_REGCOUNT
	.align		4
.L_297:
        /*0654*/ 	.byte	0x04, 0x2f
        /*0656*/ 	.short	(.L_299 - .L_298)
	.align		4
.L_298:
        /*0658*/ 	.word	index@(_ZN4vllm17activation_kernelIfXadL_ZNS_16gelu_fast_kernelIfEET_RKS2_EELb1ELb1EEEvPS2_PS3_i)
        /*065c*/ 	.word	0x00000020


	//----- nvinfo : EIATTR_FRAME_SIZE
	.align		4
.L_299:
        /*0660*/ 	.byte	0x04, 0x11
        /*0662*/ 	.short	(.L_301 - .L_300)
	.align		4
.L_300:
        /*0664*/ 	.word	index@(_ZN4vllm17activation_kernelIfXadL_ZNS_16gelu_fast_kernelIfEET_RKS2_EELb1ELb1EEEvPS2_PS3_i)
        /*0668*/ 	.word	0x00000000


	//----- nvinfo : EIATTR_REGCOUNT
	.align		4
.L_301:
        /*066c*/ 	.byte	0x04, 0x2f
        /*066e*/ 	.short	(.L_303 - .L_302)
	.align		4
.L_302:
        /*0670*/ 	.word	index@(_ZN4vllm17activation_kernelIN3c104HalfEXadL_ZNS_16gelu_fast_kernelIS2_EET_RKS4_EELb1ELb1EEEvPS4_PS5_i)
        /*0674*/ 	.word	0x00000026


	//----- nvinfo : EIATTR_FRAME_SIZE
	.align		4
.L_303:
        /*0678*/ 	.byte	0x04, 0x11
        /*067a*/ 	.short	(.L_305 - .L_304)
	.align		4
.L_304:
        /*067c*/ 	.word	index@(_ZN4vllm17activation_kernelIN3c104HalfEXadL_ZNS_16gelu_fast_kernelIS2_EET_RKS4_EELb1ELb1EEEvPS4_PS5_i)
        /*0680*/ 	.word	0x00000000


	//----- nvinfo : EIATTR_REGCOUNT
	.align		4
.L_305:
        /*0684*/ 	.byte	0x04, 0x2f
        /*0686*/ 	.short	(.L_307 - .L_306)
	.align		4
.L_306:
        /*0688*/ 	.word	index@(_ZN4vllm17activation_kernelIN3c108BFloat16EXadL_ZNS_16gelu_fast_kernelIS2_EET_RKS4_EELb1ELb1EEEvPS4_PS5_i)
        /*068c*/ 	.word	0x00000020


	//----- nvinfo : EIATTR_FRAME_SIZE
	.align		4
.L_307:
        /*0690*/ 	.byte	0x04, 0x11
        /*0692*/ 	.short	(.L_309 - .L_308)
	.align		4
.L_308:
        /*0694*/ 	.word	index@(_ZN4vllm17activation_kernelIN3c108BFloat16EXadL_ZNS_16gelu_fast_kernelIS2_EET_RKS4_EELb1ELb1EEEvPS4_PS5_i)
        /*0698*/ 	.word	0x00000000


	//----- nvinfo : EIATTR_REGCOUNT
	.align		4
.L_309:
        /*069c*/ 	.byte	0x04, 0x2f
        /*069e*/ 	.short	(.L_311 - .L_310)
	.align		4
.L_310:
        /*06a0*/ 	.word	index@(_ZN4vllm17activation_kernelIfXadL_ZNS_16gelu_fast_kernelIfEET_RKS2_EELb1ELb0EEEvPS2_PS3_i)
        /*06a4*/ 	.word	0x00000020


	//----- nvinfo : EIATTR_FRAME_SIZE
	.align		4
.L_311:
        /*06a8*/ 	.byte	0x04, 0x11
        /*06aa*/ 	.short	(.L_313 - .L_312)
	.align		4
.L_312:
        /*06ac*/ 	.word	index@(_ZN4vllm17activation_kernelIfXadL_ZNS_16gelu_fast_kernelIfEET_RKS2_EELb1ELb0EEEvPS2_PS3_i)
        /*06b0*/ 	.word	0x00000000


	//----- nvinfo : EIATTR_REGCOUNT
	.align		4
.L_313:
        /*06b4*/ 	.byte	0x04, 0x2f
        /*06b6*/ 	.short	(.L_315 - .L_314)
	.align		4
.L_314:
        /*06b8*/ 	.word	index@(_ZN4vllm17activation_kernelIN3c104HalfEXadL_ZNS_16gelu_fast_kernelIS2_EET_RKS4_EELb1ELb0EEEvPS4_PS5_i)
        /*06bc*/ 	.word	0x00000026


	//----- nvinfo : EIATTR_FRAME_SIZE
	.align		4
.L_315:
        /*06c0*/ 	.byte	0x04, 0x11
        /*06c2*/ 	.short	(.L_317 - .L_316)
	.align		4
.L_316:
        /*06c4*/ 	.word	index@(_ZN4vllm17activation_kernelIN3c104HalfEXadL_ZNS_16gelu_fast_kernelIS2_EET_RKS4_EELb1ELb0EEEvPS4_PS5_i)
        /*06c8*/ 	.word	0x00000000


	//----- nvinfo : EIATTR_REGCOUNT
	.align		4
.L_317:
        /*06cc*/ 	.byte	0x04, 0x2f
        /*06ce*/ 	.short	(.L_319 - .L_318)
	.align		4
.L_318:
        /*06d0*/ 	.word	index@(_ZN4vllm17activation_kernelIN3c108BFloat16EXadL_ZNS_16gelu_fast_kernelIS2_EET_RKS4_EELb1ELb0EEEvPS4_PS5_i)
        /*06d4*/ 	.word	0x00000020


	//----- nvinfo : EIATTR_FRAME_SIZE
	.align		4
.L_319:
        /*06d8*/ 	.byte	0x04, 0x11
        /*06da*/ 	.short	(.L_321 - .L_320)
	.align		4
.L_320:
        /*06dc*/ 	.word	index@(_ZN4vllm17activation_kernelIN3c108BFloat16EXadL_ZNS_16gelu_fast_kernelIS2_EET_RKS4_EELb1ELb0EEEvPS4_PS5_i)
        /*06e0*/ 	.word	0x00000000


	//----- nvinfo : EIATTR_REGCOUNT
	.align		4
.L_321:
        /*06e4*/ 	.byte	0x04, 0x2f
        /*06e6*/ 	.short	(.L_323 - .L_322)
	.align		4
.L_322:
        /*06e8*/ 	.word	index@(_ZN4vllm17activation_kernelIfXadL_ZNS_16gelu_fast_kernelIfEET_RKS2_EELb0ELb0EEEvPS2_PS3_i)
        /*06ec*/ 	.word	0x00000020


	//----- nvinfo : EIATTR_FRAME_SIZE
	.align		4
.L_323:
        /*06f0*/ 	.byte	0x04, 0x11
        /*06f2*/ 	.short	(.L_325 - .L_324)
	.align		4
.L_324:
        /*06f4*/ 	.word	index@($__internal_5_$__cuda_sm20_div_u64)
        /*06f8*/ 	.word	0x00000000


	//----- nvinfo : EIATTR_FRAME_SIZE
	.align		4
.L_325:
        /*06fc*/ 	.byte	0x04, 0x11
        /*06fe*/ 	.short	(.L_327 - .L_326)
	.align		4
.L_326:
        /*0700*/ 	.word	index@(_ZN4vllm17activation_kernelIfXadL_ZNS_16gelu_fast_kernelIfEET_RKS2_EELb0ELb0EEEvPS2_PS3_i)
        /*0704*/ 	.word	0x00000000


	//----- nvinfo : EIATTR_REGCOUNT
	.align		4
.L_327:
        /*0708*/ 	.byte	0x04, 0x2f
        /*070a*/ 	.short	(.L_329 - .L_328)
	.align		4
.L_328:
        /*070c*/ 	.word	index@(_ZN4vllm17activation_kernelIN3c104HalfEXadL_ZNS_16gelu_fast_kernelIS2_EET_RKS4_EELb0ELb0EEEvPS4_PS5_i)
        /*0710*/ 	.word	0x0000001f


	//----- nvinfo : EIATTR_FRAME_SIZE
	.align		4
.L_329:
        /*0714*/ 	.byte	0x04, 0x11
        /*0716*/ 	.short	(.L_331 - .L_330)
	.align		4
.L_330:
        /*0718*/ 	.word	index@($__internal_4_$__cuda_sm20_div_u64)
        /*071c*/ 	.word	0x00000000


	//----- nvinfo : EIATTR_FRAME_SIZE
	.align		4
.L_331:
        /*0720*/ 	.byte	0x04, 0x11
        /*0722*/ 	.short	(.L_333 - .L_332)
	.align		4
.L_332:
        /*0724*/ 	.word	index@(_ZN4vllm17activation_kernelIN3c104HalfEXadL_ZNS_16gelu_fast_kernelIS2_EET_RKS4_EELb0ELb0EEEvPS4_PS5_i)
        /*0728*/ 	.word	0x00000000


	//----- nvinfo : EIATTR_REGCOUNT
	.align		4
.L_333:
        /*072c*/ 	.byte	0x04, 0x2f
        /*072e*/ 	.short	(.L_335 - .L_334)
	.align		4
.L_334:
        /*0730*/ 	.word	index@(_ZN4vllm17activation_kernelIN3c108BFloat16EXadL_ZNS_16gelu_fast_kernelIS2_EET_RKS4_EELb0ELb0EEEvPS4_PS5_i)
        /*0734*/ 	.word	0x00000020


	//----- nvinfo : EIATTR_FRAME_SIZE
	.align		4
.L_335:
        /*0738*/ 	.byte	0x04, 0x11
        /*073a*/ 	.short	(.L_337 - .L_336)
	.align		4
.L_336:
        /*073c*/ 	.word	index@($__internal_3_$__cuda_sm20_div_u64)
        /*0740*/ 	.word	0x00000000


	//----- nvinfo : EIATTR_FRAME_SIZE
	.align		4
.L_337:
        /*0744*/ 	.byte	0x04, 0x11
        /*0746*/ 	.short	(.L_339 - .L_338)
	.align		4
.L_338:
        /*0748*/ 	.word	index@(_ZN4vllm17activation_kernelIN3c108BFloat16EXadL_ZNS_16gelu_fast_kernelIS2_EET_RKS4_EELb0ELb0EEEvPS4_PS5_i)
        /*074c*/ 	.word	0x00000000


	//----- nvinfo : EIATTR_REGCOUNT
	.align		4
.L_339:
        /*0750*/ 	.byte	0x04, 0x2f
        /*0752*/ 	.short	(.L_341 - .L_340)
	.align		4
.L_340:
        /*0754*/ 	.word	index@(_ZN4vllm17activation_kernelIfXadL_ZNS_17gelu_quick_kernelIfEET_RKS2_EELb1ELb1EEEvPS2_PS3_i)
        /*0758*/ 	.word	0x00000020


	//----- nvinfo : EIATTR_FRAME_SIZE
	.align		4
.L_341:
        /*075c*/ 	.byte	0x04, 0x11
        /*075e*/ 	.short	(.L_343 - .L_342)
	.align		4
.L_342:
        /*0760*/ 	.word	index@(_ZN4vllm17activation_kernelIfXadL_ZNS_17gelu_quick_kernelIfEET_RKS2_EELb1ELb1EEEvPS2_PS3_i)
        /*0764*/ 	.word	0x00000000


	//----- nvinfo : EIATTR_REGCOUNT
	.align		4
.L_343:
        /*0768*/ 	.byte	0x04, 0x2f
        /*076a*/ 	.short	(.L_345 - .L_344)
	.align		4
.L_344:
        /*076c*/ 	.word	index@(_ZN4vllm17activation_kernelIN3c104HalfEXadL_ZNS_17gelu_quick_kernelIS2_EET_RKS4_EELb1ELb1EEEvPS4_PS5_i)
        /*0770*/ 	.word	0x00000020


	//----- nvinfo : EIATTR_FRAME_SIZE
	.align		4
.L_345:
        /*0774*/ 	.byte	0x04, 0x11
        /*0776*/ 	.short	(.L_347 - .L_346)
	.align		4
.L_346:
        /*0778*/ 	.word	index@(_ZN4vllm17activation_kernelIN3c104HalfEXadL_ZNS_17gelu_quick_kernelIS2_EET_RKS4_EELb1ELb1EEEvPS4_PS5_i)
        /*077c*/ 	.word	0x00000000


	//----- nvinfo : EIATTR_REGCOUNT
	.align		4
.L_347:
        /*0780*/ 	.byte	0x04, 0x2f
        /*0782*/ 	.short	(.L_349 - .L_348)
	.align		4
.L_348:
        /*0784*/ 	.word	index@(_ZN4vllm17activation_kernelIN3c108BFloat16EXadL_ZNS_17gelu_quick_kernelIS2_EET_RKS4_EELb1ELb1EEEvPS4_PS5_i)
        /*0788*/ 	.word	0x00000020


	//----- nvinfo : EIATTR_FRAME_SIZE
	.align		4
.L_349:
        /*078c*/ 	.byte	0x04, 0x11
        /*078e*/ 	.short	(.L_351 - .L_350)
	.align		4
.L_350:
        /*0790*/ 	.word	index@(_ZN4vllm17activation_kernelIN3c108BFloat16EXadL_ZNS_17gelu_quick_kernelIS2_EET_RKS4_EELb1ELb1EEEvPS4_PS5_i)
        /*0794*/ 	.word	0x00000000


	//----- nvinfo : EIATTR_REGCOUNT
	.align		4
.L_351:
        /*0798*/ 	.byte	0x04, 0x2f
        /*079a*/ 	.short	(.L_353 - .L_352)
	.align		4
.L_352:
        /*079c*/ 	.word	index@(_ZN4vllm17activation_kernelIfXadL_ZNS_17gelu_quick_kernelIfEET_RKS2_EELb1ELb0EEEvPS2_PS3_i)
        /*07a0*/ 	.word	0x00000020


	//----- nvinfo : EIATTR_FRAME_SIZE
	.align		4
.L_353:
        /*07a4*/ 	.byte	0x04, 0x11
        /*07a6*/ 	.short	(.L_355 - .L_354)
	.align		4
.L_354:
        /*07a8*/ 	.word	index@(_ZN4vllm17activation_kernelIfXadL_ZNS_17gelu_quick_kernelIfEET_RKS2_EELb1ELb0EEEvPS2_PS3_i)
        /*07ac*/ 	.word	0x00000000


	//----- nvinfo : EIATTR_REGCOUNT
	.align		4
.L_355:
        /*07b0*/ 	.byte	0x04, 0x2f
        /*07b2*/ 	.short	(.L_357 - .L_356)
	.align		4
.L_356:
        /*07b4*/ 	.word	index@(_ZN4vllm17activation_kernelIN3c104HalfEXadL_ZNS_17gelu_quick_kernelIS2_EET_RKS4_EELb1ELb0EEEvPS4_PS5_i)
        /*07b8*/ 	.word	0x00000020


	//----- nvinfo : EIATTR_FRAME_SIZE
	.align		4
.L_357:
        /*07bc*/ 	.byte	0x04, 0x11
        /*07be*/ 	.short	(.L_359 - .L_358)
	.align		4
.L_358:
        /*07c0*/ 	.word	index@(_ZN4vllm17activation_kernelIN3c104HalfEXadL_ZNS_17gelu_quick_kernelIS2_EET_RKS4_EELb1ELb0EEEvPS4_PS5_i)
        /*07c4*/ 	.word	0x00000000


	//----- nvinfo : EIATTR_REGCOUNT
	.align		4
.L_359:
        /*07c8*/ 	.byte	0x04, 0x2f
        /*07ca*/ 	.short	(.L_361 - .L_360)
	.align		4
.L_360:
        /*07cc*/ 	.word	index@(_ZN4vllm17activation_kernelIN3c108BFloat16EXadL_ZNS_17gelu_quick_kernelIS2_EET_RKS4_EELb1ELb0EEEvPS4_PS5_i)
        /*07d0*/ 	.word	0x00000020


	//----- nvinfo : EIATTR_FRAME_SIZE
	.align		4
.L_361:
        /*07d4*/ 	.byte	0x04, 0x11
        /*07d6*/ 	.short	(.L_363 - .L_362)
	.align		4
.L_362:
        /*07d8*/ 	.word	index@(_ZN4vllm17activation_kernelIN3c108BFloat16EXadL_ZNS_17gelu_quick_kernelIS2_EET_RKS4_EELb1ELb0EEEvPS4_PS5_i)
        /*07dc*/ 	.word	0x00000000


	//----- nvinfo : EIATTR_REGCOUNT
	.align		4
.L_363:
        /*07e0*/ 	.byte	0x04, 0x2f
        /*07e2*/ 	.short	(.L_365 - .L_364)
	.align		4
.L_364:
        /*07e4*/ 	.word	index@(_ZN4vllm17activation_kernelIfXadL_ZNS_17gelu_quick_kernelIfEET_RKS2_EELb0ELb0EEEvPS2_PS3_i)
        /*07e8*/ 	.word	0x00000020


	//----- nvinfo : EIATTR_FRAME_SIZE
	.align		4
.L_365:
        /*07ec*/ 	.byte	0x04, 0x11
        /*07ee*/ 	.short	(.L_367 - .L_366)
	.align		4
.L_366:
        /*07f0*/ 	.word	index@($__internal_2_$__cuda_sm20_div_u64)
        /*07f4*/ 	.word	0x00000000


	//----- nvinfo : EIATTR_FRAME_SIZE
	.align		4
.L_367:
        /*07f8*/ 	.byte	0x04, 0x11
        /*07fa*/ 	.short	(.L_369 - .L_368)
	.align		4
.L_368:
        /*07fc*/ 	.word	index@(_ZN4vllm17activation_kernelIfXadL_ZNS_17gelu_quick_kernelIfEET_RKS2_EELb0ELb0EEEvPS2_PS3_i)
        /*0800*/ 	.word	0x00000000


	//----- nvinfo : EIATTR_REGCOUNT
	.align		4
.L_369:
        /*0804*/ 	.byte	0x04, 0x2f
        /*0806*/ 	.short	(.L_371 - .L_370)
	.align		4
.L_370:
        /*0808*/ 	.word	index@(_ZN4vllm17activation_kernelIN3c104HalfEXadL_ZNS_17gelu_quick_kernelIS2_EET_RKS4_EELb0ELb0EEEvPS4_PS5_i)
        /*080c*/ 	.word	0x00000020


	//----- nvinfo : EIATTR_FRAME_SIZE
	.align		4
.L_371:
        /*0810*/ 	.byte	0x04, 0x11
        /*0812*/ 	.short	(.L_373 - .L_372)
	.align		4
.L_372:
        /*0814*/ 	.word	index@($__internal_1_$__cuda_sm20_div_u64)
        /*0818*/ 	.word	0x00000000


	//----- nvinfo : EIATTR_FRAME_SIZE
	.align		4
.L_373:
        /*081c*/ 	.byte	0x04, 0x11
        /*081e*/ 	.short	(.L_375 - .L_374)
	.align		4
.L_374:
        /*0820*/ 	.word	index@(_ZN4vllm17activation_kernelIN3c104HalfEXadL_ZNS_17gelu_quick_kernelIS2_EET_RKS4_EELb0ELb0EEEvPS4_PS5_i)
        /*0824*/ 	.word	0x00000000


	//----- nvinfo : EIATTR_REGCOUNT
	.align		4
.L_375:
        /*0828*/ 	.byte	0x04, 0x2f
        /*082a*/ 	.short	(.L_377 - .L_376)
	.align		4
.L_376:
        /*082c*/ 	.word	index@(_ZN4vllm17activation_kernelIN3c108BFloat16EXadL_ZNS_17gelu_quick_kernelIS2_EET_RKS4_EELb0ELb0EEEvPS4_PS5_i)
        /*0830*/ 	.word	0x00000020


	//----- nvinfo : EIATTR_FRAME_SIZE
	.align		4
.L_377:
        /*0834*/ 	.byte	0x04, 0x11
        /*0836*/ 	.short	(.L_379 - .L_378)
	.align		4
.L_378:
        /*0838*/ 	.word	index@($__internal_0_$__cuda_sm20_div_u64)
        /*083c*/ 	.word	0x00000000


	//----- nvinfo : EIATTR_FRAME_SIZE
	.align		4
.L_379:
        /*0840*/ 	.byte	0x04, 0x11
        /*0842*/ 	.short	(.L_381 - .L_380)
	.align		4
.L_380:
        /*0844*/ 	.word	index@(_ZN4vllm17activation_kernelIN3c108BFloat16EXadL_ZNS_17gelu_quick_kernelIS2_EET_RKS4_EELb0ELb0EEEvPS4_PS5_i)
        /*0848*/ 	.word	0x00000000


	//----- nvinfo : EIATTR_MIN_STACK_SIZE
	.align		4
.L_381:
        /*084c*/ 	.byte	0x04, 0x12
        /*084e*/ 	.short	(.L_383 - .L_382)
	.align		4
.L_382:
        /*0850*/ 	.word	index@(_ZN4vllm17activation_kernelIN3c108BFloat16EXadL_ZNS_17gelu_quick_kernelIS2_EET_RKS4_EELb0ELb0EEEvPS4_PS5_i)
        /*0854*/ 	.word	0x00000000


	//----- nvinfo : EIATTR_MIN_STACK_SIZE
	.align		4
.L_383:
        /*0858*/ 	.byte	0x04, 0x12
        /*085a*/ 	.short	(.L_385 - .L_384)
	.align		4
.L_384:
        /*085c*/ 	.word	index@(_ZN4vllm17activation_kernelIN3c104HalfEXadL_ZNS_17gelu_quick_kernelIS2_EET_RKS4_EELb0ELb0EEEvPS4_PS5_i)
        /*0860*/ 	.word	0x00000000


	//----- nvinfo : EIATTR_MIN_STACK_SIZE
	.align		4
.L_385:
        /*0864*/ 	.byte	0x04, 0x12
        /*0866*/ 	.short	(.L_387 - .L_386)
	.align		4
.L_386:
        /*0868*/ 	.word	index@(_ZN4vllm17activation_kernelIfXadL_ZNS_17gelu_quick_kernelIfEET_RKS2_EELb0ELb0EEEvPS2_PS3_i)
        /*086c*/ 	.word	0x00000000


	//----- nvinfo : EIATTR_MIN_STACK_SIZE
	.align		4
.L_387:
        /*0870*/ 	.byte	0x04, 0x12
        /*0872*/ 	.short	(.L_389 - .L_388)
	.align		4
.L_388:
        /*0874*/ 	.word	index@(_ZN4vllm17activation_kernelIN3c108BFloat16EXadL_ZNS_17gelu_quick_kernelIS2_EET_RKS4_EELb1ELb0EEEvPS4_PS5_i)
        /*0878*/ 	.word	0x00000000


	//----- nvinfo : EIATTR_MIN_STACK_SIZE
	.align		4
.L_389:
        /*087c*/ 	.byte	0x04, 0x12
        /*087e*/ 	.short	(.L_391 - .L_390)
	.align		4
.L_390:
        /*0880*/ 	.word	index@(_ZN4vllm17activation_kernelIN3c104HalfEXadL_ZNS_17gelu_quick_kernelIS2_EET_RKS4_EELb1ELb0EEEvPS4_PS5_i)
        /*0884*/ 	.word	0x00000000


	//----- nvinfo : EIATTR_MIN_STACK_SIZE
	.align		4
.L_391:
        /*0888*/ 	.byte	0x04, 0x12
        /*088a*/ 	.short	(.L_393 - .L_392)
	.align		4
.L_392:
        /*088c*/ 	.word	index@(_ZN4vllm17activation_kernelIfXadL_ZNS_17gelu_quick_kernelIfEET_RKS2_EELb1ELb0EEEvPS2_PS3_i)
        /*0890*/ 	.word	0x00000000


	//----- nvinfo : EIATTR_MIN_STACK_SIZE
	.align		4
.L_393:
        /*0894*/ 	.byte	0x04, 0x12
        /*0896*/ 	.short	(.L_395 - .L_394)
	.align		4
.L_394:
        /*0898*/ 	.word	index@(_ZN4vllm17activation_kernelIN3c108BFloat16EXadL_ZNS_17gelu_quick_kernelIS2_EET_RKS4_EELb1ELb1EEEvPS4_PS5_i)
        /*089c*/ 	.word	0x00000000


	//----- nvinfo : EIATTR_MIN_STACK_SIZE
	.align		4
.L_395:
        /*08a0*/ 	.byte	0x04, 0x12
        /*08a2*/ 	.short	(.L_397 - .L_396)
	.align		4
.L_396:
        /*08a4*/ 	.word	index@(_ZN4vllm17activation_kernelIN3c104HalfEXadL_ZNS_17gelu_quick_kernelIS2_EET_RKS4_EELb1ELb1EEEvPS4_PS5_i)
        /*08a8*/ 	.word	0x00000000


	//----- nvinfo : EIATTR_MIN_STACK_SIZE
	.align		4
.L_397:
        /*08ac*/ 	.byte	0x04, 0x12
        /*08ae*/ 	.short	(.L_399 - .L_398)
	.align		4
.L_398:
        /*08b0*/ 	.word	index@(_ZN4vllm17activation_kernelIfXadL_ZNS_17gelu_quick_kernelIfEET_RKS2_EELb1ELb1EEEvPS2_PS3_i)
        /*08b4*/ 	.word	0x00000000


	//----- nvinfo : EIATTR_MIN_STACK_SIZE
	.align		4
.L_399:
        /*08b8*/ 	.byte	0x04, 0x12
        /*08ba*/ 	.short	(.L_401 - .L_400)
	.align		4
.L_400:
        /*08bc*/ 	.word	index@(_ZN4vllm17activation_kernelIN3c108BFloat16EXadL_ZNS_16gelu_fast_kernelIS2_EET_RKS4_EELb0ELb0EEEvPS4_PS5_i)
        /*08c0*/ 	.word	0x00000000


	//----- nvinfo : EIATTR_MIN_STACK_SIZE
	.align		4
.L_401:
        /*08c4*/ 	.byte	0x04, 0x12
        /*08c6*/ 	.short	(.L_403 - .L_402)
	.align		4
.L_402:
        /*08c8*/ 	.word	index@(_ZN4vllm17activation_kernelIN3c104HalfEXadL_ZNS_16gelu_fast_kernelIS2_EET_RKS4_EELb0ELb0EEEvPS4_PS5_i)
        /*08cc*/ 	.word	0x00000000


	//----- nvinfo : EIATTR_MIN_STACK_SIZE
	.align		4
.L_403:
        /*08d0*/ 	.byte	0x04, 0x12
        /*08d2*/ 	.short	(.L_405 - .L_404)
	.align		4
.L_404:
        /*08d4*/ 	.word	index@(_ZN4vllm17activation_kernelIfXadL_ZNS_16gelu_fast_kernelIfEET_RKS2_EELb0ELb0EEEvPS2_PS3_i)
        /*08d8*/ 	.word	0x00000000


	//----- nvinfo : EIATTR_MIN_STACK_SIZE
	.align		4
.L_405:
        /*08dc*/ 	.byte	0x04, 0x12
        /*08de*/ 	.short	(.L_407 - .L_406)
	.align		4
.L_406:
        /*08e0*/ 	.word	index@(_ZN4vllm17activation_kernelIN3c108BFloat16EXadL_ZNS_16gelu_fast_kernelIS2_EET_RKS4_EELb1ELb0EEEvPS4_PS5_i)
        /*08e4*/ 	.word	0x00000000


	//----- nvinfo : EIATTR_MIN_STACK_SIZE
	.align		4
.L_407:
        /*08e8*/ 	.byte	0x04, 0x12
        /*08ea*/ 	.short	(.L_409 - .L_408)
	.align		4
.L_408:
        /*08ec*/ 	.word	index@(_ZN4vllm17activation_kernelIN3c104HalfEXadL_ZNS_16gelu_fast_kernelIS2_EET_RKS4_EELb1ELb0EEEvPS4_PS5_i)
        /*08f0*/ 	.word	0x00000000


	//----- nvinfo : EIATTR_MIN_STACK_SIZE
	.align		4
.L_409:
        /*08f4*/ 	.byte	0x04, 0x12
        /*08f6*/ 	.short	(.L_411 - .L_410)
	.align		4
.L_410:
        /*08f8*/ 	.word	index@(_ZN4vllm17activation_kernelIfXadL_ZNS_16gelu_fast_kernelIfEET_RKS2_EELb1ELb0EEEvPS2_PS3_i)
        /*08fc*/ 	.word	0x00000000


	//----- nvinfo : EIATTR_MIN_STACK_SIZE
	.align		4
.L_411:
        /*0900*/ 	.byte	0x04, 0x12
        /*0902*/ 	.short	(.L_413 - .L_412)
	.align		4
.L_412:
        /*0904*/ 	.word	index@(_ZN4vllm17activation_kernelIN3c108BFloat16EXadL_ZNS_16gelu_fast_kernelIS2_EET_RKS4_EELb1ELb1EEEvPS4_PS5_i)
        /*0908*/ 	.word	0x00000000


	//----- nvinfo : EIATTR_MIN_STACK_SIZE
	.align		4
.L_413:
        /*090c*/ 	.byte	0x04, 0x12
        /*090e*/ 	.short	(.L_415 - .L_414)
	.align		4
.L_414:
        /*0910*/ 	.word	index@(_ZN4vllm17activation_kernelIN3c104HalfEXadL_ZNS_16gelu_fast_kernelIS2_EET_RKS4_EELb1ELb1EEEvPS4_PS5_i)
        /*0914*/ 	.word	0x00000000


	//----- nvinfo : EIATTR_MIN_STACK_SIZE
	.align		4
.L_415:
        /*0918*/ 	.byte	0x04, 0x12
        /*091a*/ 	.short	(.L_417 - .L_416)
	.align		4
.L_416:
        /*091c*/ 	.word	index@(_ZN4vllm17activation_kernelIfXadL_ZNS_16gelu_fast_kernelIfEET_RKS2_EELb1ELb1EEEvPS2_PS3_i)
        /*0920*/ 	.word	0x00000000


	//----- nvinfo : EIATTR_MIN_STACK_SIZE
	.align		4
.L_417:
        /*0924*/ 	.byte	0x04, 0x12
        /*0926*/ 	.short	(.L_419 - .L_418)
	.align		4
.L_418:
        /*0928*/ 	.word	index@(_ZN4vllm17activation_kernelIN3c108BFloat16EXadL_ZNS_15gelu_new_kernelIS2_EET_RKS4_EELb0ELb0EEEvPS4_PS5_i)
        /*092c*/ 	.word	0x00000000


	//----- nvinfo : EIATTR_MIN_STACK_SIZE
	.align		4
.L_419:
        /*0930*/ 	.byte	0x04, 0x12
        /*0932*/ 	.short	(.L_421 - .L_420)
	.align		4
.L_420:
        /*0934*/ 	.word	index@(_ZN4vllm17activation_kernelIN3c104HalfEXadL_ZNS_15gelu_new_kernelIS2_EET_RKS4_EELb0ELb0EEEvPS4_PS5_i)
        /*0938*/ 	.word	0x00000000


	//----- nvinfo : EIATTR_MIN_STACK_SIZE
	.align		4
.L_421:
        /*093c*/ 	.byte	0x04, 0x12
        /*093e*/ 	.short	(.L_423 - .L_422)
	.align		4
.L_422:
        /*0940*/ 	.word	index@(_ZN4vllm17activation_kernelIfXadL_ZNS_15gelu_new_kernelIfEET_RKS2_EELb0ELb0EEEvPS2_PS3_i)
        /*0944*/ 	.word	0x00000000


	//----- nvinfo : EIATTR_MIN_STACK_SIZE
	.align		4
.L_423:
        /*0948*/ 	.byte	0x04, 0x12
        /*094a*/ 	.short	(.L_425 - .L_424)
	.align		4
.L_424:
        /*094c*/ 	.word	index@(_ZN4vllm17activation_kernelIN3c108BFloat16EXadL_ZNS_15gelu_new_kernelIS2_EET_RKS4_EELb1ELb0EEEvPS4_PS5_i)
        /*0950*/ 	.word	0x00000000


	//----- nvinfo : EIATTR_MIN_STACK_SIZE
	.align		4
.L_425:
        /*0954*/ 	.byte	0x04, 0x12
        /*0956*/ 	.short	(.L_427 - .L_426)
	.align		4
.L_426:
        /*0958*/ 	.word	index@(_ZN4vllm17activation_kernelIN3c104HalfEXadL_ZNS_15gelu_new_kernelIS2_EET_RKS4_EELb1ELb0EEEvPS4_PS5_i)
        /*095c*/ 	.word	0x00000000


	//----- nvinfo : EIATTR_MIN_STACK_SIZE
	.align		4
.L_427:
        /*0960*/ 	.byte	0x04, 0x12
        /*0962*/ 	.short	(.L_429 - .L_428)
	.align		4
.L_428:
        /*0964*/ 	.word	index@(_ZN4vllm17activation_kernelIfXadL_ZNS_15gelu_new_kernelIfEET_RKS2_EELb1ELb0EEEvPS2_PS3_i)
        /*0968*/ 	.word	0x00000000


	//----- nvinfo : EIATTR_MIN_STACK_SIZE
	.align		4
.L_429:
        /*096c*/ 	.byte	0x04, 0x12
        /*096e*/ 	.short	(.L_431 - .L_430)
	.align		4
.L_430:
        /*0970*/ 	.word	index@(_ZN4vllm17activation_kernelIN3c108BFloat16EXadL_ZNS_15gelu_new_kernelIS2_EET_RKS4_EELb1ELb1EEEvPS4_PS5_i)
        /*0974*/ 	.word	0x00000000


	//----- nvinfo : EIATTR_MIN_STACK_SIZE
	.align		4
.L_431:
        /*0978*/ 	.byte	0x04, 0x12
        /*097a*/ 	.short	(.L_433 - .L_432)
	.align		4
.L_432:
        /*097c*/ 	.word	index@(_ZN4vllm17activation_kernelIN3c104HalfEXadL_ZNS_15gelu_new_kernelIS2_EET_RKS4_EELb1ELb1EEEvPS4_PS5_i)
        /*0980*/ 	.word	0x00000000


	//----- nvinfo : EIATTR_MIN_STACK_SIZE
	.align		4
.L_433:
        /*0984*/ 	.byte	0x04, 0x12
        /*0986*/ 	.short	(.L_435 - .L_434)
	.align		4
.L_434:
        /*0988*/ 	.word	index@(_ZN4vllm17activation_kernelIfXadL_ZNS_15gelu_new_kernelIfEET_RKS2_EELb1ELb1EEEvPS2_PS3_i)
        /*098c*/ 	.word	0x00000000


	//----- nvinfo : EIATTR_MIN_STACK_SIZE
	.align		4
.L_435:
        /*0990*/ 	.byte	0x04, 0x12
        /*0992*/ 	.short	(.L_437 - .L_436)
	.align		4
.L_436:
        /*0994*/ 	.word	index@(_ZN4vllm24swigluoai_and_mul_kernelIN3c108BFloat16EXadL_ZNS_17swigluoai_and_mulIS2_EET_RKS4_S6_ffEEEEvPS4_PS5_iff)
        /*0998*/ 	.word	0x00000000


	//----- nvinfo : EIATTR_MIN_STACK_SIZE
	.align		4
.L_437:
        /*099c*/ 	.byte	0x04, 0x12
        /*099e*/ 	.short	(.L_439 - .L_438)
	.align		4
.L_438:
        /*09a0*/ 	.word	index@(_ZN4vllm24swigluoai_and_mul_kernelIN3c104HalfEXadL_ZNS_17swigluoai_and_mulIS2_EET_RKS4_S6_ffEEEEvPS4_PS5_iff)
        /*09a4*/ 	.word	0x00000000


	//----- nvinfo : EIATTR_MIN_STACK_SIZE
	.align		4
.L_439:
        /*09a8*/ 	.byte	0x04, 0x12
        /*09aa*/ 	.short	(.L_441 - .L_440)
	.align		4
.L_440:
        /*09ac*/ 	.word	index@(_ZN4vllm24swigluoai_and_mul_kernelIfXadL_ZNS_17swigluoai_and_mulIfEET_RKS2_S4_ffEEEEvPS2_PS3_iff)
        /*09b0*/ 	.word	0x00000000


	//----- nvinfo : EIATTR_MIN_STACK_SIZE
	.align		4
.L_441:
        /*09b4*/ 	.byte	0x04, 0x12
        /*09b6*/ 	.short	(.L_443 - .L_442)
	.align		4
.L_442:
        /*09b8*/ 	.word	index@(_ZN4vllm29act_and_mul_kernel_with_paramIN3c108BFloat16E14__nv_bfloat162XadL_ZNS_14fatrelu_kernelIS2_EET_RKS5_fEEXadL_ZNS_21packed_fatrelu_kernelIS3_EES5_S7_fEELb0ELb0EEEvPS5_PS6_if)
        /*09bc*/ 	.word	0x00000000


	//----- nvinfo : EIATTR_MIN_STACK_SIZE
	.align		4
.L_443:
        /*09c0*/ 	.byte	0x04, 0x12
        /*09c2*/ 	.short	(.L_445 - .L_444)
	.align		4
.L_444:
        /*09c4*/ 	.word	index@(_ZN4vllm29act_and_mul_kernel_with_paramIN3c104HalfE7__half2XadL_ZNS_14fatrelu_kernelIS2_EET_RKS5_fEEXadL_ZNS_21packed_fatrelu_kernelIS3_EES5_S7_fEELb0ELb0EEEvPS5_PS6_if)
        /*09c8*/ 	.word	0x00000000


	//----- nvinfo : EIATTR_MIN_STACK_SIZE
	.align		4
.L_445:
        /*09cc*/ 	.byte	0x04, 0x12
        /*09ce*/ 	.short	(.L_447 - .L_446)
	.align		4
.L_446:
        /*09d0*/ 	.word	index@(_ZN4vllm29act_and_mul_kernel_with_paramIf6float2XadL_ZNS_14fatrelu_kernelIfEET_RKS3_fEEXadL_ZNS_21packed_fatrelu_kernelIS1_EES3_S5_fEELb0ELb0EEEvPS3_PS4_if)
        /*09d4*/ 	.word	0x00000000


	//----- nvinfo : EIATTR_MIN_STACK_SIZE
	.align		4
.L_447:
        /*09d8*/ 	.byte	0x04, 0x12
        /*09da*/ 	.short	(.L_449 - .L_448)
	.align		4
.L_448:
        /*09dc*/ 	.word	index@(_ZN4vllm29act_and_mul_kernel_with_paramIN3c108BFloat16E14__nv_bfloat162XadL_ZNS_14fatrelu_kernelIS2_EET_RKS5_fEEXadL_ZNS_21packed_fatrelu_kernelIS3_EES5_S7_fEELb1ELb0EEEvPS5_PS6_if)
        /*09e0*/ 	.word	0x00000000


	//----- nvinfo : EIATTR_MIN_STACK_SIZE
	.align		4
.L_449:
        /*09e4*/ 	.byte	0x04, 0x12
        /*09e6*/ 	.short	(.L_451 - .L_450)
	.align		4
.L_450:
        /*09e8*/ 	.word	index@(_ZN4vllm29act_and_mul_kernel_with_paramIN3c104HalfE7__half2XadL_ZNS_14fatrelu_kernelIS2_EET_RKS5_fEEXadL_ZNS_21packed_fatrelu_kernelIS3_EES5_S7_fEELb1ELb0EEEvPS5_PS6_if)
        /*09ec*/ 	.word	0x00000000


	//----- nvinfo : EIATTR_MIN_STACK_SIZE
	.align		4
.L_451:
        /*09f0*/ 	.byte	0x04, 0x12
        /*09f2*/ 	.short	(.L_453 - .L_452)
	.align		4
.L_452:
        /*09f4*/ 	.word	index@(_ZN4vllm29act_and_mul_kernel_with_paramIf6float2XadL_ZNS_14fatrelu_kernelIfEET_RKS3_fEEXadL_ZNS_21packed_fatrelu_kernelIS1_EES3_S5_fEELb1ELb0EEEvPS3_PS4_if)
        /*09f8*/ 	.word	0x00000000


	//----- nvinfo : EIATTR_MIN_STACK_SIZE
	.align		4
.L_453:
        /*09fc*/ 	.byte	0x04, 0x12
        /*09fe*/ 	.short	(.L_455 - .L_454)
	.align		4
.L_454:
        /*0a00*/ 	.word	index@(_ZN4vllm29act_and_mul_kernel_with_paramIN3c108BFloat16E14__nv_bfloat162XadL_ZNS_14fatrelu_kernelIS2_EET_RKS5_fEEXadL_ZNS_21packed_fatrelu_kernelIS3_EES5_S7_fEELb1ELb1EEEvPS5_PS6_if)
        /*0a04*/ 	.word	0x00000000


	//----- nvinfo : EIATTR_MIN_STACK_SIZE
	.align		4
.L_455:
        /*0a08*/ 	.byte	0x04, 0x12
        /*0a0a*/ 	.short	(.L_457 - .L_456)
	.align		4
.L_456:
        /*0a0c*/ 	.word	index@(_ZN4vllm29act_and_mul_kernel_with_paramIN3c104HalfE7__half2XadL_ZNS_14fatrelu_kernelIS2_EET_RKS5_fEEXadL_ZNS_21packed_fatrelu_kernelIS3_EES5_S7_fEELb1ELb1EEEvPS5_PS6_if)
        /*0a10*/ 	.word	0x00000000


	//----- nvinfo : EIATTR_MIN_STACK_SIZE
	.align		4
.L_457:
        /*0a14*/ 	.byte	0x04, 0x12
        /*0a16*/ 	.short	(.L_459 - .L_458)
	.align		4
.L_458:
        /*0a18*/ 	.word	index@(_ZN4vllm29act_and_mul_kernel_with_paramIf6float2XadL_ZNS_14fatrelu_kernelIfEET_RKS3_fEEXadL_ZNS_21packed_fatrelu_kernelIS1_EES3_S5_fEELb1ELb1EEEvPS3_PS4_if)
        /*0a1c*/ 	.word	0x00000000


	//----- nvinfo : EIATTR_MIN_STACK_SIZE
	.align		4
.L_459:
        /*0a20*/ 	.byte	0x04, 0x12
        /*0a22*/ 	.short	(.L_461 - .L_460)
	.align		4
.L_460:
        /*0a24*/ 	.word	index@(_ZN4vllm18act_and_mul_kernelIN3c108BFloat16E14__nv_bfloat162XadL_ZNS_16gelu_tanh_kernelIS2_EET_RKS5_EEXadL_ZNS_23packed_gelu_tanh_kernelIS3_EES5_S7_EELb1ELb0ELb0EEEvPS5_PS6_i)
        /*0a28*/ 	.word	0x00000000


	//----- nvinfo : EIATTR_MIN_STACK_SIZE
	.align		4
.L_461:
        /*0a2c*/ 	.byte	0x04, 0x12
        /*0a2e*/ 	.short	(.L_463 - .L_462)
	.align		4
.L_462:
        /*0a30*/ 	.word	index@(_ZN4vllm18act_and_mul_kernelIN3c104HalfE7__half2XadL_ZNS_16gelu_tanh_kernelIS2_EET_RKS5_EEXadL_ZNS_23packed_gelu_tanh_kernelIS3_EES5_S7_EELb1ELb0ELb0EEEvPS5_PS6_i)
        /*0a34*/ 	.word	0x00000000


	//----- nvinfo : EIATTR_MIN_STACK_SIZE
	.align		4
.L_463:
        /*0a38*/ 	.byte	0x04, 0x12
        /*0a3a*/ 	.short	(.L_465 - .L_464)
	.align		4
.L_464:
        /*0a3c*/ 	.word	index@(_ZN4vllm18act_and_mul_kernelIf6float2XadL_ZNS_16gelu_tanh_kernelIfEET_RKS3_EEXadL_ZNS_23packed_gelu_tanh_kernelIS1_EES3_S5_EELb1ELb0ELb0EEEvPS3_PS4_i)
        /*0a40*/ 	.word	0x00000000


	//----- nvinfo : EIATTR_MIN_STACK_SIZE
	.align		4
.L_465:
        /*0a44*/ 	.byte	0x04, 0x12
        /*0a46*/ 	.short	(.L_467 - .L_466)
	.align		4
.L_466:
        /*0a48*/ 	.word	index@(_ZN4vllm18act_and_mul_kernelIN3c108BFloat16E14__nv_bfloat162XadL_ZNS_16gelu_tanh_kernelIS2_EET_RKS5_EEXadL_ZNS_23packed_gelu_tanh_kernelIS3_EES5_S7_EELb1ELb1ELb0EEEvPS5_PS6_i)
        /*0a4c*/ 	.word	0x00000000


	//----- nvinfo : EIATTR_MIN_STACK_SIZE
	.align		4
.L_467:
        /*0a50*/ 	.byte	0x04, 0x12
        /*0a52*/ 	.short	(.L_469 - .L_468)
	.align		4
.L_468:
        /*0a54*/ 	.word	index@(_ZN4vllm18act_and_mul_kernelIN3c104HalfE7__half2XadL_ZNS_16gelu_tanh_kernelIS2_EET_RKS5_EEXadL_ZNS_23packed_gelu_tanh_kernelIS3_EES5_S7_EELb1ELb1ELb0EEEvPS5_PS6_i)
        /*0a58*/ 	.word	0x00000000


	//----- nvinfo : EIATTR_MIN_STACK_SIZE
	.align		4
.L_469:
        /*0a5c*/ 	.byte	0x04, 0x12
        /*0a5e*/ 	.short	(.L_471 - .L_470)
	.align		4
.L_470:
        /*0a60*/ 	.word	index@(_ZN4vllm18act_and_mul_kernelIf6float2XadL_ZNS_16gelu_tanh_kernelIfEET_RKS3_EEXadL_ZNS_23packed_gelu_tanh_kernelIS1_EES3_S5_EELb1ELb1ELb0EEEvPS3_PS4_i)
        /*0a64*/ 	.word	0x00000000


	//----- nvinfo : EIATTR_MIN_STACK_SIZE
	.align		4
.L_471:
        /*0a68*/ 	.byte	0x04, 0x12
        /*0a6a*/ 	.short	(.L_473 - .L_472)
	.align		4
.L_472:
        /*0a6c*/ 	.word	index@(_ZN4vllm18act_and_mul_kernelIN3c108BFloat16E14__nv_bfloat162XadL_ZNS_16gelu_tanh_kernelIS2_EET_RKS5_EEXadL_ZNS_23packed_gelu_tanh_kernelIS3_EES5_S7_EELb1ELb1ELb1EEEvPS5_PS6_i)
        /*0a70*/ 	.word	0x00000000


	//----- nvinfo : EIATTR_MIN_STACK_SIZE
	.align		4
.L_473:
        /*0a74*/ 	.byte	0x04, 0x12
        /*0a76*/ 	.short	(.L_475 - .L_474)
	.align		4
.L_474:
        /*0a78*/ 	.word	index@(_ZN4vllm18act_and_mul_kernelIN3c104HalfE7__half2XadL_ZNS_16gelu_tanh_kernelIS2_EET_RKS5_EEXadL_ZNS_23packed_gelu_tanh_kernelIS3_EES5_S7_EELb1ELb1ELb1EEEvPS5_PS6_i)
        /*0a7c*/ 	.word	0x00000000


	//----- nvinfo : EIATTR_MIN_STACK_SIZE
	.align		4
.L_475:
        /*0a80*/ 	.byte	0x04, 0x12
        /*0a82*/ 	.short	(.L_477 - .L_476)
	.align		4
.L_476:
        /*0a84*/ 	.word	index@(_ZN4vllm18act_and_mul_kernelIf6float2XadL_ZNS_16gelu_tanh_kernelIfEET_RKS3_EEXadL_ZNS_23packed_gelu_tanh_kernelIS1_EES3_S5_EELb1ELb1ELb1EEEvPS3_PS4_i)
        /*0a88*/ 	.word	0x00000000


	//----- nvinfo : EIATTR_MIN_STACK_SIZE
	.align		4
.L_477:
        /*0a8c*/ 	.byte	0x04, 0x12
        /*0a8e*/ 	.short	(.L_479 - .L_478)
	.align		4
.L_478:
        /*0a90*/ 	.word	index@(_ZN4vllm18act_and_mul_kernelIN3c108BFloat16E14__nv_bfloat162XadL_ZNS_11gelu_kernelIS2_EET_RKS5_EEXadL_ZNS_18packed_gelu_kernelIS3_EES5_S7_EELb1ELb0ELb0EEEvPS5_PS6_i)
        /*0a94*/ 	.word	0x00000000


	//----- nvinfo : EIATTR_MIN_STACK_SIZE
	.align		4
.L_479:
        /*0a98*/ 	.byte	0x04, 0x12
        /*0a9a*/ 	.short	(.L_481 - .L_480)
	.align		4
.L_480:
        /*0a9c*/ 	.word	index@(_ZN4vllm18act_and_mul_kernelIN3c104HalfE7__half2XadL_ZNS_11gelu_kernelIS2_EET_RKS5_EEXadL_ZNS_18packed_gelu_kernelIS3_EES5_S7_EELb1ELb0ELb0EEEvPS5_PS6_i)
        /*0aa0*/ 	.word	0x00000000


	//----- nvinfo : EIATTR_MIN_STACK_SIZE
	.align		4
.L_481:
        /*0aa4*/ 	.byte	0x04, 0x12
        /*0aa6*/ 	.short	(.L_483 - .L_482)
	.align		4
.L_482:
        /*0aa8*/ 	.word	index@(_ZN4vllm18act_and_mul_kernelIf6float2XadL_ZNS_11gelu_kernelIfEET_RKS3_EEXadL_ZNS_18packed_gelu_kernelIS1_EES3_S5_EELb1ELb0ELb0EEEvPS3_PS4_i)
        /*0aac*/ 	.word	0x00000000


	//----- nvinfo : EIATTR_MIN_STACK_SIZE
	.align		4
.L_483:
        /*0ab0*/ 	.byte	0x04, 0x12
        /*0ab2*/ 	.short	(.L_485 - .L_484)
	.align		4
.L_484:
        /*0ab4*/ 	.word	index@(_ZN4vllm18act_and_mul_kernelIN3c108BFloat16E14__nv_bfloat162XadL_ZNS_11gelu_kernelIS2_EET_RKS5_EEXadL_ZNS_18packed_gelu_kernelIS3_EES5_S7_EELb1ELb1ELb0EEEvPS5_PS6_i)
        /*0ab8*/ 	.word	0x00000000


	//----- nvinfo : EIATTR_MIN_STACK_SIZE
	.align		4
.L_485:
        /*0abc*/ 	.byte	0x04, 0x12
        /*0abe*/ 	.short	(.L_487 - .L_486)
	.align		4
.L_486:
        /*0ac0*/ 	.word	index@(_ZN4vllm18act_and_mul_kernelIN3c104HalfE7__half2XadL_ZNS_11gelu_kernelIS2_EET_RKS5_EEXadL_ZNS_18packed_gelu_kernelIS3_EES5_S7_EELb1ELb1ELb0EEEvPS5_PS6_i)
        /*0ac4*/ 	.word	0x00000000


	//----- nvinfo : EIATTR_MIN_STACK_SIZE
	.align		4
.L_487:
        /*0ac8*/ 	.byte	0x04, 0x12
        /*0aca*/ 	.short	(.L_489 - .L_488)
	.align		4
.L_488:
        /*0acc*/ 	.word	index@(_ZN4vllm18act_and_mul_kernelIf6float2XadL_ZNS_11gelu_kernelIfEET_RKS3_EEXadL_ZNS_18packed_gelu_kernelIS1_EES3_S5_EELb1ELb1ELb0EEEvPS3_PS4_i)
        /*0ad0*/ 	.word	0x00000000


	//----- nvinfo : EIATTR_MIN_STACK_SIZE
	.align		4
.L_489:
        /*0ad4*/ 	.byte	0x04, 0x12
        /*0ad6*/ 	.short	(.L_491 - .L_490)
	.align		4
.L_490:
        /*0ad8*/ 	.word	index@(_ZN4vllm18act_and_mul_kernelIN3c108BFloat16E14__nv_bfloat162XadL_ZNS_11gelu_kernelIS2_EET_RKS5_EEXadL_ZNS_18packed_gelu_kernelIS3_EES5_S7_EELb1ELb1ELb1EEEvPS5_PS6_i)
        /*0adc*/ 	.word	0x00000000


	//----- nvinfo : EIATTR_MIN_STACK_SIZE
	.align		4
.L_491:
        /*0ae0*/ 	.byte	0x04, 0x12
        /*0ae2*/ 	.short	(.L_493 - .L_492)
	.align		4
.L_492:
        /*0ae4*/ 	.word	index@(_ZN4vllm18act_and_mul_kernelIN3c104HalfE7__half2XadL_ZNS_11gelu_kernelIS2_EET_RKS5_EEXadL_ZNS_18packed_gelu_kernelIS3_EES5_S7_EELb1ELb1ELb1EEEvPS5_PS6_i)
        /*0ae8*/ 	.word	0x00000000


	//----- nvinfo : EIATTR_MIN_STACK_SIZE
	.align		4
.L_493:
        /*0aec*/ 	.byte	0x04, 0x12
        /*0aee*/ 	.short	(.L_495 - .L_494)
	.align		4
.L_494:
        /*0af0*/ 	.word	index@(_ZN4vllm18act_and_mul_kernelIf6float2XadL_ZNS_11gelu_kernelIfEET_RKS3_EEXadL_ZNS_18packed_gelu_kernelIS1_EES3_S5_EELb1ELb1ELb1EEEvPS3_PS4_i)
        /*0af4*/ 	.word	0x00000000


	//----- nvinfo : EIATTR_MIN_STACK_SIZE
	.align		4
.L_495:
        /*0af8*/ 	.byte	0x04, 0x12
        /*0afa*/ 	.short	(.L_497 - .L_496)
	.align		4
.L_496:
        /*0afc*/ 	.word	index@(_ZN4vllm18act_and_mul_kernelIN3c108BFloat16E14__nv_bfloat162XadL_ZNS_11silu_kernelIS2_EET_RKS5_EEXadL_ZNS_18packed_silu_kernelIS3_EES5_S7_EELb0ELb0ELb0EEEvPS5_PS6_i)
        /*0b00*/ 	.word	0x00000000


	//----- nvinfo : EIATTR_MIN_STACK_SIZE
	.align		4
.L_497:
        /*0b04*/ 	.byte	0x04, 0x12
        /*0b06*/ 	.short	(.L_499 - .L_498)
	.align		4
.L_498:
        /*0b08*/ 	.word	index@(_ZN4vllm18act_and_mul_kernelIN3c104HalfE7__half2XadL_ZNS_11silu_kernelIS2_EET_RKS5_EEXadL_ZNS_18packed_silu_kernelIS3_EES5_S7_EELb0ELb0ELb0EEEvPS5_PS6_i)
        /*0b0c*/ 	.word	0x00000000


	//----- nvinfo : EIATTR_MIN_STACK_SIZE
	.align		4
.L_499:
        /*0b10*/ 	.byte	0x04, 0x12
        /*0b12*/ 	.short	(.L_501 - .L_500)
	.align		4
.L_500:
        /*0b14*/ 	.word	index@(_ZN4vllm18act_and_mul_kernelIf6float2XadL_ZNS_11silu_kernelIfEET_RKS3_EEXadL_ZNS_18packed_silu_kernelIS1_EES3_S5_EELb0ELb0ELb0EEEvPS3_PS4_i)
        /*0b18*/ 	.word	0x00000000


	//----- nvinfo : EIATTR_MIN_STACK_SIZE
	.align		4
.L_501:
        /*0b1c*/ 	.byte	0x04, 0x12
        /*0b1e*/ 	.short	(.L_503 - .L_502)
	.align		4
.L_502:
        /*0b20*/ 	.word	index@(_ZN4vllm18act_and_mul_kernelIN3c108BFloat16E14__nv_bfloat162XadL_ZNS_11silu_kernelIS2_EET_RKS5_EEXadL_ZNS_18packed_silu_kernelIS3_EES5_S7_EELb0ELb1ELb0EEEvPS5_PS6_i)
        /*0b24*/ 	.word	0x00000000


	//----- nvinfo : EIATTR_MIN_STACK_SIZE
	.align		4
.L_503:
        /*0b28*/ 	.byte	0x04, 0x12
        /*0b2a*/ 	.short	(.L_505 - .L_504)
	.align		4
.L_504:
        /*0b2c*/ 	.word	index@(_ZN4vllm18act_and_mul_kernelIN3c104HalfE7__half2XadL_ZNS_11silu_kernelIS2_EET_RKS5_EEXadL_ZNS_18packed_silu_kernelIS3_EES5_S7_EELb0ELb1ELb0EEEvPS5_PS6_i)
        /*0b30*/ 	.word	0x00000000


	//----- nvinfo : EIATTR_MIN_STACK_SIZE
	.align		4
.L_505:
        /*0b34*/ 	.byte	0x04, 0x12
        /*0b36*/ 	.short	(.L_507 - .L_506)
	.align		4
.L_506:
        /*0b38*/ 	.word	index@(_ZN4vllm18act_and_mul_kernelIf6float2XadL_ZNS_11silu_kernelIfEET_RKS3_EEXadL_ZNS_18packed_silu_kernelIS1_EES3_S5_EELb0ELb1ELb0EEEvPS3_PS4_i)
        /*0b3c*/ 	.word	0x00000000


	//----- nvinfo : EIATTR_MIN_STACK_SIZE
	.align		4
.L_507:
        /*0b40*/ 	.byte	0x04, 0x12
        /*0b42*/ 	.short	(.L_509 - .L_508)
	.align		4
.L_508:
        /*0b44*/ 	.word	index@(_ZN4vllm18act_and_mul_kernelIN3c108BFloat16E14__nv_bfloat162XadL_ZNS_11silu_kernelIS2_EET_RKS5_EEXadL_ZNS_18packed_silu_kernelIS3_EES5_S7_EELb0ELb1ELb1EEEvPS5_PS6_i)
        /*0b48*/ 	.word	0x00000000


	//----- nvinfo : EIATTR_MIN_STACK_SIZE
	.align		4
.L_509:
        /*0b4c*/ 	.byte	0x04, 0x12
        /*0b4e*/ 	.short	(.L_511 - .L_510)
	.align		4
.L_510:
        /*0b50*/ 	.word	index@(_ZN4vllm18act_and_mul_kernelIN3c104HalfE7__half2XadL_ZNS_11silu_kernelIS2_EET_RKS5_EEXadL_ZNS_18packed_silu_kernelIS3_EES5_S7_EELb0ELb1ELb1EEEvPS5_PS6_i)
        /*0b54*/ 	.word	0x00000000


	//----- nvinfo : EIATTR_MIN_STACK_SIZE
	.align		4
.L_511:
        /*0b58*/ 	.byte	0x04, 0x12
        /*0b5a*/ 	.short	(.L_513 - .L_512)
	.align		4
.L_512:
        /*0b5c*/ 	.word	index@(_ZN4vllm18act_and_mul_kernelIf6float2XadL_ZNS_11silu_kernelIfEET_RKS3_EEXadL_ZNS_18packed_silu_kernelIS1_EES3_S5_EELb0ELb1ELb1EEEvPS3_PS4_i)
        /*0b60*/ 	.word	0x00000000


	//----- nvinfo : EIATTR_MIN_STACK_SIZE
	.align		4
.L_513:
        /*0b64*/ 	.byte	0x04, 0x12
        /*0b66*/ 	.short	(.L_515 - .L_514)
	.align		4
.L_514:
        /*0b68*/ 	.word	index@(_ZN4vllm18act_and_mul_kernelIN3c108BFloat16E14__nv_bfloat162XadL_ZNS_11silu_kernelIS2_EET_RKS5_EEXadL_ZNS_18packed_silu_kernelIS3_EES5_S7_EELb1ELb0ELb0EEEvPS5_PS6_i)
        /*0b6c*/ 	.word	0x00000000


	//----- nvinfo : EIATTR_MIN_STACK_SIZE
	.align		4
.L_515:
        /*0b70*/ 	.byte	0x04, 0x12
        /*0b72*/ 	.short	(.L_517 - .L_516)
	.align		4
.L_516:
        /*0b74*/ 	.word	index@(_ZN4vllm18act_and_mul_kernelIN3c104HalfE7__half2XadL_ZNS_11silu_kernelIS2_EET_RKS5_EEXadL_ZNS_18packed_silu_kernelIS3_EES5_S7_EELb1ELb0ELb0EEEvPS5_PS6_i)
        /*0b78*/ 	.word	0x00000000


	//----- nvinfo : EIATTR_MIN_STACK_SIZE
	.align		4
.L_517:
        /*0b7c*/ 	.byte	0x04, 0x12
        /*0b7e*/ 	.short	(.L_519 - .L_518)
	.align		4
.L_518:
        /*0b80*/ 	.word	index@(_ZN4vllm18act_and_mul_kernelIf6float2XadL_ZNS_11silu_kernelIfEET_RKS3_EEXadL_ZNS_18packed_silu_kernelIS1_EES3_S5_EELb1ELb0ELb0EEEvPS3_PS4_i)
        /*0b84*/ 	.word	0x00000000


	//----- nvinfo : EIATTR_MIN_STACK_SIZE
	.align		4
.L_519:
        /*0b88*/ 	.byte	0x04, 0x12
        /*0b8a*/ 	.short	(.L_521 - .L_520)
	.align		4
.L_520:
        /*0b8c*/ 	.word	index@(_ZN4vllm18act_and_mul_kernelIN3c108BFloat16E14__nv_bfloat162XadL_ZNS_11silu_kernelIS2_EET_RKS5_EEXadL_ZNS_18packed_silu_kernelIS3_EES5_S7_EELb1ELb1ELb0EEEvPS5_PS6_i)
        /*0b90*/ 	.word	0x00000000


	//----- nvinfo : EIATTR_MIN_STACK_SIZE
	.align		4
.L_521:
        /*0b94*/ 	.byte	0x04, 0x12
        /*0b96*/ 	.short	(.L_523 - .L_522)
	.align		4
.L_522:
        /*0b98*/ 	.word	index@(_ZN4vllm18act_and_mul_kernelIN3c104HalfE7__half2XadL_ZNS_11silu_kernelIS2_EET_RKS5_EEXadL_ZNS_18packed_silu_kernelIS3_EES5_S7_EELb1ELb1ELb0EEEvPS5_PS6_i)
        /*0b9c*/ 	.word	0x00000000


	//----- nvinfo : EIATTR_MIN_STACK_SIZE
	.align		4
.L_523:
        /*0ba0*/ 	.byte	0x04, 0x12
        /*0ba2*/ 	.short	(.L_525 - .L_524)
	.align		4
.L_524:
        /*0ba4*/ 	.word	index@(_ZN4vllm18act_and_mul_kernelIf6float2XadL_ZNS_11silu_kernelIfEET_RKS3_EEXadL_ZNS_18packed_silu_kernelIS1_EES3_S5_EELb1ELb1ELb0EEEvPS3_PS4_i)
        /*0ba8*/ 	.word	0x00000000


	//----- nvinfo : EIATTR_MIN_STACK_SIZE
	.align		4
.L_525:
        /*0bac*/ 	.byte	0x04, 0x12
        /*0bae*/ 	.short	(.L_527 - .L_526)
	.align		4
.L_526:
        /*0bb0*/ 	.word	index@(_ZN4vllm18act_and_mul_kernelIN3c108BFloat16E14__nv_bfloat162XadL_ZNS_11silu_kernelIS2_EET_RKS5_EEXadL_ZNS_18packed_silu_kernelIS3_EES5_S7_EELb1ELb1ELb1EEEvPS5_PS6_i)
        /*0bb4*/ 	.word	0x00000000


	//----- nvinfo : EIATTR_MIN_STACK_SIZE
	.align		4
.L_527:
        /*0bb8*/ 	.byte	0x04, 0x12
        /*0bba*/ 	.short	(.L_529 - .L_528)
	.align		4
.L_528:
        /*0bbc*/ 	.word	index@(_ZN4vllm18act_and_mul_kernelIN3c104HalfE7__half2XadL_ZNS_11silu_kernelIS2_EET_RKS5_EEXadL_ZNS_18packed_silu_kernelIS3_EES5_S7_EELb1ELb1ELb1EEEvPS5_PS6_i)
        /*0bc0*/ 	.word	0x00000000


	//----- nvinfo : EIATTR_MIN_STACK_SIZE
	.align		4
.L_529:
        /*0bc4*/ 	.byte	0x04, 0x12
        /*0bc6*/ 	.short	(.L_531 - .L_530)
	.align		4
.L_530:
        /*0bc8*/ 	.word	index@(_ZN4vllm18act_and_mul_kernelIf6float2XadL_ZNS_11silu_kernelIfEET_RKS3_EEXadL_ZNS_18packed_silu_kernelIS1_EES3_S5_EELb1ELb1ELb1EEEvPS3_PS4_i)
        /*0bcc*/ 	.word	0x00000000
.L_531:


//--------------------- .nv.compat                --------------------------
	.section	.nv.compat,"",@"SHT_CUDA_COMPAT_INFO"
	.align	4
        /*0000*/ 	.byte	0x02, 0x09, 0x01, 0x00, 0x02, 0x02, 0x01, 0x00, 0x02, 0x05, 0x05, 0x00, 0x03, 0x07, 0x01, 0x01
        /*0010*/ 	.byte	0x02, 0x03, 0x00, 0x00, 0x02, 0x06, 0x01, 0x00, 0x04, 0x0b, 0x08, 0x00, 0x00, 0x00, 0x00, 0x00
        /*0020*/ 	.byte	0x00, 0x00, 0x00, 0x00


//--------------------- .nv.info._ZN4vllm17activation_kernelIN3c108BFloat16EXadL_ZNS_17gelu_quick_kernelIS2_EET_RKS4_EELb0ELb0EEEvPS4_PS5_i --------------------------
	.section	.nv.info._ZN4vllm17activation_kernelIN3c108BFloat16EXadL_ZNS_17gelu_quick_kernelIS2_EET_RKS4_EELb0ELb0EEEvPS4_PS5_i,"",@"SHT_CUDA_INFO"
	.sectionflags	@""
	.align	4


	//----- nvinfo : EIATTR_CUDA_API_VERSION
	.align		4
        /*0000*/ 	.byte	0x04, 0x37
        /*0002*/ 	.short	(.L_533 - .L_532)
.L_532:
        /*0004*/ 	.word	0x00000082


	//----- nvinfo : EIATTR_KPARAM_INFO
	.align		4
.L_533:
        /*0008*/ 	.byte	0x04, 0x17
        /*000a*/ 	.short	(.L_535 - .L_534)
.L_534:
        /*000c*/ 	.word	0x00000000
        /*0010*/ 	.short	0x0002
        /*0012*/ 	.short	0x0010
        /*0014*/ 	.byte	0x00, 0xf0, 0x11, 0x00


	//----- nvinfo : EIATTR_KPARAM_INFO
	.align		4
.L_535:
        /*0018*/ 	.byte	0x04, 0x17
        /*001a*/ 	.short	(.L_537 - .L_536)
.L_536:
        /*001c*/ 	.word	0x00000000
        /*0020*/ 	.short	0x0001
        /*0022*/ 	.short	0x0008
        /*0024*/ 	.byte	0x00, 0xf5, 0x21, 0x00


	//----- nvinfo : EIATTR_KPARAM_INFO
	.align		4
.L_537:
        /*0028*/ 	.byte	0x04, 0x17
        /*002a*/ 	.short	(.L_539 - .L_538)
.L_538:
        /*002c*/ 	.word	0x00000000
        /*0030*/ 	.short	0x0000
        /*0032*/ 	.short	0x0000
        /*0034*/ 	.byte	0x00, 0xf5, 0x21, 0x00


	//----- nvinfo : EIATTR_SPARSE_MMA_MASK
	.align		4
.L_539:
        /*0038*/ 	.byte	0x03, 0x50
        /*003a*/ 	.short	0x0000


	//----- nvinfo : EIATTR_MAXREG_COUNT
	.align		4
        /*003c*/ 	.byte	0x03, 0x1b
        /*003e*/ 	.short	0x00ff


	//----- nvinfo : EIATTR_MERCURY_ISA_VERSION
	.align		4
        /*0040*/ 	.byte	0x03, 0x5f
        /*0042*/ 	.short	0x0101


	//----- nvinfo : EIATTR_VRC_CTA_INIT_COUNT
	.align		4
        /*0044*/ 	.byte	0x02, 0x4a
	.zero		1
	.zero		1


	//----- nvinfo : EIATTR_EXIT_INSTR_OFFSETS
	.align		4
        /*0048*/ 	.byte	0x04, 0x1c
        /*004a*/ 	.short	(.L_541 - .L_540)


	//   ....[0]....
.L_540:
        /*004c*/ 	.word	0x00000040


	//   ....[1]....
        /*0050*/ 	.word	0x000005b0


	//   ....[2]....
        /*0054*/ 	.word	0x00000b60


	//----- nvinfo : EIATTR_CRS_STACK_SIZE
	.align		4
.L_541:
        /*0058*/ 	.byte	0x04, 0x1e
        /*005a*/ 	.short	(.L_543 - .L_542)
.L_542:
        /*005c*/ 	.word	0x00000000


	//----- nvinfo : EIATTR_CBANK_PARAM_SIZE
	.align		4
.L_543:
        /*0060*/ 	.byte	0x03, 0x19
        /*0062*/ 	.short	0x0014


	//----- nvinfo : EIATTR_PARAM_CBANK
	.align		4
        /*0064*/ 	.byte	0x04, 0x0a
        /*0066*/ 	.short	(.L_545 - .L_544)
	.align		4
.L_544:
        /*0068*/ 	.word	index@(.nv.constant0._ZN4vllm17activation_kernelIN3c108BFloat16EXadL_ZNS_17gelu_quick_kernelIS2_EET_RKS4_EELb0ELb0EEEvPS4_PS5_i)
        /*006c*/ 	.short	0x0380
        /*006e*/ 	.short	0x0014


	//----- nvinfo : EIATTR_SW_WAR
	.align		4
.L_545:
        /*0070*/ 	.byte	0x04, 0x36
        /*0072*/ 	.short	(.L_547 - .L_546)
.L_546:
        /*0074*/ 	.word	0x00000008
.L_547:


//--------------------- .nv.info._ZN4vllm17activation_kernelIN3c104HalfEXadL_ZNS_17gelu_quick_kernelIS2_EET_RKS4_EELb0ELb0EEEvPS4_PS5_i --------------------------
	.section	.nv.info._ZN4vllm17activation_kernelIN3c104HalfEXadL_ZNS_17gelu_quick_kernelIS2_EET_RKS4_EELb0ELb0EEEvPS4_PS5_i,"",@"SHT_CUDA_INFO"
	.sectionflags	@""
	.align	4


	//----- nvinfo : EIATTR_CUDA_API_VERSION
	.align		4
        /*0000*/ 	.byte	0x04, 0x37
        /*0002*/ 	.short	(.L_549 - .L_548)
.L_548:
        /*0004*/ 	.word	0x00000082


	//----- nvinfo : EIATTR_KPARAM_INFO
	.align		4
.L_549:
        /*0008*/ 	.byte	0x04, 0x17
        /*000a*/ 	.short	(.L_551 - .L_550)
.L_550:
        /*000c*/ 	.word	0x00000000
        /*0010*/ 	.short	0x0002
        /*0012*/ 	.short	0x0010
        /*0014*/ 	.byte	0x00, 0xf0, 0x11, 0x00


	//----- nvinfo : EIATTR_KPARAM_INFO
	.align		4
.L_551:
        /*0018*/ 	.byte	0x04, 0x17
        /*001a*/ 	.short	(.L_553 - .L_552)
.L_552:
        /*001c*/ 	.word	0x00000000
        /*0020*/ 	.short	0x0001
        /*0022*/ 	.short	0x0008
        /*0024*/ 	.byte	0x00, 0xf5, 0x21, 0x00


	//----- nvinfo : EIATTR_KPARAM_INFO
	.align		4
.L_553:
        /*0028*/ 	.byte	0x04, 0x17
        /*002a*/ 	.short	(.L_555 - .L_554)
.L_554:
        /*002c*/ 	.word	0x00000000
        /*0030*/ 	.short	0x0000
        /*0032*/ 	.short	0x0000
        /*0034*/ 	.byte	0x00, 0xf5, 0x21, 0x00


	//----- nvinfo : EIATTR_SPARSE_MMA_MASK
	.align		4
.L_555:
        /*0038*/ 	.byte	0x03, 0x50
        /*003a*/ 	.short	0x0000


	//----- nvinfo : EIATTR_MAXREG_COUNT
	.align		4
        /*003c*/ 	.byte	0x03, 0x1b
        /*003e*/ 	.short	0x00ff


	//----- nvinfo : EIATTR_MERCURY_ISA_VERSION
	.align		4
        /*0040*/ 	.byte	0x03, 0x5f
        /*0042*/ 	.short	0x0101


	//----- nvinfo : EIATTR_VRC_CTA_INIT_COUNT
	.align		4
        /*0044*/ 	.byte	0x02, 0x4a
	.zero		1
	.zero		1


	//----- nvinfo : EIATTR_EXIT_INSTR_OFFSETS
	.align		4
        /*0048*/ 	.byte	0x04, 0x1c
        /*004a*/ 	.short	(.L_557 - .L_556)


	//   ....[0]....
.L_556:
        /*004c*/ 	.word	0x00000040


	//   ....[1]....
        /*0050*/ 	.word	0x000005b0


	//   ....[2]....
        /*0054*/ 	.word	0x00000b60


	//----- nvinfo : EIATTR_CRS_STACK_SIZE
	.align		4
.L_557:
        /*0058*/ 	.byte	0x04, 0x1e
        /*005a*/ 	.short	(.L_559 - .L_558)
.L_558:
        /*005c*/ 	.word	0x00000000


	//----- nvinfo : EIATTR_CBANK_PARAM_SIZE
	.align		4
.L_559:
        /*0060*/ 	.byte	0x03, 0x19
        /*0062*/ 	.short	0x0014


	//----- nvinfo : EIATTR_PARAM_CBANK
	.align		4
        /*0064*/ 	.byte	0x04, 0x0a
        /*0066*/ 	.short	(.L_561 - .L_560)
	.align		4
.L_560:
        /*0068*/ 	.word	index@(.nv.constant0._ZN4vllm17activation_kernelIN3c104HalfEXadL_ZNS_17gelu_quick_kernelIS2_EET_RKS4_EELb0ELb0EEEvPS4_PS5_i)
        /*006c*/ 	.short	0x0380
        /*006e*/ 	.short	0x0014


	//----- nvinfo : EIATTR_SW_WAR
	.align		4
.L_561:
        /*0070*/ 	.byte	0x04, 0x36
        /*0072*/ 	.short	(.L_563 - .L_562)
.L_562:
        /*0074*/ 	.word	0x00000008
.L_563:


//--------------------- .nv.info._ZN4vllm17activation_kernelIfXadL_ZNS_17gelu_quick_kernelIfEET_RKS2_EELb0ELb0EEEvPS2_PS3_i --------------------------
	.section	.nv.info._ZN4vllm17activation_kernelIfXadL_ZNS_17gelu_quick_kernelIfEET_RKS2_EELb0ELb0EEEvPS2_PS3_i,"",@"SHT_CUDA_INFO"
	.sectionflags	@""
	.align	4


	//----- nvinfo : EIATTR_CUDA_API_VERSION
	.align		4
        /*0000*/ 	.byte	0x04, 0x37
        /*0002*/ 	.short	(.L_565 - .L_564)
.L_564:
        /*0004*/ 	.word	0x00000082


	//----- nvinfo : EIATTR_KPARAM_INFO
	.align		4
.L_565:
        /*0008*/ 	.byte	0x04, 0x17
        /*000a*/ 	.short	(.L_567 - .L_566)
.L_566:
        /*000c*/ 	.word	0x00000000
        /*0010*/ 	.short	0x0002
        /*0012*/ 	.short	0x0010
        /*0014*/ 	.byte	0x00, 0xf0, 0x11, 0x00


	//----- nvinfo : EIATTR_KPARAM_INFO
	.align		4
.L_567:
        /*0018*/ 	.byte	0x04, 0x17
        /*001a*/ 	.short	(.L_569 - .L_568)
.L_568:
        /*001c*/ 	.word	0x00000000
        /*0020*/ 	.short	0x0001
        /*0022*/ 	.short	0x0008
        /*0024*/ 	.byte	0x00, 0xf5, 0x21, 0x00


	//----- nvinfo : EIATTR_KPARAM_INFO
	.align		4
.L_569:
        /*0028*/ 	.byte	0x04, 0x17
        /*002a*/ 	.short	(.L_571 - .L_570)
.L_570:
        /*002c*/ 	.word	0x00000000
        /*0030*/ 	.short	0x0000
        /*0032*/ 	.short	0x0000
        /*0034*/ 	.byte	0x00, 0xf5, 0x21, 0x00


	//----- nvinfo : EIATTR_SPARSE_MMA_MASK
	.align		4
.L_571:
        /*0038*/ 	.byte	0x03, 0x50
        /*003a*/ 	.short	0x0000


	//----- nvinfo : EIATTR_MAXREG_COUNT
	.align		4
        /*003c*/ 	.byte	0x03, 0x1b
        /*003e*/ 	.short	0x00ff


	//----- nvinfo : EIATTR_MERCURY_ISA_VERSION
	.align		4
        /*0040*/ 	.byte	0x03, 0x5f
        /*0042*/ 	.short	0x0101


	//----- nvinfo : EIATTR_VRC_CTA_INIT_COUNT
	.align		4
        /*0044*/ 	.byte	0x02, 0x4a
	.zero		1
	.zero		1


	//----- nvinfo : EIATTR_EXIT_INSTR_OFFSETS
	.align		4
        /*0048*/ 	.byte	0x04, 0x1c
        /*004a*/ 	.short	(.L_573 - .L_572)


	//   ....[0]....
.L_572:
        /*004c*/ 	.word	0x00000040


	//   ....[1]....
        /*0050*/ 	.word	0x00000590


	//   ....[2]....
        /*0054*/ 	.word	0x00000aa0


	//----- nvinfo : EIATTR_CRS_STACK_SIZE
	.align		4
.L_573:
        /*0058*/ 	.byte	0x04, 0x1e
        /*005a*/ 	.short	(.L_575 - .L_574)
.L_574:
        /*005c*/ 	.word	0x00000000


	//----- nvinfo : EIATTR_CBANK_PARAM_SIZE
	.align		4
.L_575:
        /*0060*/ 	.byte	0x03, 0x19
        /*0062*/ 	.short	0x0014


	//----- nvinfo : EIATTR_PARAM_CBANK
	.align		4
        /*0064*/ 	.byte	0x04, 0x0a
        /*0066*/ 	.short	(.L_577 - .L_576)
	.align		4
.L_576:
        /*0068*/ 	.word	index@(.nv.constant0._ZN4vllm17activation_kernelIfXadL_ZNS_17gelu_quick_kernelIfEET_RKS2_EELb0ELb0EEEvPS2_PS3_i)
        /*006c*/ 	.short	0x0380
        /*006e*/ 	.short	0x0014


	//----- nvinfo : EIATTR_SW_WAR
	.align		4
.L_577:
        /*0070*/ 	.byte	0x04, 0x36
        /*0072*/ 	.short	(.L_579 - .L_578)
.L_578:
        /*0074*/ 	.word	0x00000008
.L_579:


//--------------------- .nv.info._ZN4vllm17activation_kernelIN3c108BFloat16EXadL_ZNS_17gelu_quick_kernelIS2_EET_RKS4_EELb1ELb0EEEvPS4_PS5_i --------------------------
	.section	.nv.info._ZN4vllm17activation_kernelIN3c108BFloat16EXadL_ZNS_17gelu_quick_kernelIS2_EET_RKS4_EELb1ELb0EEEvPS4_PS5_i,"",@"SHT_CUDA_INFO"
	.sectionflags	@""
	.align	4


	//----- nvinfo : EIATTR_CUDA_API_VERSION
	.align		4
        /*0000*/ 	.byte	0x04, 0x37
        /*0002*/ 	.short	(.L_581 - .L_580)
.L_580:
        /*0004*/ 	.word	0x00000082


	//----- nvinfo : EIATTR_KPARAM_INFO
	.align		4
.L_581:
        /*0008*/ 	.byte	0x04, 0x17
        /*000a*/ 	.short	(.L_583 - .L_582)
.L_582:
        /*000c*/ 	.word	0x00000000
        /*0010*/ 	.short	0x0002
        /*0012*/ 	.short	0x0010
        /*0014*/ 	.byte	0x00, 0xf0, 0x11, 0x00


	//----- nvinfo : EIATTR_KPARAM_INFO
	.align		4
.L_583:
        /*0018*/ 	.byte	0x04, 0x17
        /*001a*/ 	.short	(.L_585 - .L_584)
.L_584:
        /*001c*/ 	.word	0x00000000
        /*0020*/ 	.short	0x0001
        /*0022*/ 	.short	0x0008
        /*0024*/ 	.byte	0x00, 0xf5, 0x21, 0x00


	//----- nvinfo : EIATTR_KPARAM_INFO
	.align		4
.L_585:
        /*0028*/ 	.byte	0x04, 0x17
        /*002a*/ 	.short	(.L_587 - .L_586)
.L_586:
        /*002c*/ 	.word	0x00000000
        /*0030*/ 	.short	0x0000
        /*0032*/ 	.short	0x0000
        /*0034*/ 	.byte	0x00, 0xf5, 0x21, 0x00


	//----- nvinfo : EIATTR_SPARSE_MMA_MASK
	.align		4
.L_587:
        /*0038*/ 	.byte	0x03, 0x50
        /*003a*/ 	.short	0x0000


	//----- nvinfo : EIATTR_MAXREG_COUNT
	.align		4
        /*003c*/ 	.byte	0x03, 0x1b
        /*003e*/ 	.short	0x00ff


	//----- nvinfo : EIATTR_MERCURY_ISA_VERSION
	.align		4
        /*0040*/ 	.byte	0x03, 0x5f
        /*0042*/ 	.short	0x0101


	//----- nvinfo : EIATTR_VRC_CTA_INIT_COUNT
	.align		4
        /*0044*/ 	.byte	0x02, 0x4a
	.zero		1
	.zero		1


	//----- nvinfo : EIATTR_EXIT_INSTR_OFFSETS
	.align		4
        /*0048*/ 	.byte	0x04, 0x1c
        /*004a*/ 	.short	(.L_589 - .L_588)


	//   ....[0]....
.L_588:
        /*004c*/ 	.word	0x00000090


	//   ....[1]....
        /*0050*/ 	.word	0x000007b0


	//   ....[2]....
        /*0054*/ 	.word	0x000019a0


	//----- nvinfo : EIATTR_CRS_STACK_SIZE
	.align		4
.L_589:
        /*0058*/ 	.byte	0x04, 0x1e
        /*005a*/ 	.short	(.L_591 - .L_590)
.L_590:
        /*005c*/ 	.word	0x00000000


	//----- nvinfo : EIATTR_CBANK_PARAM_SIZE
	.align		4
.L_591:
        /*0060*/ 	.byte	0x03, 0x19
        /*0062*/ 	.short	0x0014


	//----- nvinfo : EIATTR_PARAM_CBANK
	.align		4
        /*0064*/ 	.byte	0x04, 0x0a
        /*0066*/ 	.short	(.L_593 - .L_592)
	.align		4
.L_592:
        /*0068*/ 	.word	index@(.nv.constant0._ZN4vllm17activation_kernelIN3c108BFloat16EXadL_ZNS_17gelu_quick_kernelIS2_EET_RKS4_EELb1ELb0EEEvPS4_PS5_i)
        /*006c*/ 	.short	0x0380
        /*006e*/ 	.short	0x0014


	//----- nvinfo : EIATTR_SW_WAR
	.align		4
.L_593:
        /*0070*/ 	.byte	0x04, 0x36
        /*0072*/ 	.short	(.L_595 - .L_594)
.L_594:
        /*0074*/ 	.word	0x00000008
.L_595:


//--------------------- .nv.info._ZN4vllm17activation_kernelIN3c104HalfEXadL_ZNS_17gelu_quick_kernelIS2_EET_RKS4_EELb1ELb0EEEvPS4_PS5_i --------------------------
	.section	.nv.info._ZN4vllm17activation_kernelIN3c104HalfEXadL_ZNS_17gelu_quick_kernelIS2_EET_RKS4_EELb1ELb0EEEvPS4_PS5_i,"",@"SHT_CUDA_INFO"
	.sectionflags	@""
	.align	4


	//----- nvinfo : EIATTR_CUDA_API_VERSION
	.align		4
        /*0000*/ 	.byte	0x04, 0x37
        /*0002*/ 	.short	(.L_597 - .L_596)
.L_596:
        /*0004*/ 	.word	0x00000082


	//----- nvinfo : EIATTR_KPARAM_INFO
	.align		4
.L_597:
        /*0008*/ 	.byte	0x04, 0x17
        /*000a*/ 	.short	(.L_599 - .L_598)
.L_598:
        /*000c*/ 	.word	0x00000000
        /*0010*/ 	.short	0x0002
        /*0012*/ 	.short	0x0010
        /*0014*/ 	.byte	0x00, 0xf0, 0x11, 0x00


	//----- nvinfo : EIATTR_KPARAM_INFO
	.align		4
.L_599:
        /*0018*/ 	.byte	0x04, 0x17
        /*001a*/ 	.short	(.L_601 - .L_600)
.L_600:
        /*001c*/ 	.word	0x00000000
        /*0020*/ 	.short	0x0001
        /*0022*/ 	.short	0x0008
        /*0024*/ 	.byte	0x00, 0xf5, 0x21, 0x00


	//----- nvinfo : EIATTR_KPARAM_INFO
	.align		4
.L_601:
        /*0028*/ 	.byte	0x04, 0x17
        /*002a*/ 	.short	(.L_603 - .L_602)
.L_602:
        /*002c*/ 	.word	0x00000000
        /*0030*/ 	.short	0x0000
        /*0032*/ 	.short	0x0000
        /*0034*/ 	.byte	0x00, 0xf5, 0x21, 0x00


	//----- nvinfo : EIATTR_SPARSE_MMA_MASK
	.align		4
.L_603:
        /*0038*/ 	.byte	0x03, 0x50
        /*003a*/ 	.short	0x0000


	//----- nvinfo : EIATTR_MAXREG_COUNT
	.align		4
        /*003c*/ 	.byte	0x03, 0x1b
        /*003e*/ 	.short	0x00ff


	//----- nvinfo : EIATTR_MERCURY_ISA_VERSION
	.align		4
        /*0040*/ 	.byte	0x03, 0x5f
        /*0042*/ 	.short	0x0101


	//----- nvinfo : EIATTR_VRC_CTA_INIT_COUNT
	.align		4
        /*0044*/ 	.byte	0x02, 0x4a
	.zero		1
	.zero		1


	//----- nvinfo : EIATTR_EXIT_INSTR_OFFSETS
	.align		4
        /*0048*/ 	.byte	0x04, 0x1c
        /*004a*/ 	.short	(.L_605 - .L_604)


	//   ....[0]....
.L_604:
        /*004c*/ 	.word	0x00000090


	//   ....[1]....
        /*0050*/ 	.word	0x00000770


	//   ....[2]....
        /*0054*/ 	.word	0x00001860


	//----- nvinfo : EIATTR_CRS_STACK_SIZE
	.align		4
.L_605:
        /*0058*/ 	.byte	0x04, 0x1e
        /*005a*/ 	.short	(.L_607 - .L_606)
.L_606:
        /*005c*/ 	.word	0x00000000


	//----- nvinfo : EIATTR_CBANK_PARAM_SIZE
	.align		4
.L_607:
        /*0060*/ 	.byte	0x03, 0x19
        /*0062*/ 	.short	0x0014


	//----- nvinfo : EIATTR_PARAM_CBANK
	.align		4
        /*0064*/ 	.byte	0x04, 0x0a
        /*0066*/ 	.short	(.L_609 - .L_608)
	.align		4
.L_608:
        /*0068*/ 	.word	index@(.nv.constant0._ZN4vllm17activation_kernelIN3c104HalfEXadL_ZNS_17gelu_quick_kernelIS2_EET_RKS4_EELb1ELb0EEEvPS4_PS5_i)
        /*006c*/ 	.short	0x0380
        /*006e*/ 	.short	0x0014


	//----- nvinfo : EIATTR_SW_WAR
	.align		4
.L_609:
        /*0070*/ 	.byte	0x04, 0x36
        /*0072*/ 	.short	(.L_611 - .L_610)
.L_610:
        /*0074*/ 	.word	0x00000008
.L_611:


//--------------------- .nv.info._ZN4vllm17activation_kernelIfXadL_ZNS_17gelu_quick_kernelIfEET_RKS2_EELb1ELb0EEEvPS2_PS3_i --------------------------
	.section	.nv.info._ZN4vllm17activation_kernelIfXadL_ZNS_17gelu_quick_kernelIfEET_RKS2_EELb1ELb0EEEvPS2_PS3_i,"",@"SHT_CUDA_INFO"
	.sectionflags	@""
	.align	4


	//----- nvinfo : EIATTR_CUDA_API_VERSION
	.align		4
        /*0000*/ 	.byte	0x04, 0x37
        /*0002*/ 	.short	(.L_613 - .L_612)
.L_612:
        /*0004*/ 	.word	0x00000082


	//----- nvinfo : EIATTR_KPARAM_INFO
	.align		4
.L_613:
        /*0008*/ 	.byte	0x04, 0x17
        /*000a*/ 	.short	(.L_615 - .L_614)
.L_614:
        /*000c*/ 	.word	0x00000000
        /*0010*/ 	.short	0x0002
        /*0012*/ 	.short	0x0010
        /*0014*/ 	.byte	0x00, 0xf0, 0x11, 0x00


	//----- nvinfo : EIATTR_KPARAM_INFO
	.align		4
.L_615:
        /*0018*/ 	.byte	0x04, 0x17
        /*001a*/ 	.short	(.L_617 - .L_616)
.L_616:
        /*001c*/ 	.word	0x00000000
        /*0020*/ 	.short	0x0001
        /*0022*/ 	.short	0x0008
        /*0024*/ 	.byte	0x00, 0xf5, 0x21, 0x00


	//----- nvinfo : EIATTR_KPARAM_INFO
	.align		4
.L_617:
        /*0028*/ 	.byte	0x04, 0x17
        /*002a*/ 	.short	(.L_619 - .L_618)
.L_618:
        /*002c*/ 	.word	0x00000000
        /*0030*/ 	.short	0x0000
        /*0032*/ 	.short	0x0000
        /*0034*/ 	.byte	0x00, 0xf5, 0x21, 0x00


	//----- nvinfo : EIATTR_SPARSE_MMA_MASK
	.align		4
.L_619:
        /*0038*/ 	.byte	0x03, 0x50
        /*003a*/ 	.short	0x0000


	//----- nvinfo : EIATTR_MAXREG_COUNT
	.align		4
        /*003c*/ 	.byte	0x03, 0x1b
        /*003e*/ 	.short	0x00ff


	//----- nvinfo : EIATTR_MERCURY_ISA_VERSION
	.align		4
        /*0040*/ 	.byte	0x03, 0x5f
        /*0042*/ 	.short	0x0101


	//----- nvinfo : EIATTR_VRC_CTA_INIT_COUNT
	.align		4
        /*0044*/ 	.byte	0x02, 0x4a
	.zero		1
	.zero		1


	//----- nvinfo : EIATTR_EXIT_INSTR_OFFSETS
	.align		4
        /*0048*/ 	.byte	0x04, 0x1c
        /*004a*/ 	.short	(.L_621 - .L_620)


	//   ....[0]....
.L_620:
        /*004c*/ 	.word	0x00000090


	//   ....[1]....
        /*0050*/ 	.word	0x00000530


	//   ....[2]....
        /*0054*/ 	.word	0x00000d20


	//----- nvinfo : EIATTR_CRS_STACK_SIZE
	.align		4
.L_621:
        /*0058*/ 	.byte	0x04, 0x1e
        /*005a*/ 	.short	(.L_623 - .L_622)
.L_622:
        /*005c*/ 	.word	0x00000000


	//----- nvinfo : EIATTR_CBANK_PARAM_SIZE
	.align		4
.L_623:
        /*0060*/ 	.byte	0x03, 0x19
        /*0062*/ 	.short	0x0014


	//----- nvinfo : EIATTR_PARAM_CBANK
	.align		4
        /*0064*/ 	.byte	0x04, 0x0a
        /*0066*/ 	.short	(.L_625 - .L_624)
	.align		4
.L_624:
        /*0068*/ 	.word	index@(.nv.constant0._ZN4vllm17activation_kernelIfXadL_ZNS_17gelu_quick_kernelIfEET_RKS2_EELb1ELb0EEEvPS2_PS3_i)
        /*006c*/ 	.short	0x0380
        /*006e*/ 	.short	0x0014


	//----- nvinfo : EIATTR_SW_WAR
	.align		4
.L_625:
        /*0070*/ 	.byte	0x04, 0x36
        /*0072*/ 	.short	(.L_627 - .L_626)
.L_626:
        /*0074*/ 	.word	0x00000008
.L_627:


//--------------------- .nv.info._ZN4vllm17activation_kernelIN3c108BFloat16EXadL_ZNS_17gelu_quick_kernelIS2_EET_RKS4_EELb1ELb1EEEvPS4_PS5_i --------------------------
	.section	.nv.info._ZN4vllm17activation_kernelIN3c108BFloat16EXadL_ZNS_17gelu_quick_kernelIS2_EET_RKS4_EELb1ELb1EEEvPS4_PS5_i,"",@"SHT_CUDA_INFO"
	.sectionflags	@""
	.align	4


	//----- nvinfo : EIATTR_CUDA_API_VERSION
	.align		4
        /*0000*/ 	.byte	0x04, 0x37
        /*0002*/ 	.short	(.L_629 - .L_628)
.L_628:
        /*0004*/ 	.word	0x00000082


	//----- nvinfo : EIATTR_KPARAM_INFO
	.align		4
.L_629:
        /*0008*/ 	.byte	0x04, 0x17
        /*000a*/ 	.short	(.L_631 - .L_630)
.L_630:
        /*000c*/ 	.word	0x00000000
        /*0010*/ 	.short	0x0002
        /*0012*/ 	.short	0x0010
        /*0014*/ 	.byte	0x00, 0xf0, 0x11, 0x00


	//----- nvinfo : EIATTR_KPARAM_INFO
	.align		4
.L_631:
        /*0018*/ 	.byte	0x04, 0x17
        /*001a*/ 	.short	(.L_633 - .L_632)
.L_632:
        /*001c*/ 	.word	0x00000000
        /*0020*/ 	.short	0x0001
        /*0022*/ 	.short	0x0008
        /*0024*/ 	.byte	0x00, 0xf5, 0x21, 0x00


	//----- nvinfo : EIATTR_KPARAM_INFO
	.align		4
.L_633:
        /*0028*/ 	.byte	0x04, 0x17
        /*002a*/ 	.short	(.L_635 - .L_634)
.L_634:
        /*002c*/ 	.word	0x00000000
        /*0030*/ 	.short	0x0000
        /*0032*/ 	.short	0x0000
        /*0034*/ 	.byte	0x00, 0xf5, 0x21, 0x00


	//----- nvinfo : EIATTR_SPARSE_MMA_MASK
	.align		4
.L_635:
        /*0038*/ 	.byte	0x03, 0x50
        /*003a*/ 	.short	0x0000


	//----- nvinfo : EIATTR_MAXREG_COUNT
	.align		4
        /*003c*/ 	.byte	0x03, 0x1b
        /*003e*/ 	.short	0x00ff


	//----- nvinfo : EIATTR_MERCURY_ISA_VERSION
	.align		4
        /*0040*/ 	.byte	0x03, 0x5f
        /*0042*/ 	.short	0x0101


	//----- nvinfo : EIATTR_VRC_CTA_INIT_COUNT
	.align		4
        /*0044*/ 	.byte	0x02, 0x4a
	.zero		1
	.zero		1


	//----- nvinfo : EIATTR_EXIT_INSTR_OFFSETS
	.align		4
        /*0048*/ 	.byte	0x04, 0x1c
        /*004a*/ 	.short	(.L_637 - .L_636)


	//   ....[0]....
.L_636:
        /*004c*/ 	.word	0x00000090


	//   ....[1]....
        /*0050*/ 	.word	0x00000b30


	//   ....[2]....
        /*0054*/ 	.word	0x00001c10


	//----- nvinfo : EIATTR_CRS_STACK_SIZE
	.align		4
.L_637:
        /*0058*/ 	.byte	0x04, 0x1e
        /*005a*/ 	.short	(.L_639 - .L_638)
.L_638:
        /*005c*/ 	.word	0x00000000


	//----- nvinfo : EIATTR_CBANK_PARAM_SIZE
	.align		4
.L_639:
        /*0060*/ 	.byte	0x03, 0x19
        /*0062*/ 	.short	0x0014


	//----- nvinfo : EIATTR_PARAM_CBANK
	.align		4
        /*0064*/ 	.byte	0x04, 0x0a
        /*0066*/ 	.short	(.L_641 - .L_640)
	.align		4
.L_640:
        /*0068*/ 	.word	index@(.nv.constant0._ZN4vllm17activation_kernelIN3c108BFloat16EXadL_ZNS_17gelu_quick_kernelIS2_EET_RKS4_EELb1ELb1EEEvPS4_PS5_i)
        /*006c*/ 	.short	0x0380
        /*006e*/ 	.short	0x0014


	//----- nvinfo : EIATTR_SW_WAR
	.align		4
.L_641:
        /*0070*/ 	.byte	0x04, 0x36
        /*0072*/ 	.short	(.L_643 - .L_642)
.L_642:
        /*0074*/ 	.word	0x00000008
.L_643:


//--------------------- .nv.info._ZN4vllm17activation_kernelIN3c104HalfEXadL_ZNS_17gelu_quick_kernelIS2_EET_RKS4_EELb1ELb1EEEvPS4_PS5_i --------------------------
	.section	.nv.info._ZN4vllm17activation_kernelIN3c104HalfEXadL_ZNS_17gelu_quick_kernelIS2_EET_RKS4_EELb1ELb1EEEvPS4_PS5_i,"",@"SHT_CUDA_INFO"
	.sectionflags	@""
	.align	4


	//----- nvinfo : EIATTR_CUDA_API_VERSION
	.align		4
        /*0000*/ 	.byte	0x04, 0x37
        /*0002*/ 	.short	(.L_645 - .L_644)
.L_644:
        /*0004*/ 	.word	0x00000082


	//----- nvinfo : EIATTR_KPARAM_INFO
	.align		4
.L_645:
        /*0008*/ 	.byte	0x04, 0x17
        /*000a*/ 	.short	(.L_647 - .L_646)
.L_646:
        /*000c*/ 	.word	0x00000000
        /*0010*/ 	.short	0x0002
        /*0012*/ 	.short	0x0010
        /*0014*/ 	.byte	0x00, 0xf0, 0x11, 0x00


	//----- nvinfo : EIATTR_KPARAM_INFO
	.align		4
.L_647:
        /*0018*/ 	.byte	0x04, 0x17
        /*001a*/ 	.short	(.L_649 - .L_648)
.L_648:
        /*001c*/ 	.word	0x00000000
        /*0020*/ 	.short	0x0001
        /*0022*/ 	.short	0x0008
        /*0024*/ 	.byte	0x00, 0xf5, 0x21, 0x00


	//----- nvinfo : EIATTR_KPARAM_INFO
	.align		4
.L_649:
        /*0028*/ 	.byte	0x04, 0x17
        /*002a*/ 	.short	(.L_651 - .L_650)
.L_650:
        /*002c*/ 	.word	0x00000000
        /*0030*/ 	.short	0x0000
        /*0032*/ 	.short	0x0000
        /*0034*/ 	.byte	0x00, 0xf5, 0x21, 0x00


	//----- nvinfo : EIATTR_SPARSE_MMA_MASK
	.align		4
.L_651:
        /*0038*/ 	.byte	0x03, 0x50
        /*003a*/ 	.short	0x0000


	//----- nvinfo : EIATTR_MAXREG_COUNT
	.align		4
        /*003c*/ 	.byte	0x03, 0x1b
        /*003e*/ 	.short	0x00ff


	//----- nvinfo : EIATTR_MERCURY_ISA_VERSION
	.align		4
        /*0040*/ 	.byte	0x03, 0x5f
        /*0042*/ 	.short	0x0101


	//----- nvinfo : EIATTR_VRC_CTA_INIT_COUNT
	.align		4
        /*0044*/ 	.byte	0x02, 0x4a
	.zero		1
	.zero		1


	//----- nvinfo : EIATTR_EXIT_INSTR_OFFSETS
	.align		4
        /*0048*/ 	.byte	0x04, 0x1c
        /*004a*/ 	.short	(.L_653 - .L_652)


	//   ....[0]....
.L_652:
        /*004c*/ 	.word	0x00000090


	//   ....[1]....
        /*0050*/ 	.word	0x00000ab0


	//   ....[2]....
        /*0054*/ 	.word	0x00001a90


	//----- nvinfo : EIATTR_CRS_STACK_SIZE
	.align		4
.L_653:
        /*0058*/ 	.byte	0x04, 0x1e
        /*005a*/ 	.short	(.L_655 - .L_654)
.L_654:
        /*005c*/ 	.word	0x00000000


	//----- nvinfo : EIATTR_CBANK_PARAM_SIZE
	.align		4
.L_655:
        /*0060*/ 	.byte	0x03, 0x19
        /*0062*/ 	.short	0x0014


	//----- nvinfo : EIATTR_PARAM_CBANK
	.align		4
        /*0064*/ 	.byte	0x04, 0x0a
        /*0066*/ 	.short	(.L_657 - .L_656)
	.align		4
.L_656:
        /*0068*/ 	.word	index@(.nv.constant0._ZN4vllm17activation_kernelIN3c104HalfEXadL_ZNS_17gelu_quick_kernelIS2_EET_RKS4_EELb1ELb1EEEvPS4_PS5_i)
        /*006c*/ 	.short	0x0380
        /*006e*/ 	.short	0x0014


	//----- nvinfo : EIATTR_SW_WAR
	.align		4
.L_657:
        /*0070*/ 	.byte	0x04, 0x36
        /*0072*/ 	.short	(.L_659 - .L_658)
.L_658:
        /*0074*/ 	.word	0x00000008
.L_659:


//--------------------- .nv.info._ZN4vllm17activation_kernelIfXadL_ZNS_17gelu_quick_kernelIfEET_RKS2_EELb1ELb1EEEvPS2_PS3_i --------------------------
	.section	.nv.info._ZN4vllm17activation_kernelIfXadL_ZNS_17gelu_quick_kernelIfEET_RKS2_EELb1ELb1EEEvPS2_PS3_i,"",@"SHT_CUDA_INFO"
	.sectionflags	@""
	.align	4


	//----- nvinfo : EIATTR_CUDA_API_VERSION
	.align		4
        /*0000*/ 	.byte	0x04, 0x37
        /*0002*/ 	.short	(.L_661 - .L_660)
.L_660:
        /*0004*/ 	.word	0x00000082


	//----- nvinfo : EIATTR_KPARAM_INFO
	.align		4
.L_661:
        /*0008*/ 	.byte	0x04, 0x17
        /*000a*/ 	.short	(.L_663 - .L_662)
.L_662:
        /*000c*/ 	.word	0x00000000
        /*0010*/ 	.short	0x0002
        /*0012*/ 	.short	0x0010
        /*0014*/ 	.byte	0x00, 0xf0, 0x11, 0x00


	//----- nvinfo : EIATTR_KPARAM_INFO
	.align		4
.L_663:
        /*0018*/ 	.byte	0x04, 0x17
        /*001a*/ 	.short	(.L_665 - .L_664)
.L_664:
        /*001c*/ 	.word	0x00000000
        /*0020*/ 	.short	0x0001
        /*0022*/ 	.short	0x0008
        /*0024*/ 	.byte	0x00, 0xf5, 0x21, 0x00


	//----- nvinfo : EIATTR_KPARAM_INFO
	.align		4
.L_665:
        /*0028*/ 	.byte	0x04, 0x17
        /*002a*/ 	.short	(.L_667 - .L_666)
.L_666:
        /*002c*/ 	.word	0x00000000
        /*0030*/ 	.short	0x0000
        /*0032*/ 	.short	0x0000
        /*0034*/ 	.byte	0x00, 0xf5, 0x21, 0x00


	//----- nvinfo : EIATTR_SPARSE_MMA_MASK
	.align		4
.L_667:
        /*0038*/ 	.byte	0x03, 0x50
        /*003a*/ 	.short	0x0000


	//----- nvinfo : EIATTR_MAXREG_COUNT
	.align		4
        /*003c*/ 	.byte	0x03, 0x1b
        /*003e*/ 	.short	0x00ff


	//----- nvinfo : EIATTR_MERCURY_ISA_VERSION
	.align		4
        /*0040*/ 	.byte	0x03, 0x5f
        /*0042*/ 	.short	0x0101


	//----- nvinfo : EIATTR_VRC_CTA_INIT_COUNT
	.align		4
        /*0044*/ 	.byte	0x02, 0x4a
	.zero		1
	.zero		1


	//----- nvinfo : EIATTR_EXIT_INSTR_OFFSETS
	.align		4
        /*0048*/ 	.byte	0x04, 0x1c
        /*004a*/ 	.short	(.L_669 - .L_668)


	//   ....[0]....
.L_668:
        /*004c*/ 	.word	0x00000090


	//   ....[1]....
        /*0050*/ 	.word	0x000006b0


	//   ....[2]....
        /*0054*/ 	.word	0x000014a0


	//----- nvinfo : EIATTR_CRS_STACK_SIZE
	.align		4
.L_669:
        /*0058*/ 	.byte	0x04, 0x1e
        /*005a*/ 	.short	(.L_671 - .L_670)
.L_670:
        /*005c*/ 	.word	0x00000000


	//----- nvinfo : EIATTR_CBANK_PARAM_SIZE
	.align		4
.L_671:
        /*0060*/ 	.byte	0x03, 0x19
        /*0062*/ 	.short	0x0014


	//----- nvinfo : EIATTR_PARAM_CBANK
	.align		4
        /*0064*/ 	.byte	0x04, 0x0a
        /*0066*/ 	.short	(.L_673 - .L_672)
	.align		4
.L_672:
        /*0068*/ 	.word	index@(.nv.constant0._ZN4vllm17activation_kernelIfXadL_ZNS_17gelu_quick_kernelIfEET_RKS2_EELb1ELb1EEEvPS2_PS3_i)
        /*006c*/ 	.short	0x0380
        /*006e*/ 	.short	0x0014


	//----- nvinfo : EIATTR_SW_WAR
	.align		4
.L_673:
        /*0070*/ 	.byte	0x04, 0x36
        /*0072*/ 	.short	(.L_675 - .L_674)
.L_674:
        /*0074*/ 	.word	0x00000008
.L_675:


//--------------------- .nv.info._ZN4vllm17activation_kernelIN3c108BFloat16EXadL_ZNS_16gelu_fast_kernelIS2_EET_RKS4_EELb0ELb0EEEvPS4_PS5_i --------------------------
	.section	.nv.info._ZN4vllm17activation_kernelIN3c108BFloat16EXadL_ZNS_16gelu_fast_kernelIS2_EET_RKS4_EELb0ELb0EEEvPS4_PS5_i,"",@"SHT_CUDA_INFO"
	.sectionflags	@""
	.align	4


	//----- nvinfo : EIATTR_CUDA_API_VERSION
	.align		4
        /*0000*/ 	.byte	0x04, 0x37
        /*0002*/ 	.short	(.L_677 - .L_676)
.L_676:
        /*0004*/ 	.word	0x00000082


	//----- nvinfo : EIATTR_KPARAM_INFO
	.align		4
.L_677:
        /*0008*/ 	.byte	0x04, 0x17
        /*000a*/ 	.short	(.L_679 - .L_678)
.L_678:
        /*000c*/ 	.word	0x00000000
        /*0010*/ 	.short	0x0002
        /*0012*/ 	.short	0x0010
        /*0014*/ 	.byte	0x00, 0xf0, 0x11, 0x00


	//----- nvinfo : EIATTR_KPARAM_INFO
	.align		4
.L_679:
        /*0018*/ 	.byte	0x04, 0x17
        /*001a*/ 	.short	(.L_681 - .L_680)
.L_680:
        /*001c*/ 	.word	0x00000000
        /*0020*/ 	.short	0x0001
        /*0022*/ 	.short	0x0008
        /*0024*/ 	.byte	0x00, 0xf5, 0x21, 0x00


	//----- nvinfo : EIATTR_KPARAM_INFO
	.align		4
.L_681:
        /*0028*/ 	.byte	0x04, 0x17
        /*002a*/ 	.short	(.L_683 - .L_682)
.L_682:
        /*002c*/ 	.word	0x00000000
        /*0030*/ 	.short	0x0000
        /*0032*/ 	.short	0x0000
        /*0034*/ 	.byte	0x00, 0xf5, 0x21, 0x00


	//----- nvinfo : EIATTR_SPARSE_MMA_MASK
	.align		4
.L_683:
        /*0038*/ 	.byte	0x03, 0x50
        /*003a*/ 	.short	0x0000


	//----- nvinfo : EIATTR_MAXREG_COUNT
	.align		4
        /*003c*/ 	.byte	0x03, 0x1b
        /*003e*/ 	.short	0x00ff


	//----- nvinfo : EIATTR_MERCURY_ISA_VERSION
	.align		4
        /*0040*/ 	.byte	0x03, 0x5f
        /*0042*/ 	.short	0x0101


	//----- nvinfo : EIATTR_VRC_CTA_INIT_COUNT
	.align		4
        /*0044*/ 	.byte	0x02, 0x4a
	.zero		1
	.zero		1


	//----- nvinfo : EIATTR_EXIT_INSTR_OFFSETS
	.align		4
        /*0048*/ 	.byte	0x04, 0x1c
        /*004a*/ 	.short	(.L_685 - .L_684)


	//   ....[0]....
.L_684:
        /*004c*/ 	.word	0x00000040


	//   ....[1]....
        /*0050*/ 	.word	0x000006e0


	//   ....[2]....
        /*0054*/ 	.word	0x00001160


	//----- nvinfo : EIATTR_CRS_STACK_SIZE
	.align		4
.L_685:
        /*0058*/ 	.byte	0x04, 0x1e
        /*005a*/ 	.short	(.L_687 - .L_686)
.L_686:
        /*005c*/ 	.word	0x00000000


	//----- nvinfo : EIATTR_CBANK_PARAM_SIZE
	.align		4
.L_687:
        /*0060*/ 	.byte	0x03, 0x19
        /*0062*/ 	.short	0x0014


	//----- nvinfo : EIATTR_PARAM_CBANK
	.align		4
        /*0064*/ 	.byte	0x04, 0x0a
        /*0066*/ 	.short	(.L_689 - .L_688)
	.align		4
.L_688:
        /*0068*/ 	.word	index@(.nv.constant0._ZN4vllm17activation_kernelIN3c108BFloat16EXadL_ZNS_16gelu_fast_kernelIS2_EET_RKS4_EELb0ELb0EEEvPS4_PS5_i)
        /*006c*/ 	.short	0x0380
        /*006e*/ 	.short	0x0014


	//----- nvinfo : EIATTR_SW_WAR
	.align		4
.L_689:
        /*0070*/ 	.byte	0x04, 0x36
        /*0072*/ 	.short	(.L_691 - .L_690)
.L_690:
        /*0074*/ 	.word	0x00000008
.L_691:


//--------------------- .nv.info._ZN4vllm17activation_kernelIN3c104HalfEXadL_ZNS_16gelu_fast_kernelIS2_EET_RKS4_EELb0ELb0EEEvPS4_PS5_i --------------------------
	.section	.nv.info._ZN4vllm17activation_kernelIN3c104HalfEXadL_ZNS_16gelu_fast_kernelIS2_EET_RKS4_EELb0ELb0EEEvPS4_PS5_i,"",@"SHT_CUDA_INFO"
	.sectionflags	@""
	.align	4


	//----- nvinfo : EIATTR_CUDA_API_VERSION
	.align		4
        /*0000*/ 	.byte	0x04, 0x37
        /*0002*/ 	.short	(.L_693 - .L_692)
.L_692:
        /*0004*/ 	.word	0x00000082


	//----- nvinfo : EIATTR_KPARAM_INFO
	.align		4
.L_693:
        /*0008*/ 	.byte	0x04, 0x17
        /*000a*/ 	.short	(.L_695 - .L_694)
.L_694:
        /*000c*/ 	.word	0x00000000
        /*0010*/ 	.short	0x0002
        /*0012*/ 	.short	0x0010
        /*0014*/ 	.byte	0x00, 0xf0, 0x11, 0x00


	//----- nvinfo : EIATTR_KPARAM_INFO
	.align		4
.L_695:
        /*0018*/ 	.byte	0x04, 0x17
        /*001a*/ 	.short	(.L_697 - .L_696)
.L_696:
        /*001c*/ 	.word	0x00000000
        /*0020*/ 	.short	0x0001
        /*0022*/ 	.short	0x0008
        /*0024*/ 	.byte	0x00, 0xf5, 0x21, 0x00


	//----- nvinfo : EIATTR_KPARAM_INFO
	.align		4
.L_697:
        /*0028*/ 	.byte	0x04, 0x17
        /*002a*/ 	.short	(.L_699 - .L_698)
.L_698:
        /*002c*/ 	.word	0x00000000
        /*0030*/ 	.short	0x0000
        /*0032*/ 	.short	0x0000
        /*0034*/ 	.byte	0x00, 0xf5, 0x21, 0x00


	//----- nvinfo : EIATTR_SPARSE_MMA_MASK
	.align		4
.L_699:
        /*0038*/ 	.byte	0x03, 0x50
        /*003a*/ 	.short	0x0000


	//----- nvinfo : EIATTR_MAXREG_COUNT
	.align		4
        /*003c*/ 	.byte	0x03, 0x1b
        /*003e*/ 	.short	0x00ff


	//----- nvinfo : EIATTR_MERCURY_ISA_VERSION
	.align		4
        /*0040*/ 	.byte	0x03, 0x5f
        /*0042*/ 	.short	0x0101


	//----- nvinfo : EIATTR_VRC_CTA_INIT_COUNT
	.align		4
        /*0044*/ 	.byte	0x02, 0x4a
	.zero		1
	.zero		1


	//----- nvinfo : EIATTR_EXIT_INSTR_OFFSETS
	.align		4
        /*0048*/ 	.byte	0x04, 0x1c
        /*004a*/ 	.short	(.L_701 - .L_700)


	//   ....[0]....
.L_700:
        /*004c*/ 	.word	0x00000040


	//   ....[1]....
        /*0050*/ 	.word	0x000006c0


	//   ....[2]....
        /*0054*/ 	.word	0x000010c0


	//----- nvinfo : EIATTR_CRS_STACK_SIZE
	.align		4
.L_701:
        /*0058*/ 	.byte	0x04, 0x1e
        /*005a*/ 	.short	(.L_703 - .L_702)
.L_702:
        /*005c*/ 	.word	0x00000000


	//----- nvinfo : EIATTR_CBANK_PARAM_SIZE
	.align		4
.L_703:
        /*0060*/ 	.byte	0x03, 0x19
        /*0062*/ 	.short	0x0014


	//----- nvinfo : EIATTR_PARAM_CBANK
	.align		4
        /*0064*/ 	.byte	0x04, 0x0a
        /*0066*/ 	.short	(.L_705 - .L_704)
	.align		4
.L_704:
        /*0068*/ 	.word	index@(.nv.constant0._ZN4vllm17activation_kernelIN3c104HalfEXadL_ZNS_16gelu_fast_kernelIS2_EET_RKS4_EELb0ELb0EEEvPS4_PS5_i)
        /*006c*/ 	.short	0x0380
        /*006e*/ 	.short	0x0014


	//----- nvinfo : EIATTR_SW_WAR
	.align		4
.L_705:
        /*0070*/ 	.byte	0x04, 0x36
        /*0072*/ 	.short	(.L_707 - .L_706)
.L_706:
        /*0074*/ 	.word	0x00000008
.L_707:


//--------------------- .nv.info._ZN4vllm17activation_kernelIfXadL_ZNS_16gelu_fast_kernelIfEET_RKS2_EELb0ELb0EEEvPS2_PS3_i --------------------------
	.section	.nv.info._ZN4vllm17activation_kernelIfXadL_ZNS_16gelu_fast_kernelIfEET_RKS2_EELb0ELb0EEEvPS2_PS3_i,"",@"SHT_CUDA_INFO"
	.sectionflags	@""
	.align	4


	//----- nvinfo : EIATTR_CUDA_API_VERSION
	.align		4
        /*0000*/ 	.byte	0x04, 0x37
        /*0002*/ 	.short	(.L_709 - .L_708)
.L_708:
        /*0004*/ 	.word	0x00000082


	//----- nvinfo : EIATTR_KPARAM_INFO
	.align		4
.L_709:
        /*0008*/ 	.byte	0x04, 0x17
        /*000a*/ 	.short	(.L_711 - .L_710)
.L_710:
        /*000c*/ 	.word	0x00000000
        /*0010*/ 	.short	0x0002
        /*0012*/ 	.short	0x0010
        /*0014*/ 	.byte	0x00, 0xf0, 0x11, 0x00


	//----- nvinfo : EIATTR_KPARAM_INFO
	.align		4
.L_711:
        /*0018*/ 	.byte	0x04, 0x17
        /*001a*/ 	.short	(.L_713 - .L_712)
.L_712:
        /*001c*/ 	.word	0x00000000
        /*0020*/ 	.short	0x0001
        /*0022*/ 	.short	0x0008
        /*0024*/ 	.byte	0x00, 0xf5, 0x21, 0x00


	//----- nvinfo : EIATTR_KPARAM_INFO
	.align		4
.L_713:
        /*0028*/ 	.byte	0x04, 0x17
        /*002a*/ 	.short	(.L_715 - .L_714)
.L_714:
        /*002c*/ 	.word	0x00000000
        /*0030*/ 	.short	0x0000
        /*0032*/ 	.short	0x0000
        /*0034*/ 	.byte	0x00, 0xf5, 0x21, 0x00


	//----- nvinfo : EIATTR_SPARSE_MMA_MASK
	.align		4
.L_715:
        /*0038*/ 	.byte	0x03, 0x50
        /*003a*/ 	.short	0x0000


	//----- nvinfo : EIATTR_MAXREG_COUNT
	.align		4
        /*003c*/ 	.byte	0x03, 0x1b
        /*003e*/ 	.short	0x00ff


	//----- nvinfo : EIATTR_MERCURY_ISA_VERSION
	.align		4
        /*0040*/ 	.byte	0x03, 0x5f
        /*0042*/ 	.short	0x0101


	//----- nvinfo : EIATTR_VRC_CTA_INIT_COUNT
	.align		4
        /*0044*/ 	.byte	0x02, 0x4a
	.zero		1
	.zero		1


	//----- nvinfo : EIATTR_EXIT_INSTR_OFFSETS
	.align		4
        /*0048*/ 	.byte	0x04, 0x1c
        /*004a*/ 	.short	(.L_717 - .L_716)


	//   ....[0]....
.L_716:
        /*004c*/ 	.word	0x00000040


	//   ....[1]....
        /*0050*/ 	.word	0x000005b0


	//   ....[2]....
        /*0054*/ 	.word	0x00000b40


	//----- nvinfo : EIATTR_CRS_STACK_SIZE
	.align		4
.L_717:
        /*0058*/ 	.byte	0x04, 0x1e
        /*005a*/ 	.short	(.L_719 - .L_718)
.L_718:
        /*005c*/ 	.word	0x00000000


	//----- nvinfo : EIATTR_CBANK_PARAM_SIZE
	.align		4
.L_719:
        /*0060*/ 	.byte	0x03, 0x19
        /*0062*/ 	.short	0x0014


	//----- nvinfo : EIATTR_PARAM_CBANK
	.align		4
        /*0064*/ 	.byte	0x04, 0x0a
        /*0066*/ 	.short	(.L_721 - .L_720)
	.align		4
.L_720:
        /*0068*/ 	.word	index@(.nv.constant0._ZN4vllm17activation_kernelIfXadL_ZNS_16gelu_fast_kernelIfEET_RKS2_EELb0ELb0EEEvPS2_PS3_i)
        /*006c*/ 	.short	0x0380
        /*006e*/ 	.short	0x0014


	//----- nvinfo : EIATTR_SW_WAR
	.align		4
.L_721:
        /*0070*/ 	.byte	0x04, 0x36
        /*0072*/ 	.short	(.L_723 - .L_722)
.L_722:
        /*0074*/ 	.word	0x00000008
.L_723:


//--------------------- .nv.info._ZN4vllm17activation_kernelIN3c108BFloat16EXadL_ZNS_16gelu_fast_kernelIS2_EET_RKS4_EELb1ELb0EEEvPS4_PS5_i --------------------------
	.section	.nv.info._ZN4vllm17activation_kernelIN3c108BFloat16EXadL_ZNS_16gelu_fast_kernelIS2_EET_RKS4_EELb1ELb0EEEvPS4_PS5_i,"",@"SHT_CUDA_INFO"
	.sectionflags	@""
	.align	4


	//----- nvinfo : EIATTR_CUDA_API_VERSION
	.align		4
        /*0000*/ 	.byte	0x04, 0x37
        /*0002*/ 	.short	(.L_725 - .L_724)
.L_724:
        /*0004*/ 	.word	0x00000082


	//----- nvinfo : EIATTR_KPARAM_INFO
	.align		4
.L_725:
        /*0008*/ 	.byte	0x04, 0x17
        /*000a*/ 	.short	(.L_727 - .L_726)
.L_726:
        /*000c*/ 	.word	0x00000000
        /*0010*/ 	.short	0x0002
        /*0012*/ 	.short	0x0010
        /*0014*/ 	.byte	0x00, 0xf0, 0x11, 0x00


	//----- nvinfo : EIATTR_KPARAM_INFO
	.align		4
.L_727:
        /*0018*/ 	.byte	0x04, 0x17
        /*001a*/ 	.short	(.L_729 - .L_728)
.L_728:
        /*001c*/ 	.word	0x00000000
        /*0020*/ 	.short	0x0001
        /*0022*/ 	.short	0x0008
        /*0024*/ 	.byte	0x00, 0xf5, 0x21, 0x00


	//----- nvinfo : EIATTR_KPARAM_INFO
	.align		4
.L_729:
        /*0028*/ 	.byte	0x04, 0x17
        /*002a*/ 	.short	(.L_731 - .L_730)
.L_730:
        /*002c*/ 	.word	0x00000000
        /*0030*/ 	.short	0x0000
        /*0032*/ 	.short	0x0000
        /*0034*/ 	.byte	0x00, 0xf5, 0x21, 0x00


	//----- nvinfo : EIATTR_SPARSE_MMA_MASK
	.align		4
.L_731:
        /*0038*/ 	.byte	0x03, 0x50
        /*003a*/ 	.short	0x0000


	//----- nvinfo : EIATTR_MAXREG_COUNT
	.align		4
        /*003c*/ 	.byte	0x03, 0x1b
        /*003e*/ 	.short	0x00ff


	//----- nvinfo : EIATTR_MERCURY_ISA_VERSION
	.align		4
        /*0040*/ 	.byte	0x03, 0x5f
        /*0042*/ 	.short	0x0101


	//----- nvinfo : EIATTR_VRC_CTA_INIT_COUNT
	.align		4
        /*0044*/ 	.byte	0x02, 0x4a
	.zero		1
	.zero		1


	//----- nvinfo : EIATTR_EXIT_INSTR_OFFSETS
	.align		4
        /*0048*/ 	.byte	0x04, 0x1c
        /*004a*/ 	.short	(.L_733 - .L_732)


	//   ....[0]....
.L_732:
        /*004c*/ 	.word	0x00000090


	//   ....[1]....
        /*0050*/ 	.word	0x000010b0


	//   ....[2]....
        /*0054*/ 	.word	0x00002c90


	//----- nvinfo : EIATTR_CRS_STACK_SIZE
	.align		4
.L_733:
        /*0058*/ 	.byte	0x04, 0x1e
        /*005a*/ 	.short	(.L_735 - .L_734)
.L_734:
        /*005c*/ 	.word	0x00000000


	//----- nvinfo : EIATTR_CBANK_PARAM_SIZE
	.align		4
.L_735:
        /*0060*/ 	.byte	0x03, 0x19
        /*0062*/ 	.short	0x0014


	//----- nvinfo : EIATTR_PARAM_CBANK
	.align		4
        /*0064*/ 	.byte	0x04, 0x0a
        /*0066*/ 	.short	(.L_737 - .L_736)
	.align		4
.L_736:
        /*0068*/ 	.word	index@(.nv.constant0._ZN4vllm17activation_kernelIN3c108BFloat16EXadL_ZNS_16gelu_fast_kernelIS2_EET_RKS4_EELb1ELb0EEEvPS4_PS5_i)
        /*006c*/ 	.short	0x0380
        /*006e*/ 	.short	0x0014


	//----- nvinfo : EIATTR_SW_WAR
	.align		4
.L_737:
        /*0070*/ 	.byte	0x04, 0x36
        /*0072*/ 	.short	(.L_739 - .L_738)
.L_738:
        /*0074*/ 	.word	0x00000008
.L_739:


//--------------------- .nv.info._ZN4vllm17activation_kernelIN3c104HalfEXadL_ZNS_16gelu_fast_kernelIS2_EET_RKS4_EELb1ELb0EEEvPS4_PS5_i --------------------------
	.section	.nv.info._ZN4vllm17activation_kernelIN3c104HalfEXadL_ZNS_16gelu_fast_kernelIS2_EET_RKS4_EELb1ELb0EEEvPS4_PS5_i,"",@"SHT_CUDA_INFO"
	.sectionflags	@""
	.align	4


	//----- nvinfo : EIATTR_CUDA_API_VERSION
	.align		4
        /*0000*/ 	.byte	0x04, 0x37
        /*0002*/ 	.short	(.L_741 - .L_740)
.L_740:
        /*0004*/ 	.word	0x00000082


	//----- nvinfo : EIATTR_KPARAM_INFO
	.align		4
.L_741:
        /*0008*/ 	.byte	0x04, 0x17
        /*000a*/ 	.short	(.L_743 - .L_742)
.L_742:
        /*000c*/ 	.word	0x00000000
        /*0010*/ 	.short	0x0002
        /*0012*/ 	.short	0x0010
        /*0014*/ 	.byte	0x00, 0xf0, 0x11, 0x00


	//----- nvinfo : EIATTR_KPARAM_INFO
	.align		4
.L_743:
        /*0018*/ 	.byte	0x04, 0x17
        /*001a*/ 	.short	(.L_745 - .L_744)
.L_744:
        /*001c*/ 	.word	0x00000000
        /*0020*/ 	.short	0x0001
        /*0022*/ 	.short	0x0008
        /*0024*/ 	.byte	0x00, 0xf5, 0x21, 0x00


	//----- nvinfo : EIATTR_KPARAM_INFO
	.align		4
.L_745:
        /*0028*/ 	.byte	0x04, 0x17
        /*002a*/ 	.short	(.L_747 - .L_746)
.L_746:
        /*002c*/ 	.word	0x00000000
        /*0030*/ 	.short	0x0000
        /*0032*/ 	.short	0x0000
        /*0034*/ 	.byte	0x00, 0xf5, 0x21, 0x00


	//----- nvinfo : EIATTR_SPARSE_MMA_MASK
	.align		4
.L_747:
        /*0038*/ 	.byte	0x03, 0x50
        /*003a*/ 	.short	0x0000


	//----- nvinfo : EIATTR_MAXREG_COUNT
	.align		4
        /*003c*/ 	.byte	0x03, 0x1b
        /*003e*/ 	.short	0x00ff


	//----- nvinfo : EIATTR_MERCURY_ISA_VERSION
	.align		4
        /*0040*/ 	.byte	0x03, 0x5f
        /*0042*/ 	.short	0x0101


	//----- nvinfo : EIATTR_VRC_CTA_INIT_COUNT
	.align		4
        /*0044*/ 	.byte	0x02, 0x4a
	.zero		1
	.zero		1


	//----- nvinfo : EIATTR_EXIT_INSTR_OFFSETS
	.align		4
        /*0048*/ 	.byte	0x04, 0x1c
        /*004a*/ 	.short	(.L_749 - .L_748)


	//   ....[0]....
.L_748:
        /*004c*/ 	.word	0x00000090


	//   ....[1]....
        /*0050*/ 	.word	0x00000f70


	//   ....[2]....
        /*0054*/ 	.word	0x000028d0


	//----- nvinfo : EIATTR_CRS_STACK_SIZE
	.align		4
.L_749:
        /*0058*/ 	.byte	0x04, 0x1e
        /*005a*/ 	.short	(.L_751 - .L_750)
.L_750:
        /*005c*/ 	.word	0x00000000


	//----- nvinfo : EIATTR_CBANK_PARAM_SIZE
	.align		4
.L_751:
        /*0060*/ 	.byte	0x03, 0x19
        /*0062*/ 	.short	0x0014


	//----- nvinfo : EIATTR_PARAM_CBANK
	.align		4
        /*0064*/ 	.byte	0x04, 0x0a
        /*0066*/ 	.short	(.L_753 - .L_752)
	.align		4
.L_752:
        /*0068*/ 	.word	index@(.nv.constant0._ZN4vllm17activation_kernelIN3c104HalfEXadL_ZNS_16gelu_fast_kernelIS2_EET_RKS4_EELb1ELb0EEEvPS4_PS5_i)
        /*006c*/ 	.short	0x0380
        /*006e*/ 	.short	0x0014


	//----- nvinfo : EIATTR_SW_WAR
	.align		4
.L_753:
        /*0070*/ 	.byte	0x04, 0x36
        /*0072*/ 	.short	(.L_755 - .L_754)
.L_754:
        /*0074*/ 	.word	0x00000008
.L_755:


//--------------------- .nv.info._ZN4vllm17activation_kernelIfXadL_ZNS_16gelu_fast_kernelIfEET_RKS2_EELb1ELb0EEEvPS2_PS3_i --------------------------
	.section	.nv.info._ZN4vllm17activation_kernelIfXadL_ZNS_16gelu_fast_kernelIfEET_RKS2_EELb1ELb0EEEvPS2_PS3_i,"",@"SHT_CUDA_INFO"
	.sectionflags	@""
	.align	4


	//----- nvinfo : EIATTR_CUDA_API_VERSION
	.align		4
        /*0000*/ 	.byte	0x04, 0x37
        /*0002*/ 	.short	(.L_757 - .L_756)
.L_756:
        /*0004*/ 	.word	0x00000082


	//----- nvinfo : EIATTR_KPARAM_INFO
	.align		4
.L_757:
        /*0008*/ 	.byte	0x04, 0x17
        /*000a*/ 	.short	(.L_759 - .L_758)
.L_758:
        /*000c*/ 	.word	0x00000000
        /*0010*/ 	.short	0x0002
        /*0012*/ 	.short	0x0010
        /*0014*/ 	.byte	0x00, 0xf0, 0x11, 0x00


	//----- nvinfo : EIATTR_KPARAM_INFO
	.align		4
.L_759:
        /*0018*/ 	.byte	0x04, 0x17
        /*001a*/ 	.short	(.L_761 - .L_760)
.L_760:
        /*001c*/ 	.word	0x00000000
        /*0020*/ 	.short	0x0001
        /*0022*/ 	.short	0x0008
        /*0024*/ 	.byte	0x00, 0xf5, 0x21, 0x00


	//----- nvinfo : EIATTR_KPARAM_INFO
	.align		4
.L_761:
        /*0028*/ 	.byte	0x04, 0x17
        /*002a*/ 	.short	(.L_763 - .L_762)
.L_762:
        /*002c*/ 	.word	0x00000000
        /*0030*/ 	.short	0x0000
        /*0032*/ 	.short	0x0000
        /*0034*/ 	.byte	0x00, 0xf5, 0x21, 0x00


	//----- nvinfo : EIATTR_SPARSE_MMA_MASK
	.align		4
.L_763:
        /*0038*/ 	.byte	0x03, 0x50
        /*003a*/ 	.short	0x0000


	//----- nvinfo : EIATTR_MAXREG_COUNT
	.align		4
        /*003c*/ 	.byte	0x03, 0x1b
        /*003e*/ 	.short	0x00ff


	//----- nvinfo : EIATTR_MERCURY_ISA_VERSION
	.align		4
        /*0040*/ 	.byte	0x03, 0x5f
        /*0042*/ 	.short	0x0101


	//----- nvinfo : EIATTR_VRC_CTA_INIT_COUNT
	.align		4
        /*0044*/ 	.byte	0x02, 0x4a
	.zero		1
	.zero		1


	//----- nvinfo : EIATTR_EXIT_INSTR_OFFSETS
	.align		4
        /*0048*/ 	.byte	0x04, 0x1c
        /*004a*/ 	.short	(.L_765 - .L_764)


	//   ....[0]....
.L_764:
        /*004c*/ 	.word	0x00000090


	//   ....[1]....
        /*0050*/ 	.word	0x000005b0


	//   ....[2]....
        /*0054*/ 	.word	0x00000fa0


	//----- nvinfo : EIATTR_CRS_STACK_SIZE
	.align		4
.L_765:
        /*0058*/ 	.byte	0x04, 0x1e
        /*005a*/ 	.short	(.L_767 - .L_766)
.L_766:
        /*005c*/ 	.word	0x00000000


	//----- nvinfo : EIATTR_CBANK_PARAM_SIZE
	.align		4
.L_767:
        /*0060*/ 	.byte	0x03, 0x19
        /*0062*/ 	.short	0x0014


	//----- nvinfo : EIATTR_PARAM_CBANK
	.align		4
        /*0064*/ 	.byte	0x04, 0x0a
        /*0066*/ 	.short	(.L_769 - .L_768)
	.align		4
.L_768:
        /*0068*/ 	.word	index@(.nv.constant0._ZN4vllm17activation_kernelIfXadL_ZNS_16gelu_fast_kernelIfEET_RKS2_EELb1ELb0EEEvPS2_PS3_i)
        /*006c*/ 	.short	0x0380
        /*006e*/ 	.short	0x0014


	//----- nvinfo : EIATTR_SW_WAR
	.align		4
.L_769:
        /*0070*/ 	.byte	0x04, 0x36
        /*0072*/ 	.short	(.L_771 - .L_770)
.L_770:
        /*0074*/ 	.word	0x00000008
.L_771:


//--------------------- .nv.info._ZN4vllm17activation_kernelIN3c108BFloat16EXadL_ZNS_16gelu_fast_kernelIS2_EET_RKS4_EELb1ELb1EEEvPS4_PS5_i --------------------------
	.section	.nv.info._ZN4vllm17activation_kernelIN3c108BFloat16EXadL_ZNS_16gelu_fast_kernelIS2_EET_RKS4_EELb1ELb1EEEvPS4_PS5_i,"",@"SHT_CUDA_INFO"
	.sectionflags	@""
	.align	4


	//----- nvinfo : EIATTR_CUDA_API_VERSION
	.align		4
        /*0000*/ 	.byte	0x04, 0x37
        /*0002*/ 	.short	(.L_773 - .L_772)
.L_772:
        /*0004*/ 	.word	0x00000082


	//----- nvinfo : EIATTR_KPARAM_INFO
	.align		4
.L_773:
        /*0008*/ 	.byte	0x04, 0x17
        /*000a*/ 	.short	(.L_775 - .L_774)
.L_774:
        /*000c*/ 	.word	0x00000000
        /*0010*/ 	.short	0x0002
        /*0012*/ 	.short	0x0010
        /*0014*/ 	.byte	0x00, 0xf0, 0x11, 0x00


	//----- nvinfo : EIATTR_KPARAM_INFO
	.align		4
.L_775:
        /*0018*/ 	.byte	0x04, 0x17
        /*001a*/ 	.short	(.L_777 - .L_776)
.L_776:
        /*001c*/ 	.word	0x00000000
        /*0020*/ 	.short	0x0001
        /*0022*/ 	.short	0x0008
        /*0024*/ 	.byte	0x00, 0xf5, 0x21, 0x00


	//----- nvinfo : EIATTR_KPARAM_INFO
	.align		4
.L_777:
        /*0028*/ 	.byte	0x04, 0x17
        /*002a*/ 	.short	(.L_779 - .L_778)
.L_778:
        /*002c*/ 	.word	0x00000000
        /*0030*/ 	.short	0x0000
        /*0032*/ 	.short	0x0000
        /*0034*/ 	.byte	0x00, 0xf5, 0x21, 0x00


	//----- nvinfo : EIATTR_SPARSE_MMA_MASK
	.align		4
.L_779:
        /*0038*/ 	.byte	0x03, 0x50
        /*003a*/ 	.short	0x0000


	//----- nvinfo : EIATTR_MAXREG_COUNT
	.align		4
        /*003c*/ 	.byte	0x03, 0x1b
        /*003e*/ 	.short	0x00ff


	//----- nvinfo : EIATTR_MERCURY_ISA_VERSION
	.align		4
        /*0040*/ 	.byte	0x03, 0x5f
        /*0042*/ 	.short	0x0101


	//----- nvinfo : EIATTR_VRC_CTA_INIT_COUNT
	.align		4
        /*0044*/ 	.byte	0x02, 0x4a
	.zero		1
	.zero		1


	//----- nvinfo : EIATTR_EXIT_INSTR_OFFSETS
	.align		4
        /*0048*/ 	.byte	0x04, 0x1c
        /*004a*/ 	.short	(.L_781 - .L_780)


	//   ....[0]....
.L_780:
        /*004c*/ 	.word	0x00000070


	//   ....[1]....
        /*0050*/ 	.word	0x00001c90


	//----- nvinfo : EIATTR_CRS_STACK_SIZE
	.align		4
.L_781:
        /*0054*/ 	.byte	0x04, 0x1e
        /*0056*/ 	.short	(.L_783 - .L_782)
.L_782:
        /*0058*/ 	.word	0x00000000


	//----- nvinfo : EIATTR_CBANK_PARAM_SIZE
	.align		4
.L_783:
        /*005c*/ 	.byte	0x03, 0x19
        /*005e*/ 	.short	0x0014


	//----- nvinfo : EIATTR_PARAM_CBANK
	.align		4
        /*0060*/ 	.byte	0x04, 0x0a
        /*0062*/ 	.short	(.L_785 - .L_784)
	.align		4
.L_784:
        /*0064*/ 	.word	index@(.nv.constant0._ZN4vllm17activation_kernelIN3c108BFloat16EXadL_ZNS_16gelu_fast_kernelIS2_EET_RKS4_EELb1ELb1EEEvPS4_PS5_i)
        /*0068*/ 	.short	0x0380
        /*006a*/ 	.short	0x0014


	//----- nvinfo : EIATTR_SW_WAR
	.align		4
.L_785:
        /*006c*/ 	.byte	0x04, 0x36
        /*006e*/ 	.short	(.L_787 - .L_786)
.L_786:
        /*0070*/ 	.word	0x00000008
.L_787:


//--------------------- .nv.info._ZN4vllm17activation_kernelIN3c104HalfEXadL_ZNS_16gelu_fast_kernelIS2_EET_RKS4_EELb1ELb1EEEvPS4_PS5_i --------------------------
	.section	.nv.info._ZN4vllm17activation_kernelIN3c104HalfEXadL_ZNS_16gelu_fast_kernelIS2_EET_RKS4_EELb1ELb1EEEvPS4_PS5_i,"",@"SHT_CUDA_INFO"
	.sectionflags	@""
	.align	4


	//----- nvinfo : EIATTR_CUDA_API_VERSION
	.align		4
        /*0000*/ 	.byte	0x04, 0x37
        /*0002*/ 	.short	(.L_789 - .L_788)
.L_788:
        /*0004*/ 	.word	0x00000082


	//----- nvinfo : EIATTR_KPARAM_INFO
	.align		4
.L_789:
        /*0008*/ 	.byte	0x04, 0x17
        /*000a*/ 	.short	(.L_791 - .L_790)
.L_790:
        /*000c*/ 	.word	0x00000000
        /*0010*/ 	.short	0x0002
        /*0012*/ 	.short	0x0010
        /*0014*/ 	.byte	0x00, 0xf0, 0x11, 0x00


	//----- nvinfo : EIATTR_KPARAM_INFO
	.align		4
.L_791:
        /*0018*/ 	.byte	0x04, 0x17
        /*001a*/ 	.short	(.L_793 - .L_792)
.L_792:
        /*001c*/ 	.word	0x00000000
        /*0020*/ 	.short	0x0001
        /*0022*/ 	.short	0x0008
        /*0024*/ 	.byte	0x00, 0xf5, 0x21, 0x00


	//----- nvinfo : EIATTR_KPARAM_INFO
	.align		4
.L_793:
        /*0028*/ 	.byte	0x04, 0x17
        /*002a*/ 	.short	(.L_795 - .L_794)
.L_794:
        /*002c*/ 	.word	0x00000000
        /*0030*/ 	.short	0x0000
        /*0032*/ 	.short	0x0000
        /*0034*/ 	.byte	0x00, 0xf5, 0x21, 0x00


	//----- nvinfo : EIATTR_SPARSE_MMA_MASK
	.align		4
.L_795:
        /*0038*/ 	.byte	0x03, 0x50
        /*003a*/ 	.short	0x0000


	//----- nvinfo : EIATTR_MAXREG_COUNT
	.align		4
        /*003c*/ 	.byte	0x03, 0x1b
        /*003e*/ 	.short	0x00ff


	//----- nvinfo : EIATTR_MERCURY_ISA_VERSION
	.align		4
        /*0040*/ 	.byte	0x03, 0x5f
        /*0042*/ 	.short	0x0101


	//----- nvinfo : EIATTR_VRC_CTA_INIT_COUNT
	.align		4
        /*0044*/ 	.byte	0x02, 0x4a
	.zero		1
	.zero		1


	//----- nvinfo : EIATTR_EXIT_INSTR_OFFSETS
	.align		4
        /*0048*/ 	.byte	0x04, 0x1c
        /*004a*/ 	.short	(.L_797 - .L_796)


	//   ....[0]....
.L_796:
        /*004c*/ 	.word	0x00000070


	//   ....[1]....
        /*0050*/ 	.word	0x00001a10


	//----- nvinfo : EIATTR_CRS_STACK_SIZE
	.align		4
.L_797:
        /*0054*/ 	.byte	0x04, 0x1e
        /*0056*/ 	.short	(.L_799 - .L_798)
.L_798:
        /*0058*/ 	.word	0x00000000


	//----- nvinfo : EIATTR_CBANK_PARAM_SIZE
	.align		4
.L_799:
        /*005c*/ 	.byte	0x03, 0x19
        /*005e*/ 	.short	0x0014


	//----- nvinfo : EIATTR_PARAM_CBANK
	.align		4
        /*0060*/ 	.byte	0x04, 0x0a
        /*0062*/ 	.short	(.L_801 - .L_800)
	.align		4
.L_800:
        /*0064*/ 	.word	index@(.nv.constant0._ZN4vllm17activation_kernelIN3c104HalfEXadL_ZNS_16gelu_fast_kernelIS2_EET_RKS4_EELb1ELb1EEEvPS4_PS5_i)
        /*0068*/ 	.short	0x0380
        /*006a*/ 	.short	0x0014


	//----- nvinfo : EIATTR_SW_WAR
	.align		4
.L_801:
        /*006c*/ 	.byte	0x04, 0x36
        /*006e*/ 	.short	(.L_803 - .L_802)
.L_802:
        /*0070*/ 	.word	0x00000008
.L_803:


//--------------------- .nv.info._ZN4vllm17activation_kernelIfXadL_ZNS_16gelu_fast_kernelIfEET_RKS2_EELb1ELb1EEEvPS2_PS3_i --------------------------
	.section	.nv.info._ZN4vllm17activation_kernelIfXadL_ZNS_16gelu_fast_kernelIfEET_RKS2_EELb1ELb1EEEvPS2_PS3_i,"",@"SHT_CUDA_INFO"
	.sectionflags	@""
	.align	4


	//----- nvinfo : EIATTR_CUDA_API_VERSION
	.align		4
        /*0000*/ 	.byte	0x04, 0x37
        /*0002*/ 	.short	(.L_805 - .L_804)
.L_804:
        /*0004*/ 	.word	0x00000082


	//----- nvinfo : EIATTR_KPARAM_INFO
	.align		4
.L_805:
        /*0008*/ 	.byte	0x04, 0x17
        /*000a*/ 	.short	(.L_807 - .L_806)
.L_806:
        /*000c*/ 	.word	0x00000000
        /*0010*/ 	.short	0x0002
        /*0012*/ 	.short	0x0010
        /*0014*/ 	.byte	0x00, 0xf0, 0x11, 0x00


	//----- nvinfo : EIATTR_KPARAM_INFO
	.align		4
.L_807:
        /*0018*/ 	.byte	0x04, 0x17
        /*001a*/ 	.short	(.L_809 - .L_808)
.L_808:
        /*001c*/ 	.word	0x00000000
        /*0020*/ 	.short	0x0001
        /*0022*/ 	.short	0x0008
        /*0024*/ 	.byte	0x00, 0xf5, 0x21, 0x00


	//----- nvinfo : EIATTR_KPARAM_INFO
	.align		4
.L_809:
        /*0028*/ 	.byte	0x04, 0x17
        /*002a*/ 	.short	(.L_811 - .L_810)
.L_810:
        /*002c*/ 	.word	0x00000000
        /*0030*/ 	.short	0x0000
        /*0032*/ 	.short	0x0000
        /*0034*/ 	.byte	0x00, 0xf5, 0x21, 0x00


	//----- nvinfo : EIATTR_SPARSE_MMA_MASK
	.align		4
.L_811:
        /*0038*/ 	.byte	0x03, 0x50
        /*003a*/ 	.short	0x0000


	//----- nvinfo : EIATTR_MAXREG_COUNT
	.align		4
        /*003c*/ 	.byte	0x03, 0x1b
        /*003e*/ 	.short	0x00ff


	//----- nvinfo : EIATTR_MERCURY_ISA_VERSION
	.align		4
        /*0040*/ 	.byte	0x03, 0x5f
        /*0042*/ 	.short	0x0101


	//----- nvinfo : EIATTR_VRC_CTA_INIT_COUNT
	.align		4
        /*0044*/ 	.byte	0x02, 0x4a
	.zero		1
	.zero		1


	//----- nvinfo : EIATTR_EXIT_INSTR_OFFSETS
	.align		4
        /*0048*/ 	.byte	0x04, 0x1c
        /*004a*/ 	.short	(.L_813 - .L_812)


	//   ....[0]....
.L_812:
        /*004c*/ 	.word	0x00000090


	//   ....[1]....
        /*0050*/ 	.word	0x00000730


	//   ....[2]....
        /*0054*/ 	.word	0x00001010


	//----- nvinfo : EIATTR_CRS_STACK_SIZE
	.align		4
.L_813:
        /*0058*/ 	.byte	0x04, 0x1e
        /*005a*/ 	.short	(.L_815 - .L_814)
.L_814:
        /*005c*/ 	.word	0x00000000


	//----- nvinfo : EIATTR_CBANK_PARAM_SIZE
	.align		4
.L_815:
        /*0060*/ 	.byte	0x03, 0x19
        /*0062*/ 	.short	0x0014


	//----- nvinfo : EIATTR_PARAM_CBANK
	.align		4
        /*0064*/ 	.byte	0x04, 0x0a
        /*0066*/ 	.short	(.L_817 - .L_816)
	.align		4
.L_816:
        /*0068*/ 	.word	index@(.nv.constant0._ZN4vllm17activation_kernelIfXadL_ZNS_16gelu_fast_kernelIfEET_RKS2_EELb1ELb1EEEvPS2_PS3_i)
        /*006c*/ 	.short	0x0380
        /*006e*/ 	.short	0x0014


	//----- nvinfo : EIATTR_SW_WAR
	.align		4
.L_817:
        /*0070*/ 	.byte	0x04, 0x36
        /*0072*/ 	.short	(.L_819 - .L_818)
.L_818:
        /*0074*/ 	.word	0x00000008
.L_819:


//--------------------- .nv.info._ZN4vllm17activation_kernelIN3c108BFloat16EXadL_ZNS_15gelu_new_kernelIS2_EET_RKS4_EELb0ELb0EEEvPS4_PS5_i --------------------------
	.section	.nv.info._ZN4vllm17activation_kernelIN3c108BFloat16EXadL_ZNS_15gelu_new_kernelIS2_EET_RKS4_EELb0ELb0EEEvPS4_PS5_i,"",@"SHT_CUDA_INFO"
	.sectionflags	@""
	.align	4


	//----- nvinfo : EIATTR_CUDA_API_VERSION
	.align		4
        /*0000*/ 	.byte	0x04, 0x37
        /*0002*/ 	.short	(.L_821 - .L_820)
.L_820:
        /*0004*/ 	.word	0x00000082


	//----- nvinfo : EIATTR_KPARAM_INFO
	.align		4
.L_821:
        /*0008*/ 	.byte	0x04, 0x17
        /*000a*/ 	.short	(.L_823 - .L_822)
.L_822:
        /*000c*/ 	.word	0x00000000
        /*0010*/ 	.short	0x0002
        /*0012*/ 	.short	0x0010
        /*0014*/ 	.byte	0x00, 0xf0, 0x11, 0x00


	//----- nvinfo : EIATTR_KPARAM_INFO
	.align		4
.L_823:
        /*0018*/ 	.byte	0x04, 0x17
        /*001a*/ 	.short	(.L_825 - .L_824)
.L_824:
        /*001c*/ 	.word	0x00000000
        /*0020*/ 	.short	0x0001
        /*0022*/ 	.short	0x0008
        /*0024*/ 	.byte	0x00, 0xf5, 0x21, 0x00


	//----- nvinfo : EIATTR_KPARAM_INFO
	.align		4
.L_825:
        /*0028*/ 	.byte	0x04, 0x17
        /*002a*/ 	.short	(.L_827 - .L_826)
.L_826:
        /*002c*/ 	.word	0x00000000
        /*0030*/ 	.short	0x0000
        /*0032*/ 	.short	0x0000
        /*0034*/ 	.byte	0x00, 0xf5, 0x21, 0x00


	//----- nvinfo : EIATTR_SPARSE_MMA_MASK
	.align		4
.L_827:
        /*0038*/ 	.byte	0x03, 0x50
        /*003a*/ 	.short	0x0000


	//----- nvinfo : EIATTR_MAXREG_COUNT
	.align		4
        /*003c*/ 	.byte	0x03, 0x1b
        /*003e*/ 	.short	0x00ff


	//----- nvinfo : EIATTR_MERCURY_ISA_VERSION
	.align		4
        /*0040*/ 	.byte	0x03, 0x5f
        /*0042*/ 	.short	0x0101


	//----- nvinfo : EIATTR_VRC_CTA_INIT_COUNT
	.align		4
        /*0044*/ 	.byte	0x02, 0x4a
	.zero		1
	.zero		1


	//----- nvinfo : EIATTR_EXIT_INSTR_OFFSETS
	.align		4
        /*0048*/ 	.byte	0x04, 0x1c
        /*004a*/ 	.short	(.L_829 - .L_828)


	//   ....[0]....
.L_828:
        /*004c*/ 	.word	0x00000040


	//   ....[1]....
        /*0050*/ 	.word	0x000006e0


	//   ....[2]....
        /*0054*/ 	.word	0x00001150


	//----- nvinfo : EIATTR_CRS_STACK_SIZE
	.align		4
.L_829:
        /*0058*/ 	.byte	0x04, 0x1e
        /*005a*/ 	.short	(.L_831 - .L_830)
.L_830:
        /*005c*/ 	.word	0x00000000


	//----- nvinfo : EIATTR_CBANK_PARAM_SIZE
	.align		4
.L_831:
        /*0060*/ 	.byte	0x03, 0x19
        /*0062*/ 	.short	0x0014


	//----- nvinfo : EIATTR_PARAM_CBANK
	.align		4
        /*0064*/ 	.byte	0x04, 0x0a
        /*0066*/ 	.short	(.L_833 - .L_832)
	.align		4
.L_832:
        /*0068*/ 	.word	index@(.nv.constant0._ZN4vllm17activation_kernelIN3c108BFloat16EXadL_ZNS_15gelu_new_kernelIS2_EET_RKS4_EELb0ELb0EEEvPS4_PS5_i)
        /*006c*/ 	.short	0x0380
        /*006e*/ 	.short	0x0014


	//----- nvinfo : EIATTR_SW_WAR
	.align		4
.L_833:
        /*0070*/ 	.byte	0x04, 0x36
        /*0072*/ 	.short	(.L_835 - .L_834)
.L_834:
        /*0074*/ 	.word	0x00000008
.L_835:


//--------------------- .nv.info._ZN4vllm17activation_kernelIN3c104HalfEXadL_ZNS_15gelu_new_kernelIS2_EET_RKS4_EELb0ELb0EEEvPS4_PS5_i --------------------------
	.section	.nv.info._ZN4vllm17activation_kernelIN3c104HalfEXadL_ZNS_15gelu_new_kernelIS2_EET_RKS4_EELb0ELb0EEEvPS4_PS5_i,"",@"SHT_CUDA_INFO"
	.sectionflags	@""
	.align	4


	//----- nvinfo : EIATTR_CUDA_API_VERSION
	.align		4
        /*0000*/ 	.byte	0x04, 0x37
        /*0002*/ 	.short	(.L_837 - .L_836)
.L_836:
        /*0004*/ 	.word	0x00000082


	//----- nvinfo : EIATTR_KPARAM_INFO
	.align		4
.L_837:
        /*0008*/ 	.byte	0x04, 0x17
        /*000a*/ 	.short	(.L_839 - .L_838)
.L_838:
        /*000c*/ 	.word	0x00000000
        /*0010*/ 	.short	0x0002
        /*0012*/ 	.short	0x0010
        /*0014*/ 	.byte	0x00, 0xf0, 0x11, 0x00


	//----- nvinfo : EIATTR_KPARAM_INFO
	.align		4
.L_839:
        /*0018*/ 	.byte	0x04, 0x17
        /*001a*/ 	.short	(.L_841 - .L_840)
.L_840:
        /*001c*/ 	.word	0x00000000
        /*0020*/ 	.short	0x0001
        /*0022*/ 	.short	0x0008
        /*0024*/ 	.byte	0x00, 0xf5, 0x21, 0x00


	//----- nvinfo : EIATTR_KPARAM_INFO
	.align		4
.L_841:
        /*0028*/ 	.byte	0x04, 0x17
        /*002a*/ 	.short	(.L_843 - .L_842)
.L_842:
        /*002c*/ 	.word	0x00000000
        /*0030*/ 	.short	0x0000
        /*0032*/ 	.short	0x0000
        /*0034*/ 	.byte	0x00, 0xf5, 0x21, 0x00


	//----- nvinfo : EIATTR_SPARSE_MMA_MASK
	.align		4
.L_843:
        /*0038*/ 	.byte	0x03, 0x50
        /*003a*/ 	.short	0x0000


	//----- nvinfo : EIATTR_MAXREG_COUNT
	.align		4
        /*003c*/ 	.byte	0x03, 0x1b
        /*003e*/ 	.short	0x00ff


	//----- nvinfo : EIATTR_MERCURY_ISA_VERSION
	.align		4
        /*0040*/ 	.byte	0x03, 0x5f
        /*0042*/ 	.short	0x0101


	//----- nvinfo : EIATTR_VRC_CTA_INIT_COUNT
	.align		4
        /*0044*/ 	.byte	0x02, 0x4a
	.zero		1
	.zero		1


	//----- nvinfo : EIATTR_EXIT_INSTR_OFFSETS
	.align		4
        /*0048*/ 	.byte	0x04, 0x1c
        /*004a*/ 	.short	(.L_845 - .L_844)


	//   ....[0]....
.L_844:
        /*004c*/ 	.word	0x00000040


	//   ....[1]....
        /*0050*/ 	.word	0x000006d0


	//   ....[2]....
        /*0054*/ 	.word	0x00001110


	//----- nvinfo : EIATTR_CRS_STACK_SIZE
	.align		4
.L_845:
        /*0058*/ 	.byte	0x04, 0x1e
        /*005a*/ 	.short	(.L_847 - .L_846)
.L_846:
        /*005c*/ 	.word	0x00000000


	//----- nvinfo : EIATTR_CBANK_PARAM_SIZE
	.align		4
.L_847:
        /*0060*/ 	.byte	0x03, 0x19
        /*0062*/ 	.short	0x0014


	//----- nvinfo : EIATTR_PARAM_CBANK
	.align		4
        /*0064*/ 	.byte	0x04, 0x0a
        /*0066*/ 	.short	(.L_849 - .L_848)
	.align		4
.L_848:
        /*0068*/ 	.word	index@(.nv.constant0._ZN4vllm17activation_kernelIN3c104HalfEXadL_ZNS_15gelu_new_kernelIS2_EET_RKS4_EELb0ELb0EEEvPS4_PS5_i)
        /*006c*/ 	.short	0x0380
        /*006e*/ 	.short	0x0014


	//----- nvinfo : EIATTR_SW_WAR
	.align		4
.L_849:
        /*0070*/ 	.byte	0x04, 0x36
        /*0072*/ 	.short	(.L_851 - .L_850)
.L_850:
        /*0074*/ 	.word	0x00000008
.L_851:


//--------------------- .nv.info._ZN4vllm17activation_kernelIfXadL_ZNS_15gelu_new_kernelIfEET_RKS2_EELb0ELb0EEEvPS2_PS3_i --------------------------
	.section	.nv.info._ZN4vllm17activation_kernelIfXadL_ZNS_15gelu_new_kernelIfEET_RKS2_EELb0ELb0EEEvPS2_PS3_i,"",@"SHT_CUDA_INFO"
	.sectionflags	@""
	.align	4


	//----- nvinfo : EIATTR_CUDA_API_VERSION
	.align		4
        /*0000*/ 	.byte	0x04, 0x37
        /*0002*/ 	.short	(.L_853 - .L_852)
.L_852:
        /*0004*/ 	.word	0x00000082


	//----- nvinfo : EIATTR_KPARAM_INFO
	.align		4
.L_853:
        /*0008*/ 	.byte	0x04, 0x17
        /*000a*/ 	.short	(.L_855 - .L_854)
.L_854:
        /*000c*/ 	.word	0x00000000
        /*0010*/ 	.short	0x0002
        /*0012*/ 	.short	0x0010
        /*0014*/ 	.byte	0x00, 0xf0, 0x11, 0x00


	//----- nvinfo : EIATTR_KPARAM_INFO
	.align		4
.L_855:
        /*0018*/ 	.byte	0x04, 0x17
        /*001a*/ 	.short	(.L_857 - .L_856)
.L_856:
        /*001c*/ 	.word	0x00000000
        /*0020*/ 	.short	0x0001
        /*0022*/ 	.short	0x0008
        /*0024*/ 	.byte	0x00, 0xf5, 0x21, 0x00


	//----- nvinfo : EIATTR_KPARAM_INFO
	.align		4
.L_857:
        /*0028*/ 	.byte	0x04, 0x17
        /*002a*/ 	.short	(.L_859 - .L_858)
.L_858:
        /*002c*/ 	.word	0x00000000
        /*0030*/ 	.short	0x0000
        /*0032*/ 	.short	0x0000
        /*0034*/ 	.byte	0x00, 0xf5, 0x21, 0x00


	//----- nvinfo : EIATTR_SPARSE_MMA_MASK
	.align		4
.L_859:
        /*0038*/ 	.byte	0x03, 0x50
        /*003a*/ 	.short	0x0000


	//----- nvinfo : EIATTR_MAXREG_COUNT
	.align		4
        /*003c*/ 	.byte	0x03, 0x1b
        /*003e*/ 	.short	0x00ff


	//----- nvinfo : EIATTR_MERCURY_ISA_VERSION
	.align		4
        /*0040*/ 	.byte	0x03, 0x5f
        /*0042*/ 	.short	0x0101


	//----- nvinfo : EIATTR_VRC_CTA_INIT_COUNT
	.align		4
        /*0044*/ 	.byte	0x02, 0x4a
	.zero		1
	.zero		1


	//----- nvinfo : EIATTR_EXIT_INSTR_OFFSETS
	.align		4
        /*0048*/ 	.byte	0x04, 0x1c
        /*004a*/ 	.short	(.L_861 - .L_860)


	//   ....[0]....
.L_860:
        /*004c*/ 	.word	0x00000040


	//   ....[1]....
        /*0050*/ 	.word	0x000005b0


	//   ....[2]....
        /*0054*/ 	.word	0x00000b40


	//----- nvinfo : EIATTR_CRS_STACK_SIZE
	.align		4
.L_861:
        /*0058*/ 	.byte	0x04, 0x1e
        /*005a*/ 	.short	(.L_863 - .L_862)
.L_862:
        /*005c*/ 	.word	0x00000000


	//----- nvinfo : EIATTR_CBANK_PARAM_SIZE
	.align		4
.L_863:
        /*0060*/ 	.byte	0x03, 0x19
        /*0062*/ 	.short	0x0014


	//----- nvinfo : EIATTR_PARAM_CBANK
	.align		4
        /*0064*/ 	.byte	0x04, 0x0a
        /*0066*/ 	.short	(.L_865 - .L_864)
	.align		4
.L_864:
        /*0068*/ 	.word	index@(.nv.constant0._ZN4vllm17activation_kernelIfXadL_ZNS_15gelu_new_kernelIfEET_RKS2_EELb0ELb0EEEvPS2_PS3_i)
        /*006c*/ 	.short	0x0380
        /*006e*/ 	.short	0x0014


	//----- nvinfo : EIATTR_SW_WAR
	.align		4
.L_865:
        /*0070*/ 	.byte	0x04, 0x36
        /*0072*/ 	.short	(.L_867 - .L_866)
.L_866:
        /*0074*/ 	.word	0x00000008
.L_867:


//--------------------- .nv.info._ZN4vllm17activation_kernelIN3c108BFloat16EXadL_ZNS_15gelu_new_kernelIS2_EET_RKS4_EELb1ELb0EEEvPS4_PS5_i --------------------------
	.section	.nv.info._ZN4vllm17activation_kernelIN3c108BFloat16EXadL_ZNS_15gelu_new_kernelIS2_EET_RKS4_EELb1ELb0EEEvPS4_PS5_i,"",@"SHT_CUDA_INFO"
	.sectionflags	@""
	.align	4


	//----- nvinfo : EIATTR_CUDA_API_VERSION
	.align		4
        /*0000*/ 	.byte	0x04, 0x37
        /*0002*/ 	.short	(.L_869 - .L_868)
.L_868:
        /*0004*/ 	.word	0x00000082


	//----- nvinfo : EIATTR_KPARAM_INFO
	.align		4
.L_869:
        /*0008*/ 	.byte	0x04, 0x17
        /*000a*/ 	.short	(.L_871 - .L_870)
.L_870:
        /*000c*/ 	.word	0x00000000
        /*0010*/ 	.short	0x0002
        /*0012*/ 	.short	0x0010
        /*0014*/ 	.byte	0x00, 0xf0, 0x11, 0x00


	//----- nvinfo : EIATTR_KPARAM_INFO
	.align		4
.L_871:
        /*0018*/ 	.byte	0x04, 0x17
        /*001a*/ 	.short	(.L_873 - .L_872)
.L_872:
        /*001c*/ 	.word	0x00000000
        /*0020*/ 	.short	0x0001
        /*0022*/ 	.short	0x0008
        /*0024*/ 	.byte	0x00, 0xf5, 0x21, 0x00


	//----- nvinfo : EIATTR_KPARAM_INFO
	.align		4
.L_873:
        /*0028*/ 	.byte	0x04, 0x17
        /*002a*/ 	.short	(.L_875 - .L_874)
.L_874:
        /*002c*/ 	.word	0x00000000
        /*0030*/ 	.short	0x0000
        /*0032*/ 	.short	0x0000
        /*0034*/ 	.byte	0x00, 0xf5, 0x21, 0x00


	//----- nvinfo : EIATTR_SPARSE_MMA_MASK
	.align		4
.L_875:
        /*0038*/ 	.byte	0x03, 0x50
        /*003a*/ 	.short	0x0000


	//----- nvinfo : EIATTR_MAXREG_COUNT
	.align		4
        /*003c*/ 	.byte	0x03, 0x1b
        /*003e*/ 	.short	0x00ff


	//----- nvinfo : EIATTR_MERCURY_ISA_VERSION
	.align		4
        /*0040*/ 	.byte	0x03, 0x5f
        /*0042*/ 	.short	0x0101


	//----- nvinfo : EIATTR_VRC_CTA_INIT_COUNT
	.align		4
        /*0044*/ 	.byte	0x02, 0x4a
	.zero		1
	.zero		1


	//----- nvinfo : EIATTR_EXIT_INSTR_OFFSETS
	.align		4
        /*0048*/ 	.byte	0x04, 0x1c
        /*004a*/ 	.short	(.L_877 - .L_876)


	//   ....[0]....
.L_876:
        /*004c*/ 	.word	0x00000090


	//   ....[1]....
        /*0050*/ 	.word	0x000010b0


	//   ....[2]....
        /*0054*/ 	.word	0x00002c90


	//----- nvinfo : EIATTR_CRS_STACK_SIZE
	.align		4
.L_877:
        /*0058*/ 	.byte	0x04, 0x1e
        /*005a*/ 	.short	(.L_879 - .L_878)
.L_878:
        /*005c*/ 	.word	0x00000000


	//----- nvinfo : EIATTR_CBANK_PARAM_SIZE
	.align		4
.L_879:
        /*0060*/ 	.byte	0x03, 0x19
        /*0062*/ 	.short	0x0014


	//----- nvinfo : EIATTR_PARAM_CBANK
	.align		4
        /*0064*/ 	.byte	0x04, 0x0a
        /*0066*/ 	.short	(.L_881 - .L_880)
	.align		4
.L_880:
        /*0068*/ 	.word	index@(.nv.constant0._ZN4vllm17activation_kernelIN3c108BFloat16EXadL_ZNS_15gelu_new_kernelIS2_EET_RKS4_EELb1ELb0EEEvPS4_PS5_i)
        /*006c*/ 	.short	0x0380
        /*006e*/ 	.short	0x0014


	//----- nvinfo : EIATTR_SW_WAR
	.align		4
.L_881:
        /*0070*/ 	.byte	0x04, 0x36
        /*0072*/ 	.short	(.L_883 - .L_882)
.L_882:
        /*0074*/ 	.word	0x00000008
.L_883:


//--------------------- .nv.info._ZN4vllm17activation_kernelIN3c104HalfEXadL_ZNS_15gelu_new_kernelIS2_EET_RKS4_EELb1ELb0EEEvPS4_PS5_i --------------------------
	.section	.nv.info._ZN4vllm17activation_kernelIN3c104HalfEXadL_ZNS_15gelu_new_kernelIS2_EET_RKS4_EELb1ELb0EEEvPS4_PS5_i,"",@"SHT_CUDA_INFO"
	.sectionflags	@""
	.align	4


	//----- nvinfo : EIATTR_CUDA_API_VERSION
	.align		4
        /*0000*/ 	.byte	0x04, 0x37
        /*0002*/ 	.short	(.L_885 - .L_884)
.L_884:
        /*0004*/ 	.word	0x00000082


	//----- nvinfo : EIATTR_KPARAM_INFO
	.align		4
.L_885:
        /*0008*/ 	.byte	0x04, 0x17
        /*000a*/ 	.short	(.L_887 - .L_886)
.L_886:
        /*000c*/ 	.word	0x00000000
        /*0010*/ 	.short	0x0002
        /*0012*/ 	.short	0x0010
        /*0014*/ 	.byte	0x00, 0xf0, 0x11, 0x00


	//----- nvinfo : EIATTR_KPARAM_INFO
	.align		4
.L_887:
        /*0018*/ 	.byte	0x04, 0x17
        /*001a*/ 	.short	(.L_889 - .L_888)
.L_888:
        /*001c*/ 	.word	0x00000000
        /*0020*/ 	.short	0x0001
        /*0022*/ 	.short	0x0008
        /*0024*/ 	.byte	0x00, 0xf5, 0x21, 0x00


	//----- nvinfo : EIATTR_KPARAM_INFO
	.align		4
.L_889:
        /*0028*/ 	.byte	0x04, 0x17
        /*002a*/ 	.short	(.L_891 - .L_890)
.L_890:
        /*002c*/ 	.word	0x00000000
        /*0030*/ 	.short	0x0000
        /*0032*/ 	.short	0x0000
        /*0034*/ 	.byte	0x00, 0xf5, 0x21, 0x00


	//----- nvinfo : EIATTR_SPARSE_MMA_MASK
	.align		4
.L_891:
        /*0038*/ 	.byte	0x03, 0x50
        /*003a*/ 	.short	0x0000


	//----- nvinfo : EIATTR_MAXREG_COUNT
	.align		4
        /*003c*/ 	.byte	0x03, 0x1b
        /*003e*/ 	.short	0x00ff


	//----- nvinfo : EIATTR_MERCURY_ISA_VERSION
	.align		4
        /*0040*/ 	.byte	0x03, 0x5f
        /*0042*/ 	.short	0x0101


	//----- nvinfo : EIATTR_VRC_CTA_INIT_COUNT
	.align		4
        /*0044*/ 	.byte	0x02, 0x4a
	.zero		1
	.zero		1


	//----- nvinfo : EIATTR_EXIT_INSTR_OFFSETS
	.align		4
        /*0048*/ 	.byte	0x04, 0x1c
        /*004a*/ 	.short	(.L_893 - .L_892)


	//   ....[0]....
.L_892:
        /*004c*/ 	.word	0x00000090


	//   ....[1]....
        /*0050*/ 	.word	0x00000ff0


	//   ....[2]....
        /*0054*/ 	.word	0x00002a50


	//----- nvinfo : EIATTR_CRS_STACK_SIZE
	.align		4
.L_893:
        /*0058*/ 	.byte	0x04, 0x1e
        /*005a*/ 	.short	(.L_895 - .L_894)
.L_894:
        /*005c*/ 	.word	0x00000000


	//----- nvinfo : EIATTR_CBANK_PARAM_SIZE
	.align		4
.L_895:
        /*0060*/ 	.byte	0x03, 0x19
        /*0062*/ 	.short	0x0014


	//----- nvinfo : EIATTR_PARAM_CBANK
	.align		4
        /*0064*/ 	.byte	0x04, 0x0a
        /*0066*/ 	.short	(.L_897 - .L_896)
	.align		4
.L_896:
        /*0068*/ 	.word	index@(.nv.constant0._ZN4vllm17activation_kernelIN3c104HalfEXadL_ZNS_15gelu_new_kernelIS2_EET_RKS4_EELb1ELb0EEEvPS4_PS5_i)
        /*006c*/ 	.short	0x0380
        /*006e*/ 	.short	0x0014


	//----- nvinfo : EIATTR_SW_WAR
	.align		4
.L_897:
        /*0070*/ 	.byte	0x04, 0x36
        /*0072*/ 	.short	(.L_899 - .L_898)
.L_898:
        /*0074*/ 	.word	0x00000008
.L_899:


//--------------------- .nv.info._ZN4vllm17activation_kernelIfXadL_ZNS_15gelu_new_kernelIfEET_RKS2_EELb1ELb0EEEvPS2_PS3_i --------------------------
	.section	.nv.info._ZN4vllm17activation_kernelIfXadL_ZNS_15gelu_new_kernelIfEET_RKS2_EELb1ELb0EEEvPS2_PS3_i,"",@"SHT_CUDA_INFO"
	.sectionflags	@""
	.align	4


	//----- nvinfo : EIATTR_CUDA_API_VERSION
	.align		4
        /*0000*/ 	.byte	0x04, 0x37
        /*0002*/ 	.short	(.L_901 - .L_900)
.L_900:
        /*0004*/ 	.word	0x00000082


	//----- nvinfo : EIATTR_KPARAM_INFO
	.align		4
.L_901:
        /*0008*/ 	.byte	0x04, 0x17
        /*000a*/ 	.short	(.L_903 - .L_902)
.L_902:
        /*000c*/ 	.word	0x00000000
        /*0010*/ 	.short	0x0002
        /*0012*/ 	.short	0x0010
        /*0014*/ 	.byte	0x00, 0xf0, 0x11, 0x00


	//----- nvinfo : EIATTR_KPARAM_INFO
	.align		4
.L_903:
        /*0018*/ 	.byte	0x04, 0x17
        /*001a*/ 	.short	(.L_905 - .L_904)
.L_904:
        /*001c*/ 	.word	0x00000000
        /*0020*/ 	.short	0x0001
        /*0022*/ 	.short	0x0008
        /*0024*/ 	.byte	0x00, 0xf5, 0x21, 0x00


	//----- nvinfo : EIATTR_KPARAM_INFO
	.align		4
.L_905:
        /*0028*/ 	.byte	0x04, 0x17
        /*002a*/ 	.short	(.L_907 - .L_906)
.L_906:
        /*002c*/ 	.word	0x00000000
        /*0030*/ 	.short	0x0000
        /*0032*/ 	.short	0x0000
        /*0034*/ 	.byte	0x00, 0xf5, 0x21, 0x00


	//----- nvinfo : EIATTR_SPARSE_MMA_MASK
	.align		4
.L_907:
        /*0038*/ 	.byte	0x03, 0x50
        /*003a*/ 	.short	0x0000


	//----- nvinfo : EIATTR_MAXREG_COUNT
	.align		4
        /*003c*/ 	.byte	0x03, 0x1b
        /*003e*/ 	.short	0x00ff


	//----- nvinfo : EIATTR_MERCURY_ISA_VERSION
	.align		4
        /*0040*/ 	.byte	0x03, 0x5f
        /*0042*/ 	.short	0x0101


	//----- nvinfo : EIATTR_VRC_CTA_INIT_COUNT
	.align		4
        /*0044*/ 	.byte	0x02, 0x4a
	.zero		1
	.zero		1


	//----- nvinfo : EIATTR_EXIT_INSTR_OFFSETS
	.align		4
        /*0048*/ 	.byte	0x04, 0x1c
        /*004a*/ 	.short	(.L_909 - .L_908)


	//   ....[0]....
.L_908:
        /*004c*/ 	.word	0x00000090


	//   ....[1]....
        /*0050*/ 	.word	0x000005b0


	//   ....[2]....
        /*0054*/ 	.word	0x00000fa0


	//----- nvinfo : EIATTR_CRS_STACK_SIZE
	.align		4
.L_909:
        /*0058*/ 	.byte	0x04, 0x1e
        /*005a*/ 	.short	(.L_911 - .L_910)
.L_910:
        /*005c*/ 	.word	0x00000000


	//----- nvinfo : EIATTR_CBANK_PARAM_SIZE
	.align		4
.L_911:
        /*0060*/ 	.byte	0x03, 0x19
        /*0062*/ 	.short	0x0014


	//----- nvinfo : EIATTR_PARAM_CBANK
	.align		4
        /*0064*/ 	.byte	0x04, 0x0a
        /*0066*/ 	.short	(.L_913 - .L_912)
	.align		4
.L_912:
        /*0068*/ 	.word	index@(.nv.constant0._ZN4vllm17activation_kernelIfXadL_ZNS_15gelu_new_kernelIfEET_RKS2_EELb1ELb0EEEvPS2_PS3_i)
        /*006c*/ 	.short	0x0380
        /*006e*/ 	.short	0x0014


	//----- nvinfo : EIATTR_SW_WAR
	.align		4
.L_913:
        /*0070*/ 	.byte	0x04, 0x36
        /*0072*/ 	.short	(.L_915 - .L_914)
.L_914:
        /*0074*/ 	.word	0x00000008
.L_915:


//--------------------- .nv.info._ZN4vllm17activation_kernelIN3c108BFloat16EXadL_ZNS_15gelu_new_kernelIS2_EET_RKS4_EELb1ELb1EEEvPS4_PS5_i --------------------------
	.section	.nv.info._ZN4vllm17activation_kernelIN3c108BFloat16EXadL_ZNS_15gelu_new_kernelIS2_EET_RKS4_EELb1ELb1EEEvPS4_PS5_i,"",@"SHT_CUDA_INFO"
	.sectionflags	@""
	.align	4


	//----- nvinfo : EIATTR_CUDA_API_VERSION
	.align		4
        /*0000*/ 	.byte	0x04, 0x37
        /*0002*/ 	.short	(.L_917 - .L_916)
.L_916:
        /*0004*/ 	.word	0x00000082


	//----- nvinfo : EIATTR_KPARAM_INFO
	.align		4
.L_917:
        /*0008*/ 	.byte	0x04, 0x17
        /*000a*/ 	.short	(.L_919 - .L_918)
.L_918:
        /*000c*/ 	.word	0x00000000
        /*0010*/ 	.short	0x0002
        /*0012*/ 	.short	0x0010
        /*0014*/ 	.byte	0x00, 0xf0, 0x11, 0x00


	//----- nvinfo : EIATTR_KPARAM_INFO
	.align		4
.L_919:
        /*0018*/ 	.byte	0x04, 0x17
        /*001a*/ 	.short	(.L_921 - .L_920)
.L_920:
        /*001c*/ 	.word	0x00000000
        /*0020*/ 	.short	0x0001
        /*0022*/ 	.short	0x0008
        /*0024*/ 	.byte	0x00, 0xf5, 0x21, 0x00


	//----- nvinfo : EIATTR_KPARAM_INFO
	.align		4
.L_921:
        /*0028*/ 	.byte	0x04, 0x17
        /*002a*/ 	.short	(.L_923 - .L_922)
.L_922:
        /*002c*/ 	.word	0x00000000
        /*0030*/ 	.short	0x0000
        /*0032*/ 	.short	0x0000
        /*0034*/ 	.byte	0x00, 0xf5, 0x21, 0x00


	//----- nvinfo : EIATTR_SPARSE_MMA_MASK
	.align		4
.L_923:
        /*0038*/ 	.byte	0x03, 0x50
        /*003a*/ 	.short	0x0000


	//----- nvinfo : EIATTR_MAXREG_COUNT
	.align		4
        /*003c*/ 	.byte	0x03, 0x1b
        /*003e*/ 	.short	0x00ff


	//----- nvinfo : EIATTR_MERCURY_ISA_VERSION
	.align		4
        /*0040*/ 	.byte	0x03, 0x5f
        /*0042*/ 	.short	0x0101


	//----- nvinfo : EIATTR_VRC_CTA_INIT_COUNT
	.align		4
        /*0044*/ 	.byte	0x02, 0x4a
	.zero		1
	.zero		1


	//----- nvinfo : EIATTR_EXIT_INSTR_OFFSETS
	.align		4
        /*0048*/ 	.byte	0x04, 0x1c
        /*004a*/ 	.short	(.L_925 - .L_924)


	//   ....[0]....
.L_924:
        /*004c*/ 	.word	0x00000070


	//   ....[1]....
        /*0050*/ 	.word	0x00001c90


	//----- nvinfo : EIATTR_CRS_STACK_SIZE
	.align		4
.L_925:
        /*0054*/ 	.byte	0x04, 0x1e
        /*0056*/ 	.short	(.L_927 - .L_926)
.L_926:
        /*0058*/ 	.word	0x00000000


	//----- nvinfo : EIATTR_CBANK_PARAM_SIZE
	.align		4
.L_927:
        /*005c*/ 	.byte	0x03, 0x19
        /*005e*/ 	.short	0x0014


	//----- nvinfo : EIATTR_PARAM_CBANK
	.align		4
        /*0060*/ 	.byte	0x04, 0x0a
        /*0062*/ 	.short	(.L_929 - .L_928)
	.align		4
.L_928:
        /*0064*/ 	.word	index@(.nv.constant0._ZN4vllm17activation_kernelIN3c108BFloat16EXadL_ZNS_15gelu_new_kernelIS2_EET_RKS4_EELb1ELb1EEEvPS4_PS5_i)
        /*0068*/ 	.short	0x0380
        /*006a*/ 	.short	0x0014


	//----- nvinfo : EIATTR_SW_WAR
	.align		4
.L_929:
        /*006c*/ 	.byte	0x04, 0x36
        /*006e*/ 	.short	(.L_931 - .L_930)
.L_930:
        /*0070*/ 	.word	0x00000008
.L_931:


//--------------------- .nv.info._ZN4vllm17activation_kernelIN3c104HalfEXadL_ZNS_15gelu_new_kernelIS2_EET_RKS4_EELb1ELb1EEEvPS4_PS5_i --------------------------
	.section	.nv.info._ZN4vllm17activation_kernelIN3c104HalfEXadL_ZNS_15gelu_new_kernelIS2_EET_RKS4_EELb1ELb1EEEvPS4_PS5_i,"",@"SHT_CUDA_INFO"
	.sectionflags	@""
	.align	4


	//----- nvinfo : EIATTR_CUDA_API_VERSION
	.align		4
        /*0000*/ 	.byte	0x04, 0x37
        /*0002*/ 	.short	(.L_933 - .L_932)
.L_932:
        /*0004*/ 	.word	0x00000082


	//----- nvinfo : EIATTR_KPARAM_INFO
	.align		4
.L_933:
        /*0008*/ 	.byte	0x04, 0x17
        /*000a*/ 	.short	(.L_935 - .L_934)
.L_934:
        /*000c*/ 	.word	0x00000000
        /*0010*/ 	.short	0x0002
        /*0012*/ 	.short	0x0010
        /*0014*/ 	.byte	0x00, 0xf0, 0x11, 0x00


	//----- nvinfo : EIATTR_KPARAM_INFO
	.align		4
.L_935:
        /*0018*/ 	.byte	0x04, 0x17
        /*001a*/ 	.short	(.L_937 - .L_936)
.L_936:
        /*001c*/ 	.word	0x00000000
        /*0020*/ 	.short	0x0001
        /*0022*/ 	.short	0x0008
        /*0024*/ 	.byte	0x00, 0xf5, 0x21, 0x00


	//----- nvinfo : EIATTR_KPARAM_INFO
	.align		4
.L_937:
        /*0028*/ 	.byte	0x04, 0x17
        /*002a*/ 	.short	(.L_939 - .L_938)
.L_938:
        /*002c*/ 	.word	0x00000000
        /*0030*/ 	.short	0x0000
        /*0032*/ 	.short	0x0000
        /*0034*/ 	.byte	0x00, 0xf5, 0x21, 0x00


	//----- nvinfo : EIATTR_SPARSE_MMA_MASK
	.align		4
.L_939:
        /*0038*/ 	.byte	0x03, 0x50
        /*003a*/ 	.short	0x0000


	//----- nvinfo : EIATTR_MAXREG_COUNT
	.align		4
        /*003c*/ 	.byte	0x03, 0x1b
        /*003e*/ 	.short	0x00ff


	//----- nvinfo : EIATTR_MERCURY_ISA_VERSION
	.align		4
        /*0040*/ 	.byte	0x03, 0x5f
        /*0042*/ 	.short	0x0101


	//----- nvinfo : EIATTR_VRC_CTA_INIT_COUNT
	.align		4
        /*0044*/ 	.byte	0x02, 0x4a
	.zero		1
	.zero		1


	//----- nvinfo : EIATTR_EXIT_INSTR_OFFSETS
	.align		4
        /*0048*/ 	.byte	0x04, 0x1c
        /*004a*/ 	.short	(.L_941 - .L_940)


	//   ....[0]....
.L_940:
        /*004c*/ 	.word	0x00000070


	//   ....[1]....
        /*0050*/ 	.word	0x00001b10


	//----- nvinfo : EIATTR_CRS_STACK_SIZE
	.align		4
.L_941:
        /*0054*/ 	.byte	0x04, 0x1e
        /*0056*/ 	.short	(.L_943 - .L_942)
.L_942:
        /*0058*/ 	.word	0x00000000


	//----- nvinfo : EIATTR_CBANK_PARAM_SIZE
	.align		4
.L_943:
        /*005c*/ 	.byte	0x03, 0x19
        /*005e*/ 	.short	0x0014


	//----- nvinfo : EIATTR_PARAM_CBANK
	.align		4
        /*0060*/ 	.byte	0x04, 0x0a
        /*0062*/ 	.short	(.L_945 - .L_944)
	.align		4
.L_944:
        /*0064*/ 	.word	index@(.nv.constant0._ZN4vllm17activation_kernelIN3c104HalfEXadL_ZNS_15gelu_new_kernelIS2_EET_RKS4_EELb1ELb1EEEvPS4_PS5_i)
        /*0068*/ 	.short	0x0380
        /*006a*/ 	.short	0x0014


	//----- nvinfo : EIATTR_SW_WAR
	.align		4
.L_945:
        /*006c*/ 	.byte	0x04, 0x36
        /*006e*/ 	.short	(.L_947 - .L_946)
.L_946:
        /*0070*/ 	.word	0x00000008
.L_947:


//--------------------- .nv.info._ZN4vllm17activation_kernelIfXadL_ZNS_15gelu_new_kernelIfEET_RKS2_EELb1ELb1EEEvPS2_PS3_i --------------------------
	.section	.nv.info._ZN4vllm17activation_kernelIfXadL_ZNS_15gelu_new_kernelIfEET_RKS2_EELb1ELb1EEEvPS2_PS3_i,"",@"SHT_CUDA_INFO"
	.sectionflags	@""
	.align	4


	//----- nvinfo : EIATTR_CUDA_API_VERSION
	.align		4
        /*0000*/ 	.byte	0x04, 0x37
        /*0002*/ 	.short	(.L_949 - .L_948)
.L_948:
        /*0004*/ 	.word	0x00000082


	//----- nvinfo : EIATTR_KPARAM_INFO
	.align		4
.L_949:
        /*0008*/ 	.byte	0x04, 0x17
        /*000a*/ 	.short	(.L_951 - .L_950)
.L_950:
        /*000c*/ 	.word	0x00000000
        /*0010*/ 	.short	0x0002
        /*0012*/ 	.short	0x0010
        /*0014*/ 	.byte	0x00, 0xf0, 0x11, 0x00


	//----- nvinfo : EIATTR_KPARAM_INFO
	.align		4
.L_951:
        /*0018*/ 	.byte	0x04, 0x17
        /*001a*/ 	.short	(.L_953 - .L_952)
.L_952:
        /*001c*/ 	.word	0x00000000
        /*0020*/ 	.short	0x0001
        /*0022*/ 	.short	0x0008
        /*0024*/ 	.byte	0x00, 0xf5, 0x21, 0x00


	//----- nvinfo : EIATTR_KPARAM_INFO
	.align		4
.L_953:
        /*0028*/ 	.byte	0x04, 0x17
        /*002a*/ 	.short	(.L_955 - .L_954)
.L_954:
        /*002c*/ 	.word	0x00000000
        /*0030*/ 	.short	0x0000
        /*0032*/ 	.short	0x0000
        /*0034*/ 	.byte	0x00, 0xf5, 0x21, 0x00


	//----- nvinfo : EIATTR_SPARSE_MMA_MASK
	.align		4
.L_955:
        /*0038*/ 	.byte	0x03, 0x50
        /*003a*/ 	.short	0x0000


	//----- nvinfo : EIATTR_MAXREG_COUNT
	.align		4
        /*003c*/ 	.byte	0x03, 0x1b
        /*003e*/ 	.short	0x00ff


	//----- nvinfo : EIATTR_MERCURY_ISA_VERSION
	.align		4
        /*0040*/ 	.byte	0x03, 0x5f
        /*0042*/ 	.short	0x0101


	//----- nvinfo : EIATTR_VRC_CTA_INIT_COUNT
	.align		4
        /*0044*/ 	.byte	0x02, 0x4a
	.zero		1
	.zero		1


	//----- nvinfo : EIATTR_EXIT_INSTR_OFFSETS
	.align		4
        /*0048*/ 	.byte	0x04, 0x1c
        /*004a*/ 	.short	(.L_957 - .L_956)


	//   ....[0]....
.L_956:
        /*004c*/ 	.word	0x00000090


	//   ....[1]....
        /*0050*/ 	.word	0x00000730


	//   ....[2]....
        /*0054*/ 	.word	0x00001010


	//----- nvinfo : EIATTR_CRS_STACK_SIZE
	.align		4
.L_957:
        /*0058*/ 	.byte	0x04, 0x1e
        /*005a*/ 	.short	(.L_959 - .L_958)
.L_958:
        /*005c*/ 	.word	0x00000000


	//----- nvinfo : EIATTR_CBANK_PARAM_SIZE
	.align		4
.L_959:
        /*0060*/ 	.byte	0x03, 0x19
        /*0062*/ 	.short	0x0014


	//----- nvinfo : EIATTR_PARAM_CBANK
	.align		4
        /*0064*/ 	.byte	0x04, 0x0a
        /*0066*/ 	.short	(.L_961 - .L_960)
	.align		4
.L_960:
        /*0068*/ 	.word	index@(.nv.constant0._ZN4vllm17activation_kernelIfXadL_ZNS_15gelu_new_kernelIfEET_RKS2_EELb1ELb1EEEvPS2_PS3_i)
        /*006c*/ 	.short	0x0380
        /*006e*/ 	.short	0x0014


	//----- nvinfo : EIATTR_SW_WAR
	.align		4
.L_961:
        /*0070*/ 	.byte	0x04, 0x36
        /*0072*/ 	.short	(.L_963 - .L_962)
.L_962:
        /*0074*/ 	.word	0x00000008
.L_963:


//--------------------- .nv.info._ZN4vllm24swigluoai_and_mul_kernelIN3c108BFloat16EXadL_ZNS_17swigluoai_and_mulIS2_EET_RKS4_S6_ffEEEEvPS4_PS5_iff --------------------------
	.section	.nv.info._ZN4vllm24swigluoai_and_mul_kernelIN3c108BFloat16EXadL_ZNS_17swigluoai_and_mulIS2_EET_RKS4_S6_ffEEEEvPS4_PS5_iff,"",@"SHT_CUDA_INFO"
	.sectionflags	@""
	.align	4


	//----- nvinfo : EIATTR_CUDA_API_VERSION
	.align		4
        /*0000*/ 	.byte	0x04, 0x37
        /*0002*/ 	.short	(.L_965 - .L_964)
.L_964:
        /*0004*/ 	.word	0x00000082


	//----- nvinfo : EIATTR_KPARAM_INFO
	.align		4
.L_965:
        /*0008*/ 	.byte	0x04, 0x17
        /*000a*/ 	.short	(.L_967 - .L_966)
.L_966:
        /*000c*/ 	.word	0x00000000
        /*0010*/ 	.short	0x0004
        /*0012*/ 	.short	0x0018
        /*0014*/ 	.byte	0x00, 0xf0, 0x11, 0x00


	//----- nvinfo : EIATTR_KPARAM_INFO
	.align		4
.L_967:
        /*0018*/ 	.byte	0x04, 0x17
        /*001a*/ 	.short	(.L_969 - .L_968)
.L_968:
        /*001c*/ 	.word	0x00000000
        /*0020*/ 	.short	0x0003
        /*0022*/ 	.short	0x0014
        /*0024*/ 	.byte	0x00, 0xf0, 0x11, 0x00


	//----- nvinfo : EIATTR_KPARAM_INFO
	.align		4
.L_969:
        /*0028*/ 	.byte	0x04, 0x17
        /*002a*/ 	.short	(.L_971 - .L_970)
.L_970:
        /*002c*/ 	.word	0x00000000
        /*0030*/ 	.short	0x0002
        /*0032*/ 	.short	0x0010
        /*0034*/ 	.byte	0x00, 0xf0, 0x11, 0x00


	//----- nvinfo : EIATTR_KPARAM_INFO
	.align		4
.L_971:
        /*0038*/ 	.byte	0x04, 0x17
        /*003a*/ 	.short	(.L_973 - .L_972)
.L_972:
        /*003c*/ 	.word	0x00000000
        /*0040*/ 	.short	0x0001
        /*0042*/ 	.short	0x0008
        /*0044*/ 	.byte	0x00, 0xf5, 0x21, 0x00


	//----- nvinfo : EIATTR_KPARAM_INFO
	.align		4
.L_973:
        /*0048*/ 	.byte	0x04, 0x17
        /*004a*/ 	.short	(.L_975 - .L_974)
.L_974:
        /*004c*/ 	.word	0x00000000
        /*0050*/ 	.short	0x0000
        /*0052*/ 	.short	0x0000
        /*0054*/ 	.byte	0x00, 0xf5, 0x21, 0x00


	//----- nvinfo : EIATTR_SPARSE_MMA_MASK
	.align		4
.L_975:
        /*0058*/ 	.byte	0x03, 0x50
        /*005a*/ 	.short	0x0000


	//----- nvinfo : EIATTR_MAXREG_COUNT
	.align		4
        /*005c*/ 	.byte	0x03, 0x1b
        /*005e*/ 	.short	0x00ff


	//----- nvinfo : EIATTR_MERCURY_ISA_VERSION
	.align		4
        /*0060*/ 	.byte	0x03, 0x5f
        /*0062*/ 	.short	0x0101


	//----- nvinfo : EIATTR_VRC_CTA_INIT_COUNT
	.align		4
        /*0064*/ 	.byte	0x02, 0x4a
	.zero		1
	.zero		1


	//----- nvinfo : EIATTR_EXIT_INSTR_OFFSETS
	.align		4
        /*0068*/ 	.byte	0x04, 0x1c
        /*006a*/ 	.short	(.L_977 - .L_976)


	//   ....[0]....
.L_976:
        /*006c*/ 	.word	0x00001190


	//   ....[1]....
        /*0070*/ 	.word	0x00001340


	//   ....[2]....
        /*0074*/ 	.word	0x00001370


	//   ....[3]....
        /*0078*/ 	.word	0x00001980


	//   ....[4]....
        /*007c*/ 	.word	0x00002120


	//----- nvinfo : EIATTR_CRS_STACK_SIZE
	.align		4
.L_977:
        /*0080*/ 	.byte	0x04, 0x1e
        /*0082*/ 	.short	(.L_979 - .L_978)
.L_978:
        /*0084*/ 	.word	0x00000000


	//----- nvinfo : EIATTR_CBANK_PARAM_SIZE
	.align		4
.L_979:
        /*0088*/ 	.byte	0x03, 0x19
        /*008a*/ 	.short	0x001c


	//----- nvinfo : EIATTR_PARAM_CBANK
	.align		4
        /*008c*/ 	.byte	0x04, 0x0a
        /*008e*/ 	.short	(.L_981 - .L_980)
	.align		4
.L_980:
        /*0090*/ 	.word	index@(.nv.constant0._ZN4vllm24swigluoai_and_mul_kernelIN3c108BFloat16EXadL_ZNS_17swigluoai_and_mulIS2_EET_RKS4_S6_ffEEEEvPS4_PS5_iff)
        /*0094*/ 	.short	0x0380
        /*0096*/ 	.short	0x001c


	//----- nvinfo : EIATTR_SW_WAR
	.align		4
.L_981:
        /*0098*/ 	.byte	0x04, 0x36
        /*009a*/ 	.short	(.L_983 - .L_982)
.L_982:
        /*009c*/ 	.word	0x00000008
.L_983:


//--------------------- .nv.info._ZN4vllm24swigluoai_and_mul_kernelIN3c104HalfEXadL_ZNS_17swigluoai_and_mulIS2_EET_RKS4_S6_ffEEEEvPS4_PS5_iff --------------------------
	.section	.nv.info._ZN4vllm24swigluoai_and_mul_kernelIN3c104HalfEXadL_ZNS_17swigluoai_and_mulIS2_EET_RKS4_S6_ffEEEEvPS4_PS5_iff,"",@"SHT_CUDA_INFO"
	.sectionflags	@""
	.align	4


	//----- nvinfo : EIATTR_CUDA_API_VERSION
	.align		4
        /*0000*/ 	.byte	0x04, 0x37
        /*0002*/ 	.short	(.L_985 - .L_984)
.L_984:
        /*0004*/ 	.word	0x00000082


	//----- nvinfo : EIATTR_KPARAM_INFO
	.align		4
.L_985:
        /*0008*/ 	.byte	0x04, 0x17
        /*000a*/ 	.short	(.L_987 - .L_986)
.L_986:
        /*000c*/ 	.word	0x00000000
        /*0010*/ 	.short	0x0004
        /*0012*/ 	.short	0x0018
        /*0014*/ 	.byte	0x00, 0xf0, 0x11, 0x00


	//----- nvinfo : EIATTR_KPARAM_INFO
	.align		4
.L_987:
        /*0018*/ 	.byte	0x04, 0x17
        /*001a*/ 	.short	(.L_989 - .L_988)
.L_988:
        /*001c*/ 	.word	0x00000000
        /*0020*/ 	.short	0x0003
        /*0022*/ 	.short	0x0014
        /*0024*/ 	.byte	0x00, 0xf0, 0x11, 0x00


	//----- nvinfo : EIATTR_KPARAM_INFO
	.align		4
.L_989:
        /*0028*/ 	.byte	0x04, 0x17
        /*002a*/ 	.short	(.L_991 - .L_990)
.L_990:
        /*002c*/ 	.word	0x00000000
        /*0030*/ 	.short	0x0002
        /*0032*/ 	.short	0x0010
        /*0034*/ 	.byte	0x00, 0xf0, 0x11, 0x00


	//----- nvinfo : EIATTR_KPARAM_INFO
	.align		4
.L_991:
        /*0038*/ 	.byte	0x04, 0x17
        /*003a*/ 	.short	(.L_993 - .L_992)
.L_992:
        /*003c*/ 	.word	0x00000000
        /*0040*/ 	.short	0x0001
        /*0042*/ 	.short	0x0008
        /*0044*/ 	.byte	0x00, 0xf5, 0x21, 0x00


	//----- nvinfo : EIATTR_KPARAM_INFO
	.align		4
.L_993:
        /*0048*/ 	.byte	0x04, 0x17
        /*004a*/ 	.short	(.L_995 - .L_994)
.L_994:
        /*004c*/ 	.word	0x00000000
        /*0050*/ 	.short	0x0000
        /*0052*/ 	.short	0x0000
        /*0054*/ 	.byte	0x00, 0xf5, 0x21, 0x00


	//----- nvinfo : EIATTR_SPARSE_MMA_MASK
	.align		4
.L_995:
        /*0058*/ 	.byte	0x03, 0x50
        /*005a*/ 	.short	0x0000


	//----- nvinfo : EIATTR_MAXREG_COUNT
	.align		4
        /*005c*/ 	.byte	0x03, 0x1b
        /*005e*/ 	.short	0x00ff


	//----- nvinfo : EIATTR_MERCURY_ISA_VERSION
	.align		4
        /*0060*/ 	.byte	0x03, 0x5f
        /*0062*/ 	.short	0x0101


	//----- nvinfo : EIATTR_VRC_CTA_INIT_COUNT
	.align		4
        /*0064*/ 	.byte	0x02, 0x4a
	.zero		1
	.zero		1


	//----- nvinfo : EIATTR_EXIT_INSTR_OFFSETS
	.align		4
        /*0068*/ 	.byte	0x04, 0x1c
        /*006a*/ 	.short	(.L_997 - .L_996)


	//   ....[0]....
.L_996:
        /*006c*/ 	.word	0x000010d0


	//   ....[1]....
        /*0070*/ 	.word	0x00001280


	//   ....[2]....
        /*0074*/ 	.word	0x000012b0


	//   ....[3]....
        /*0078*/ 	.word	0x000018c0


	//   ....[4]....
        /*007c*/ 	.word	0x00002050


	//----- nvinfo : EIATTR_CRS_STACK_SIZE
	.align		4
.L_997:
        /*0080*/ 	.byte	0x04, 0x1e
        /*0082*/ 	.short	(.L_999 - .L_998)
.L_998:
        /*0084*/ 	.word	0x00000000


	//----- nvinfo : EIATTR_CBANK_PARAM_SIZE
	.align		4
.L_999:
        /*0088*/ 	.byte	0x03, 0x19
        /*008a*/ 	.short	0x001c


	//----- nvinfo : EIATTR_PARAM_CBANK
	.align		4
        /*008c*/ 	.byte	0x04, 0x0a
        /*008e*/ 	.short	(.L_1001 - .L_1000)
	.align		4
.L_1000:
        /*0090*/ 	.word	index@(.nv.constant0._ZN4vllm24swigluoai_and_mul_kernelIN3c104HalfEXadL_ZNS_17swigluoai_and_mulIS2_EET_RKS4_S6_ffEEEEvPS4_PS5_iff)
        /*0094*/ 	.short	0x0380
        /*0096*/ 	.short	0x001c


	//----- nvinfo : EIATTR_SW_WAR
	.align		4
.L_1001:
        /*0098*/ 	.byte	0x04, 0x36
        /*009a*/ 	.short	(.L_1003 - .L_1002)
.L_1002:
        /*009c*/ 	.word	0x00000008
.L_1003:


//--------------------- .nv.info._ZN4vllm24swigluoai_and_mul_kernelIfXadL_ZNS_17swigluoai_and_mulIfEET_RKS2_S4_ffEEEEvPS2_PS3_iff --------------------------
	.section	.nv.info._ZN4vllm24swigluoai_and_mul_kernelIfXadL_ZNS_17swigluoai_and_mulIfEET_RKS2_S4_ffEEEEvPS2_PS3_iff,"",@"SHT_CUDA_INFO"
	.sectionflags	@""
	.align	4


	//----- nvinfo : EIATTR_CUDA_API_VERSION
	.align		4
        /*0000*/ 	.byte	0x04, 0x37
        /*0002*/ 	.short	(.L_1005 - .L_1004)
.L_1004:
        /*0004*/ 	.word	0x00000082


	//----- nvinfo : EIATTR_KPARAM_INFO
	.align		4
.L_1005:
        /*0008*/ 	.byte	0x04, 0x17
        /*000a*/ 	.short	(.L_1007 - .L_1006)
.L_1006:
        /*000c*/ 	.word	0x00000000
        /*0010*/ 	.short	0x0004
        /*0012*/ 	.short	0x0018
        /*0014*/ 	.byte	0x00, 0xf0, 0x11, 0x00


	//----- nvinfo : EIATTR_KPARAM_INFO
	.align		4
.L_1007:
        /*0018*/ 	.byte	0x04, 0x17
        /*001a*/ 	.short	(.L_1009 - .L_1008)
.L_1008:
        /*001c*/ 	.word	0x00000000
        /*0020*/ 	.short	0x0003
        /*0022*/ 	.short	0x0014
        /*0024*/ 	.byte	0x00, 0xf0, 0x11, 0x00


	//----- nvinfo : EIATTR_KPARAM_INFO
	.align		4
.L_1009:
        /*0028*/ 	.byte	0x04, 0x17
        /*002a*/ 	.short	(.L_1011 - .L_1010)
.L_1010:
        /*002c*/ 	.word	0x00000000
        /*0030*/ 	.short	0x0002
        /*0032*/ 	.short	0x0010
        /*0034*/ 	.byte	0x00, 0xf0, 0x11, 0x00


	//----- nvinfo : EIATTR_KPARAM_INFO
	.align		4
.L_1011:
        /*0038*/ 	.byte	0x04, 0x17
        /*003a*/ 	.short	(.L_1013 - .L_1012)
.L_1012:
        /*003c*/ 	.word	0x00000000
        /*0040*/ 	.short	0x0001
        /*0042*/ 	.short	0x0008
        /*0044*/ 	.byte	0x00, 0xf5, 0x21, 0x00


	//----- nvinfo : EIATTR_KPARAM_INFO
	.align		4
.L_1013:
        /*0048*/ 	.byte	0x04, 0x17
        /*004a*/ 	.short	(.L_1015 - .L_1014)
.L_1014:
        /*004c*/ 	.word	0x00000000
        /*0050*/ 	.short	0x0000
        /*0052*/ 	.short	0x0000
        /*0054*/ 	.byte	0x00, 0xf5, 0x21, 0x00


	//----- nvinfo : EIATTR_SPARSE_MMA_MASK
	.align		4
.L_1015:
        /*0058*/ 	.byte	0x03, 0x50
        /*005a*/ 	.short	0x0000


	//----- nvinfo : EIATTR_MAXREG_COUNT
	.align		4
        /*005c*/ 	.byte	0x03, 0x1b
        /*005e*/ 	.short	0x00ff


	//----- nvinfo : EIATTR_MERCURY_ISA_VERSION
	.align		4
        /*0060*/ 	.byte	0x03, 0x5f
        /*0062*/ 	.short	0x0101


	//----- nvinfo : EIATTR_VRC_CTA_INIT_COUNT
	.align		4
        /*0064*/ 	.byte	0x02, 0x4a
	.zero		1
	.zero		1


	//----- nvinfo : EIATTR_EXIT_INSTR_OFFSETS
	.align		4
        /*0068*/ 	.byte	0x04, 0x1c
        /*006a*/ 	.short	(.L_1017 - .L_1016)


	//   ....[0]....
.L_1016:
        /*006c*/ 	.word	0x00000ed0


	//   ....[1]....
        /*0070*/ 	.word	0x00001050


	//   ....[2]....
        /*0074*/ 	.word	0x00001080


	//   ....[3]....
        /*0078*/ 	.word	0x00001650


	//   ....[4]....
        /*007c*/ 	.word	0x00001d10


	//----- nvinfo : EIATTR_CRS_STACK_SIZE
	.align		4
.L_1017:
        /*0080*/ 	.byte	0x04, 0x1e
        /*0082*/ 	.short	(.L_1019 - .L_1018)
.L_1018:
        /*0084*/ 	.word	0x00000000


	//----- nvinfo : EIATTR_CBANK_PARAM_SIZE
	.align		4
.L_1019:
        /*0088*/ 	.byte	0x03, 0x19
        /*008a*/ 	.short	0x001c


	//----- nvinfo : EIATTR_PARAM_CBANK
	.align		4
        /*008c*/ 	.byte	0x04, 0x0a
        /*008e*/ 	.short	(.L_1021 - .L_1020)
	.align		4
.L_1020:
        /*0090*/ 	.word	index@(.nv.constant0._ZN4vllm24swigluoai_and_mul_kernelIfXadL_ZNS_17swigluoai_and_mulIfEET_RKS2_S4_ffEEEEvPS2_PS3_iff)
        /*0094*/ 	.short	0x0380
        /*0096*/ 	.short	0x001c


	//----- nvinfo : EIATTR_SW_WAR
	.align		4
.L_1021:
        /*0098*/ 	.byte	0x04, 0x36
        /*009a*/ 	.short	(.L_1023 - .L_1022)
.L_1022:
        /*009c*/ 	.word	0x00000008
.L_1023:


//--------------------- .nv.info._ZN4vllm29act_and_mul_kernel_with_paramIN3c108BFloat16E14__nv_bfloat162XadL_ZNS_14fatrelu_kernelIS2_EET_RKS5_fEEXadL_ZNS_21packed_fatrelu_kernelIS3_EES5_S7_fEELb0ELb0EEEvPS5_PS6_if --------------------------
	.section	.nv.info._ZN4vllm29act_and_mul_kernel_with_paramIN3c108BFloat16E14__nv_bfloat162XadL_ZNS_14fatrelu_kernelIS2_EET_RKS5_fEEXadL_ZNS_21packed_fatrelu_kernelIS3_EES5_S7_fEELb0ELb0EEEvPS5_PS6_if,"",@"SHT_CUDA_INFO"
	.sectionflags	@""
	.align	4


	//----- nvinfo : EIATTR_CUDA_API_VERSION
	.align		4
        /*0000*/ 	.byte	0x04, 0x37
        /*0002*/ 	.short	(.L_1025 - .L_1024)
.L_1024:
        /*0004*/ 	.word	0x00000082


	//----- nvinfo : EIATTR_KPARAM_INFO
	.align		4
.L_1025:
        /*0008*/ 	.byte	0x04, 0x17
        /*000a*/ 	.short	(.L_1027 - .L_1026)
.L_1026:
        /*000c*/ 	.word	0x00000000
        /*0010*/ 	.short	0x0003
        /*0012*/ 	.short	0x0014
        /*0014*/ 	.byte	0x00, 0xf0, 0x11, 0x00


	//----- nvinfo : EIATTR_KPARAM_INFO
	.align		4
.L_1027:
        /*0018*/ 	.byte	0x04, 0x17
        /*001a*/ 	.short	(.L_1029 - .L_1028)
.L_1028:
        /*001c*/ 	.word	0x00000000
        /*0020*/ 	.short	0x0002
        /*0022*/ 	.short	0x0010
        /*0024*/ 	.byte	0x00, 0xf0, 0x11, 0x00


	//----- nvinfo : EIATTR_KPARAM_INFO
	.align		4
.L_1029:
        /*0028*/ 	.byte	0x04, 0x17
        /*002a*/ 	.short	(.L_1031 - .L_1030)
.L_1030:
        /*002c*/ 	.word	0x00000000
        /*0030*/ 	.short	0x0001
        /*0032*/ 	.short	0x0008
        /*0034*/ 	.byte	0x00, 0xf5, 0x21, 0x00


	//----- nvinfo : EIATTR_KPARAM_INFO
	.align		4
.L_1031:
        /*0038*/ 	.byte	0x04, 0x17
        /*003a*/ 	.short	(.L_1033 - .L_1032)
.L_1032:
        /*003c*/ 	.word	0x00000000
        /*0040*/ 	.short	0x0000
        /*0042*/ 	.short	0x0000
        /*0044*/ 	.byte	0x00, 0xf5, 0x21, 0x00


	//----- nvinfo : EIATTR_SPARSE_MMA_MASK
	.align		4
.L_1033:
        /*0048*/ 	.byte	0x03, 0x50
        /*004a*/ 	.short	0x0000


	//----- nvinfo : EIATTR_MAXREG_COUNT
	.align		4
        /*004c*/ 	.byte	0x03, 0x1b
        /*004e*/ 	.short	0x00ff


	//----- nvinfo : EIATTR_MERCURY_ISA_VERSION
	.align		4
        /*0050*/ 	.byte	0x03, 0x5f
        /*0052*/ 	.short	0x0101


	//----- nvinfo : EIATTR_VRC_CTA_INIT_COUNT
	.align		4
        /*0054*/ 	.byte	0x02, 0x4a
	.zero		1
	.zero		1


	//----- nvinfo : EIATTR_EXIT_INSTR_OFFSETS
	.align		4
        /*0058*/ 	.byte	0x04, 0x1c
        /*005a*/ 	.short	(.L_1035 - .L_1034)


	//   ....[0]....
.L_1034:
        /*005c*/ 	.word	0x00000040


	//   ....[1]....
        /*0060*/ 	.word	0x000006a0


	//   ....[2]....
        /*0064*/ 	.word	0x00000be0


	//----- nvinfo : EIATTR_CRS_STACK_SIZE
	.align		4
.L_1035:
        /*0068*/ 	.byte	0x04, 0x1e
        /*006a*/ 	.short	(.L_1037 - .L_1036)
.L_1036:
        /*006c*/ 	.word	0x00000000


	//----- nvinfo : EIATTR_CBANK_PARAM_SIZE
	.align		4
.L_1037:
        /*0070*/ 	.byte	0x03, 0x19
        /*0072*/ 	.short	0x0018


	//----- nvinfo : EIATTR_PARAM_CBANK
	.align		4
        /*0074*/ 	.byte	0x04, 0x0a
        /*0076*/ 	.short	(.L_1039 - .L_1038)
	.align		4
.L_1038:
        /*0078*/ 	.word	index@(.nv.constant0._ZN4vllm29act_and_mul_kernel_with_paramIN3c108BFloat16E14__nv_bfloat162XadL_ZNS_14fatrelu_kernelIS2_EET_RKS5_fEEXadL_ZNS_21packed_fatrelu_kernelIS3_EES5_S7_fEELb0ELb0EEEvPS5_PS6_if)
        /*007c*/ 	.short	0x0380
        /*007e*/ 	.short	0x0018


	//----- nvinfo : EIATTR_SW_WAR
	.align		4
.L_1039:
        /*0080*/ 	.byte	0x04, 0x36
        /*0082*/ 	.short	(.L_1041 - .L_1040)
.L_1040:
        /*0084*/ 	.word	0x00000008
.L_1041:


//--------------------- .nv.info._ZN4vllm29act_and_mul_kernel_with_paramIN3c104HalfE7__half2XadL_ZNS_14fatrelu_kernelIS2_EET_RKS5_fEEXadL_ZNS_21packed_fatrelu_kernelIS3_EES5_S7_fEELb0ELb0EEEvPS5_PS6_if --------------------------
	.section	.nv.info._ZN4vllm29act_and_mul_kernel_with_paramIN3c104HalfE7__half2XadL_ZNS_14fatrelu_kernelIS2_EET_RKS5_fEEXadL_ZNS_21packed_fatrelu_kernelIS3_EES5_S7_fEELb0ELb0EEEvPS5_PS6_if,"",@"SHT_CUDA_INFO"
	.sectionflags	@""
	.align	4


	//----- nvinfo : EIATTR_CUDA_API_VERSION
	.align		4
        /*0000*/ 	.byte	0x04, 0x37
        /*0002*/ 	.short	(.L_1043 - .L_1042)
.L_1042:
        /*0004*/ 	.word	0x00000082


	//----- nvinfo : EIATTR_KPARAM_INFO
	.align		4
.L_1043:
        /*0008*/ 	.byte	0x04, 0x17
        /*000a*/ 	.short	(.L_1045 - .L_1044)
.L_1044:
        /*000c*/ 	.word	0x00000000
        /*0010*/ 	.short	0x0003
        /*0012*/ 	.short	0x0014
        /*0014*/ 	.byte	0x00, 0xf0, 0x11, 0x00


	//----- nvinfo : EIATTR_KPARAM_INFO
	.align		4
.L_1045:
        /*0018*/ 	.byte	0x04, 0x17
        /*001a*/ 	.short	(.L_1047 - .L_1046)
.L_1046:
        /*001c*/ 	.word	0x00000000
        /*0020*/ 	.short	0x0002
        /*0022*/ 	.short	0x0010
        /*0024*/ 	.byte	0x00, 0xf0, 0x11, 0x00


	//----- nvinfo : EIATTR_KPARAM_INFO
	.align		4
.L_1047:
        /*0028*/ 	.byte	0x04, 0x17
        /*002a*/ 	.short	(.L_1049 - .L_1048)
.L_1048:
        /*002c*/ 	.word	0x00000000
        /*0030*/ 	.short	0x0001
        /*0032*/ 	.short	0x0008
        /*0034*/ 	.byte	0x00, 0xf5, 0x21, 0x00


	//----- nvinfo : EIATTR_KPARAM_INFO
	.align		4
.L_1049:
        /*0038*/ 	.byte	0x04, 0x17
        /*003a*/ 	.short	(.L_1051 - .L_1050)
.L_1050:
        /*003c*/ 	.word	0x00000000
        /*0040*/ 	.short	0x0000
        /*0042*/ 	.short	0x0000
        /*0044*/ 	.byte	0x00, 0xf5, 0x21, 0x00


	//----- nvinfo : EIATTR_SPARSE_MMA_MASK
	.align		4
.L_1051:
        /*0048*/ 	.byte	0x03, 0x50
        /*004a*/ 	.short	0x0000


	//----- nvinfo : EIATTR_MAXREG_COUNT
	.align		4
        /*004c*/ 	.byte	0x03, 0x1b
        /*004e*/ 	.short	0x00ff


	//----- nvinfo : EIATTR_MERCURY_ISA_VERSION
	.align		4
        /*0050*/ 	.byte	0x03, 0x5f
        /*0052*/ 	.short	0x0101


	//----- nvinfo : EIATTR_VRC_CTA_INIT_COUNT
	.align		4
        /*0054*/ 	.byte	0x02, 0x4a
	.zero		1
	.zero		1


	//----- nvinfo : EIATTR_EXIT_INSTR_OFFSETS
	.align		4
        /*0058*/ 	.byte	0x04, 0x1c
        /*005a*/ 	.short	(.L_1053 - .L_1052)


	//   ....[0]....
.L_1052:
        /*005c*/ 	.word	0x00000040


	//   ....[1]....
        /*0060*/ 	.word	0x000006a0


	//   ....[2]....
        /*0064*/ 	.word	0x00000bd0


	//----- nvinfo : EIATTR_CRS_STACK_SIZE
	.align		4
.L_1053:
        /*0068*/ 	.byte	0x04, 0x1e
        /*006a*/ 	.short	(.L_1055 - .L_1054)
.L_1054:
        /*006c*/ 	.word	0x00000000


	//----- nvinfo : EIATTR_CBANK_PARAM_SIZE
	.align		4
.L_1055:
        /*0070*/ 	.byte	0x03, 0x19
        /*0072*/ 	.short	0x0018


	//----- nvinfo : EIATTR_PARAM_CBANK
	.align		4
        /*0074*/ 	.byte	0x04, 0x0a
        /*0076*/ 	.short	(.L_1057 - .L_1056)
	.align		4
.L_1056:
        /*0078*/ 	.word	index@(.nv.constant0._ZN4vllm29act_and_mul_kernel_with_paramIN3c104HalfE7__half2XadL_ZNS_14fatrelu_kernelIS2_EET_RKS5_fEEXadL_ZNS_21packed_fatrelu_kernelIS3_EES5_S7_fEELb0ELb0EEEvPS5_PS6_if)
        /*007c*/ 	.short	0x0380
        /*007e*/ 	.short	0x0018


	//----- nvinfo : EIATTR_SW_WAR
	.align		4
.L_1057:
        /*0080*/ 	.byte	0x04, 0x36
        /*0082*/ 	.short	(.L_1059 - .L_1058)
.L_1058:
        /*0084*/ 	.word	0x00000008
.L_1059:


//--------------------- .nv.info._ZN4vllm29act_and_mul_kernel_with_paramIf6float2XadL_ZNS_14fatrelu_kernelIfEET_RKS3_fEEXadL_ZNS_21packed_fatrelu_kernelIS1_EES3_S5_fEELb0ELb0EEEvPS3_PS4_if --------------------------
	.section	.nv.info._ZN4vllm29act_and_mul_kernel_with_paramIf6float2XadL_ZNS_14fatrelu_kernelIfEET_RKS3_fEEXadL_ZNS_21packed_fatrelu_kernelIS1_EES3_S5_fEELb0ELb0EEEvPS3_PS4_if,"",@"SHT_CUDA_INFO"
	.sectionflags	@""
	.align	4


	//----- nvinfo : EIATTR_CUDA_API_VERSION
	.align		4
        /*0000*/ 	.byte	0x04, 0x37
        /*0002*/ 	.short	(.L_1061 - .L_1060)
.L_1060:
        /*0004*/ 	.word	0x00000082


	//----- nvinfo : EIATTR_KPARAM_INFO
	.align		4
.L_1061:
        /*0008*/ 	.byte	0x04, 0x17
        /*000a*/ 	.short	(.L_1063 - .L_1062)
.L_1062:
        /*000c*/ 	.word	0x00000000
        /*0010*/ 	.short	0x0003
        /*0012*/ 	.short	0x0014
        /*0014*/ 	.byte	0x00, 0xf0, 0x11, 0x00


	//----- nvinfo : EIATTR_KPARAM_INFO
	.align		4
.L_1063:
        /*0018*/ 	.byte	0x04, 0x17
        /*001a*/ 	.short	(.L_1065 - .L_1064)
.L_1064:
        /*001c*/ 	.word	0x00000000
        /*0020*/ 	.short	0x0002
        /*0022*/ 	.short	0x0010
        /*0024*/ 	.byte	0x00, 0xf0, 0x11, 0x00


	//----- nvinfo : EIATTR_KPARAM_INFO
	.align		4
.L_1065:
        /*0028*/ 	.byte	0x04, 0x17
        /*002a*/ 	.short	(.L_1067 - .L_1066)
.L_1066:
        /*002c*/ 	.word	0x00000000
        /*0030*/ 	.short	0x0001
        /*0032*/ 	.short	0x0008
        /*0034*/ 	.byte	0x00, 0xf5, 0x21, 0x00


	//----- nvinfo : EIATTR_KPARAM_INFO
	.align		4
.L_1067:
        /*0038*/ 	.byte	0x04, 0x17
        /*003a*/ 	.short	(.L_1069 - .L_1068)
.L_1068:
        /*003c*/ 	.word	0x00000000
        /*0040*/ 	.short	0x0000
        /*0042*/ 	.short	0x0000
        /*0044*/ 	.byte	0x00, 0xf5, 0x21, 0x00


	//----- nvinfo : EIATTR_SPARSE_MMA_MASK
	.align		4
.L_1069:
        /*0048*/ 	.byte	0x03, 0x50
        /*004a*/ 	.short	0x0000


	//----- nvinfo : EIATTR_MAXREG_COUNT
	.align		4
        /*004c*/ 	.byte	0x03, 0x1b
        /*004e*/ 	.short	0x00ff


	//----- nvinfo : EIATTR_MERCURY_ISA_VERSION
	.align		4
        /*0050*/ 	.byte	0x03, 0x5f
        /*0052*/ 	.short	0x0101


	//----- nvinfo : EIATTR_VRC_CTA_INIT_COUNT
	.align		4
        /*0054*/ 	.byte	0x02, 0x4a
	.zero		1
	.zero		1


	//----- nvinfo : EIATTR_EXIT_INSTR_OFFSETS
	.align		4
        /*0058*/ 	.byte	0x04, 0x1c
        /*005a*/ 	.short	(.L_1071 - .L_1070)


	//   ....[0]....
.L_1070:
        /*005c*/ 	.word	0x00000040


	//   ....[1]....
        /*0060*/ 	.word	0x00000650


	//   ....[2]....
        /*0064*/ 	.word	0x00000a40


	//----- nvinfo : EIATTR_CRS_STACK_SIZE
	.align		4
.L_1071:
        /*0068*/ 	.byte	0x04, 0x1e
        /*006a*/ 	.short	(.L_1073 - .L_1072)
.L_1072:
        /*006c*/ 	.word	0x00000000


	//----- nvinfo : EIATTR_CBANK_PARAM_SIZE
	.align		4
.L_1073:
        /*0070*/ 	.byte	0x03, 0x19
        /*0072*/ 	.short	0x0018


	//----- nvinfo : EIATTR_PARAM_CBANK
	.align		4
        /*0074*/ 	.byte	0x04, 0x0a
        /*0076*/ 	.short	(.L_1075 - .L_1074)
	.align		4
.L_1074:
        /*0078*/ 	.word	index@(.nv.constant0._ZN4vllm29act_and_mul_kernel_with_paramIf6float2XadL_ZNS_14fatrelu_kernelIfEET_RKS3_fEEXadL_ZNS_21packed_fatrelu_kernelIS1_EES3_S5_fEELb0ELb0EEEvPS3_PS4_if)
        /*007c*/ 	.short	0x0380
        /*007e*/ 	.short	0x0018


	//----- nvinfo : EIATTR_SW_WAR
	.align		4
.L_1075:
        /*0080*/ 	.byte	0x04, 0x36
        /*0082*/ 	.short	(.L_1077 - .L_1076)
.L_1076:
        /*0084*/ 	.word	0x00000008
.L_1077:


//--------------------- .nv.info._ZN4vllm29act_and_mul_kernel_with_paramIN3c108BFloat16E14__nv_bfloat162XadL_ZNS_14fatrelu_kernelIS2_EET_RKS5_fEEXadL_ZNS_21packed_fatrelu_kernelIS3_EES5_S7_fEELb1ELb0EEEvPS5_PS6_if --------------------------
	.section	.nv.info._ZN4vllm29act_and_mul_kernel_with_paramIN3c108BFloat16E14__nv_bfloat162XadL_ZNS_14fatrelu_kernelIS2_EET_RKS5_fEEXadL_ZNS_21packed_fatrelu_kernelIS3_EES5_S7_fEELb1ELb0EEEvPS5_PS6_if,"",@"SHT_CUDA_INFO"
	.sectionflags	@""
	.align	4


	//----- nvinfo : EIATTR_CUDA_API_VERSION
	.align		4
        /*0000*/ 	.byte	0x04, 0x37
        /*0002*/ 	.short	(.L_1079 - .L_1078)
.L_1078:
        /*0004*/ 	.word	0x00000082


	//----- nvinfo : EIATTR_KPARAM_INFO
	.align		4
.L_1079:
        /*0008*/ 	.byte	0x04, 0x17
        /*000a*/ 	.short	(.L_1081 - .L_1080)
.L_1080:
        /*000c*/ 	.word	0x00000000
        /*0010*/ 	.short	0x0003
        /*0012*/ 	.short	0x0014
        /*0014*/ 	.byte	0x00, 0xf0, 0x11, 0x00


	//----- nvinfo : EIATTR_KPARAM_INFO
	.align		4
.L_1081:
        /*0018*/ 	.byte	0x04, 0x17
        /*001a*/ 	.short	(.L_1083 - .L_1082)
.L_1082:
        /*001c*/ 	.word	0x00000000
        /*0020*/ 	.short	0x0002
        /*0022*/ 	.short	0x0010
        /*0024*/ 	.byte	0x00, 0xf0, 0x11, 0x00


	//----- nvinfo : EIATTR_KPARAM_INFO
	.align		4
.L_1083:
        /*0028*/ 	.byte	0x04, 0x17
        /*002a*/ 	.short	(.L_1085 - .L_1084)
.L_1084:
        /*002c*/ 	.word	0x00000000
        /*0030*/ 	.short	0x0001
        /*0032*/ 	.short	0x0008
        /*0034*/ 	.byte	0x00, 0xf5, 0x21, 0x00


	//----- nvinfo : EIATTR_KPARAM_INFO
	.align		4
.L_1085:
        /*0038*/ 	.byte	0x04, 0x17
        /*003a*/ 	.short	(.L_1087 - .L_1086)
.L_1086:
        /*003c*/ 	.word	0x00000000
        /*0040*/ 	.short	0x0000
        /*0042*/ 	.short	0x0000
        /*0044*/ 	.byte	0x00, 0xf5, 0x21, 0x00


	//----- nvinfo : EIATTR_SPARSE_MMA_MASK
	.align		4
.L_1087:
        /*0048*/ 	.byte	0x03, 0x50
        /*004a*/ 	.short	0x0000


	//----- nvinfo : EIATTR_MAXREG_COUNT
	.align		4
        /*004c*/ 	.byte	0x03, 0x1b
        /*004e*/ 	.short	0x00ff


	//----- nvinfo : EIATTR_MERCURY_ISA_VERSION
	.align		4
        /*0050*/ 	.byte	0x03, 0x5f
        /*0052*/ 	.short	0x0101


	//----- nvinfo : EIATTR_VRC_CTA_INIT_COUNT
	.align		4
        /*0054*/ 	.byte	0x02, 0x4a
	.zero		1
	.zero		1


	//----- nvinfo : EIATTR_EXIT_INSTR_OFFSETS
	.align		4
        /*0058*/ 	.byte	0x04, 0x1c
        /*005a*/ 	.short	(.L_1089 - .L_1088)


	//   ....[0]....
.L_1088:
        /*005c*/ 	.word	0x00000090


	//   ....[1]....
        /*0060*/ 	.word	0x00000670


	//   ....[2]....
        /*0064*/ 	.word	0x000011b0


	//----- nvinfo : EIATTR_CRS_STACK_SIZE
	.align		4
.L_1089:
        /*0068*/ 	.byte	0x04, 0x1e
        /*006a*/ 	.short	(.L_1091 - .L_1090)
.L_1090:
        /*006c*/ 	.word	0x00000000


	//----- nvinfo : EIATTR_CBANK_PARAM_SIZE
	.align		4
.L_1091:
        /*0070*/ 	.byte	0x03, 0x19
        /*0072*/ 	.short	0x0018


	//----- nvinfo : EIATTR_PARAM_CBANK
	.align		4
        /*0074*/ 	.byte	0x04, 0x0a
        /*0076*/ 	.short	(.L_1093 - .L_1092)
	.align		4
.L_1092:
        /*0078*/ 	.word	index@(.nv.constant0._ZN4vllm29act_and_mul_kernel_with_paramIN3c108BFloat16E14__nv_bfloat162XadL_ZNS_14fatrelu_kernelIS2_EET_RKS5_fEEXadL_ZNS_21packed_fatrelu_kernelIS3_EES5_S7_fEELb1ELb0EEEvPS5_PS6_if)
        /*007c*/ 	.short	0x0380
        /*007e*/ 	.short	0x0018


	//----- nvinfo : EIATTR_SW_WAR
	.align		4
.L_1093:
        /*0080*/ 	.byte	0x04, 0x36
        /*0082*/ 	.short	(.L_1095 - .L_1094)
.L_1094:
        /*0084*/ 	.word	0x00000008
.L_1095:


//--------------------- .nv.info._ZN4vllm29act_and_mul_kernel_with_paramIN3c104HalfE7__half2XadL_ZNS_14fatrelu_kernelIS2_EET_RKS5_fEEXadL_ZNS_21packed_fatrelu_kernelIS3_EES5_S7_fEELb1ELb0EEEvPS5_PS6_if --------------------------
	.section	.nv.info._ZN4vllm29act_and_mul_kernel_with_paramIN3c104HalfE7__half2XadL_ZNS_14fatrelu_kernelIS2_EET_RKS5_fEEXadL_ZNS_21packed_fatrelu_kernelIS3_EES5_S7_fEELb1ELb0EEEvPS5_PS6_if,"",@"SHT_CUDA_INFO"
	.sectionflags	@""
	.align	4


	//----- nvinfo : EIATTR_CUDA_API_VERSION
	.align		4
        /*0000*/ 	.byte	0x04, 0x37
        /*0002*/ 	.short	(.L_1097 - .L_1096)
.L_1096:
        /*0004*/ 	.word	0x00000082


	//----- nvinfo : EIATTR_KPARAM_INFO
	.align		4
.L_1097:
        /*0008*/ 	.byte	0x04, 0x17
        /*000a*/ 	.short	(.L_1099 - .L_1098)
.L_1098:
        /*000c*/ 	.word	0x00000000
        /*0010*/ 	.short	0x0003
        /*0012*/ 	.short	0x0014
        /*0014*/ 	.byte	0x00, 0xf0, 0x11, 0x00


	//----- nvinfo : EIATTR_KPARAM_INFO
	.align		4
.L_1099:
        /*0018*/ 	.byte	0x04, 0x17
        /*001a*/ 	.short	(.L_1101 - .L_1100)
.L_1100:
        /*001c*/ 	.word	0x00000000
        /*0020*/ 	.short	0x0002
        /*0022*/ 	.short	0x0010
        /*0024*/ 	.byte	0x00, 0xf0, 0x11, 0x00


	//----- nvinfo : EIATTR_KPARAM_INFO
	.align		4
.L_1101:
        /*0028*/ 	.byte	0x04, 0x17
        /*002a*/ 	.short	(.L_1103 - .L_1102)
.L_1102:
        /*002c*/ 	.word	0x00000000
        /*0030*/ 	.short	0x0001
        /*0032*/ 	.short	0x0008
        /*0034*/ 	.byte	0x00, 0xf5, 0x21, 0x00


	//----- nvinfo : EIATTR_KPARAM_INFO
	.align		4
.L_1103:
        /*0038*/ 	.byte	0x04, 0x17
        /*003a*/ 	.short	(.L_1105 - .L_1104)
.L_1104:
        /*003c*/ 	.word	0x00000000
        /*0040*/ 	.short	0x0000
        /*0042*/ 	.short	0x0000
        /*0044*/ 	.byte	0x00, 0xf5, 0x21, 0x00


	//----- nvinfo : EIATTR_SPARSE_MMA_MASK
	.align		4
.L_1105:
        /*0048*/ 	.byte	0x03, 0x50
        /*004a*/ 	.short	0x0000


	//----- nvinfo : EIATTR_MAXREG_COUNT
	.align		4
        /*004c*/ 	.byte	0x03, 0x1b
        /*004e*/ 	.short	0x00ff


	//----- nvinfo : EIATTR_MERCURY_ISA_VERSION
	.align		4
        /*0050*/ 	.byte	0x03, 0x5f
        /*0052*/ 	.short	0x0101


	//----- nvinfo : EIATTR_VRC_CTA_INIT_COUNT
	.align		4
        /*0054*/ 	.byte	0x02, 0x4a
	.zero		1
	.zero		1


	//----- nvinfo : EIATTR_EXIT_INSTR_OFFSETS
	.align		4
        /*0058*/ 	.byte	0x04, 0x1c
        /*005a*/ 	.short	(.L_1107 - .L_1106)


	//   ....[0]....
.L_1106:
        /*005c*/ 	.word	0x00000090


	//   ....[1]....
        /*0060*/ 	.word	0x00000630


	//   ....[2]....
        /*0064*/ 	.word	0x00001070


	//----- nvinfo : EIATTR_CRS_STACK_SIZE
	.align		4
.L_1107:
        /*0068*/ 	.byte	0x04, 0x1e
        /*006a*/ 	.short	(.L_1109 - .L_1108)
.L_1108:
        /*006c*/ 	.word	0x00000000


	//----- nvinfo : EIATTR_CBANK_PARAM_SIZE
	.align		4
.L_1109:
        /*0070*/ 	.byte	0x03, 0x19
        /*0072*/ 	.short	0x0018


	//----- nvinfo : EIATTR_PARAM_CBANK
	.align		4
        /*0074*/ 	.byte	0x04, 0x0a
        /*0076*/ 	.short	(.L_1111 - .L_1110)
	.align		4
.L_1110:
        /*0078*/ 	.word	index@(.nv.constant0._ZN4vllm29act_and_mul_kernel_with_paramIN3c104HalfE7__half2XadL_ZNS_14fatrelu_kernelIS2_EET_RKS5_fEEXadL_ZNS_21packed_fatrelu_kernelIS3_EES5_S7_fEELb1ELb0EEEvPS5_PS6_if)
        /*007c*/ 	.short	0x0380
        /*007e*/ 	.short	0x0018


	//----- nvinfo : EIATTR_SW_WAR
	.align		4
.L_1111:
        /*0080*/ 	.byte	0x04, 0x36
        /*0082*/ 	.short	(.L_1113 - .L_1112)
.L_1112:
        /*0084*/ 	.word	0x00000008
.L_1113:


//--------------------- .nv.info._ZN4vllm29act_and_mul_kernel_with_paramIf6float2XadL_ZNS_14fatrelu_kernelIfEET_RKS3_fEEXadL_ZNS_21packed_fatrelu_kernelIS1_EES3_S5_fEELb1ELb0EEEvPS3_PS4_if --------------------------
	.section	.nv.info._ZN4vllm29act_and_mul_kernel_with_paramIf6float2XadL_ZNS_14fatrelu_kernelIfEET_RKS3_fEEXadL_ZNS_21packed_fatrelu_kernelIS1_EES3_S5_fEELb1ELb0EEEvPS3_PS4_if,"",@"SHT_CUDA_INFO"
	.sectionflags	@""
	.align	4


	//----- nvinfo : EIATTR_CUDA_API_VERSION
	.align		4
        /*0000*/ 	.byte	0x04, 0x37
        /*0002*/ 	.short	(.L_1115 - .L_1114)
.L_1114:
        /*0004*/ 	.word	0x00000082


	//----- nvinfo : EIATTR_KPARAM_INFO
	.align		4
.L_1115:
        /*0008*/ 	.byte	0x04, 0x17
        /*000a*/ 	.short	(.L_1117 - .L_1116)
.L_1116:
        /*000c*/ 	.word	0x00000000
        /*0010*/ 	.short	0x0003
        /*0012*/ 	.short	0x0014
        /*0014*/ 	.byte	0x00, 0xf0, 0x11, 0x00


	//----- nvinfo : EIATTR_KPARAM_INFO
	.align		4
.L_1117:
        /*0018*/ 	.byte	0x04, 0x17
        /*001a*/ 	.short	(.L_1119 - .L_1118)
.L_1118:
        /*001c*/ 	.word	0x00000000
        /*0020*/ 	.short	0x0002
        /*0022*/ 	.short	0x0010
        /*0024*/ 	.byte	0x00, 0xf0, 0x11, 0x00


	//----- nvinfo : EIATTR_KPARAM_INFO
	.align		4
.L_1119:
        /*0028*/ 	.byte	0x04, 0x17
        /*002a*/ 	.short	(.L_1121 - .L_1120)
.L_1120:
        /*002c*/ 	.word	0x00000000
        /*0030*/ 	.short	0x0001
        /*0032*/ 	.short	0x0008
        /*0034*/ 	.byte	0x00, 0xf5, 0x21, 0x00


	//----- nvinfo : EIATTR_KPARAM_INFO
	.align		4
.L_1121:
        /*0038*/ 	.byte	0x04, 0x17
        /*003a*/ 	.short	(.L_1123 - .L_1122)
.L_1122:
        /*003c*/ 	.word	0x00000000
        /*0040*/ 	.short	0x0000
        /*0042*/ 	.short	0x0000
        /*0044*/ 	.byte	0x00, 0xf5, 0x21, 0x00


	//----- nvinfo : EIATTR_SPARSE_MMA_MASK
	.align		4
.L_1123:
        /*0048*/ 	.byte	0x03, 0x50
        /*004a*/ 	.short	0x0000


	//----- nvinfo : EIATTR_MAXREG_COUNT
	.align		4
        /*004c*/ 	.byte	0x03, 0x1b
        /*004e*/ 	.short	0x00ff


	//----- nvinfo : EIATTR_MERCURY_ISA_VERSION
	.align		4
        /*0050*/ 	.byte	0x03, 0x5f
        /*0052*/ 	.short	0x0101


	//----- nvinfo : EIATTR_VRC_CTA_INIT_COUNT
	.align		4
        /*0054*/ 	.byte	0x02, 0x4a
	.zero		1
	.zero		1


	//----- nvinfo : EIATTR_EXIT_INSTR_OFFSETS
	.align		4
        /*0058*/ 	.byte	0x04, 0x1c
        /*005a*/ 	.short	(.L_1125 - .L_1124)


	//   ....[0]....
.L_1124:
        /*005c*/ 	.word	0x00000090


	//   ....[1]....
        /*0060*/ 	.word	0x000004f0


	//   ....[2]....
        /*0064*/ 	.word	0x00000a30


	//----- nvinfo : EIATTR_CRS_STACK_SIZE
	.align		4
.L_1125:
        /*0068*/ 	.byte	0x04, 0x1e
        /*006a*/ 	.short	(.L_1127 - .L_1126)
.L_1126:
        /*006c*/ 	.word	0x00000000


	//----- nvinfo : EIATTR_CBANK_PARAM_SIZE
	.align		4
.L_1127:
        /*0070*/ 	.byte	0x03, 0x19
        /*0072*/ 	.short	0x0018


	//----- nvinfo : EIATTR_PARAM_CBANK
	.align		4
        /*0074*/ 	.byte	0x04, 0x0a
        /*0076*/ 	.short	(.L_1129 - .L_1128)
	.align		4
.L_1128:
        /*0078*/ 	.word	index@(.nv.constant0._ZN4vllm29act_and_mul_kernel_with_paramIf6float2XadL_ZNS_14fatrelu_kernelIfEET_RKS3_fEEXadL_ZNS_21packed_fatrelu_kernelIS1_EES3_S5_fEELb1ELb0EEEvPS3_PS4_if)
        /*007c*/ 	.short	0x0380
        /*007e*/ 	.short	0x0018


	//----- nvinfo : EIATTR_SW_WAR
	.align		4
.L_1129:
        /*0080*/ 	.byte	0x04, 0x36
        /*0082*/ 	.short	(.L_1131 - .L_1130)
.L_1130:
        /*0084*/ 	.word	0x00000008
.L_1131:


//--------------------- .nv.info._ZN4vllm29act_and_mul_kernel_with_paramIN3c108BFloat16E14__nv_bfloat162XadL_ZNS_14fatrelu_kernelIS2_EET_RKS5_fEEXadL_ZNS_21packed_fatrelu_kernelIS3_EES5_S7_fEELb1ELb1EEEvPS5_PS6_if --------------------------
	.section	.nv.info._ZN4vllm29act_and_mul_kernel_with_paramIN3c108BFloat16E14__nv_bfloat162XadL_ZNS_14fatrelu_kernelIS2_EET_RKS5_fEEXadL_ZNS_21packed_fatrelu_kernelIS3_EES5_S7_fEELb1ELb1EEEvPS5_PS6_if,"",@"SHT_CUDA_INFO"
	.sectionflags	@""
	.align	4


	//----- nvinfo : EIATTR_CUDA_API_VERSION
	.align		4
        /*0000*/ 	.byte	0x04, 0x37
        /*0002*/ 	.short	(.L_1133 - .L_1132)
.L_1132:
        /*0004*/ 	.word	0x00000082


	//----- nvinfo : EIATTR_KPARAM_INFO
	.align		4
.L_1133:
        /*0008*/ 	.byte	0x04, 0x17
        /*000a*/ 	.short	(.L_1135 - .L_1134)
.L_1134:
        /*000c*/ 	.word	0x00000000
        /*0010*/ 	.short	0x0003
        /*0012*/ 	.short	0x0014
        /*0014*/ 	.byte	0x00, 0xf0, 0x11, 0x00


	//----- nvinfo : EIATTR_KPARAM_INFO
	.align		4
.L_1135:
        /*0018*/ 	.byte	0x04, 0x17
        /*001a*/ 	.short	(.L_1137 - .L_1136)
.L_1136:
        /*001c*/ 	.word	0x00000000
        /*0020*/ 	.short	0x0002
        /*0022*/ 	.short	0x0010
        /*0024*/ 	.byte	0x00, 0xf0, 0x11, 0x00


	//----- nvinfo : EIATTR_KPARAM_INFO
	.align		4
.L_1137:
        /*0028*/ 	.byte	0x04, 0x17
        /*002a*/ 	.short	(.L_1139 - .L_1138)
.L_1138:
        /*002c*/ 	.word	0x00000000
        /*0030*/ 	.short	0x0001
        /*0032*/ 	.short	0x0008
        /*0034*/ 	.byte	0x00, 0xf5, 0x21, 0x00


	//----- nvinfo : EIATTR_KPARAM_INFO
	.align		4
.L_1139:
        /*0038*/ 	.byte	0x04, 0x17
        /*003a*/ 	.short	(.L_1141 - .L_1140)
.L_1140:
        /*003c*/ 	.word	0x00000000
        /*0040*/ 	.short	0x0000
        /*0042*/ 	.short	0x0000
        /*0044*/ 	.byte	0x00, 0xf5, 0x21, 0x00


	//----- nvinfo : EIATTR_SPARSE_MMA_MASK
	.align		4
.L_1141:
        /*0048*/ 	.byte	0x03, 0x50
        /*004a*/ 	.short	0x0000


	//----- nvinfo : EIATTR_MAXREG_COUNT
	.align		4
        /*004c*/ 	.byte	0x03, 0x1b
        /*004e*/ 	.short	0x00ff


	//----- nvinfo : EIATTR_MERCURY_ISA_VERSION
	.align		4
        /*0050*/ 	.byte	0x03, 0x5f
        /*0052*/ 	.short	0x0101


	//----- nvinfo : EIATTR_VRC_CTA_INIT_COUNT
	.align		4
        /*0054*/ 	.byte	0x02, 0x4a
	.zero		1
	.zero		1


	//----- nvinfo : EIATTR_EXIT_INSTR_OFFSETS
	.align		4
        /*0058*/ 	.byte	0x04, 0x1c
        /*005a*/ 	.short	(.L_1143 - .L_1142)


	//   ....[0]....
.L_1142:
        /*005c*/ 	.word	0x000000c0


	//   ....[1]....
        /*0060*/ 	.word	0x00000830


	//   ....[2]....
        /*0064*/ 	.word	0x000012c0


	//----- nvinfo : EIATTR_CRS_STACK_SIZE
	.align		4
.L_1143:
        /*0068*/ 	.byte	0x04, 0x1e
        /*006a*/ 	.short	(.L_1145 - .L_1144)
.L_1144:
        /*006c*/ 	.word	0x00000000


	//----- nvinfo : EIATTR_CBANK_PARAM_SIZE
	.align		4
.L_1145:
        /*0070*/ 	.byte	0x03, 0x19
        /*0072*/ 	.short	0x0018


	//----- nvinfo : EIATTR_PARAM_CBANK
	.align		4
        /*0074*/ 	.byte	0x04, 0x0a
        /*0076*/ 	.short	(.L_1147 - .L_1146)
	.align		4
.L_1146:
        /*0078*/ 	.word	index@(.nv.constant0._ZN4vllm29act_and_mul_kernel_with_paramIN3c108BFloat16E14__nv_bfloat162XadL_ZNS_14fatrelu_kernelIS2_EET_RKS5_fEEXadL_ZNS_21packed_fatrelu_kernelIS3_EES5_S7_fEELb1ELb1EEEvPS5_PS6_if)
        /*007c*/ 	.short	0x0380
        /*007e*/ 	.short	0x0018


	//----- nvinfo : EIATTR_SW_WAR
	.align		4
.L_1147:
        /*0080*/ 	.byte	0x04, 0x36
        /*0082*/ 	.short	(.L_1149 - .L_1148)
.L_1148:
        /*0084*/ 	.word	0x00000008
.L_1149:


//--------------------- .nv.info._ZN4vllm29act_and_mul_kernel_with_paramIN3c104HalfE7__half2XadL_ZNS_14fatrelu_kernelIS2_EET_RKS5_fEEXadL_ZNS_21packed_fatrelu_kernelIS3_EES5_S7_fEELb1ELb1EEEvPS5_PS6_if --------------------------
	.section	.nv.info._ZN4vllm29act_and_mul_kernel_with_paramIN3c104HalfE7__half2XadL_ZNS_14fatrelu_kernelIS2_EET_RKS5_fEEXadL_ZNS_21packed_fatrelu_kernelIS3_EES5_S7_fEELb1ELb1EEEvPS5_PS6_if,"",@"SHT_CUDA_INFO"
	.sectionflags	@""
	.align	4


	//----- nvinfo : EIATTR_CUDA_API_VERSION
	.align		4
        /*0000*/ 	.byte	0x04, 0x37
        /*0002*/ 	.short	(.L_1151 - .L_1150)
.L_1150:
        /*0004*/ 	.word	0x00000082


	//----- nvinfo : EIATTR_KPARAM_INFO
	.align		4
.L_1151:
        /*0008*/ 	.byte	0x04, 0x17
        /*000a*/ 	.short	(.L_1153 - .L_1152)
.L_1152:
        /*000c*/ 	.word	0x00000000
        /*0010*/ 	.short	0x0003
        /*0012*/ 	.short	0x0014
        /*0014*/ 	.byte	0x00, 0xf0, 0x11, 0x00


	//----- nvinfo : EIATTR_KPARAM_INFO
	.align		4
.L_1153:
        /*0018*/ 	.byte	0x04, 0x17
        /*001a*/ 	.short	(.L_1155 - .L_1154)
.L_1154:
        /*001c*/ 	.word	0x00000000
        /*0020*/ 	.short	0x0002
        /*0022*/ 	.short	0x0010
        /*0024*/ 	.byte	0x00, 0xf0, 0x11, 0x00


	//----- nvinfo : EIATTR_KPARAM_INFO
	.align		4
.L_1155:
        /*0028*/ 	.byte	0x04, 0x17
        /*002a*/ 	.short	(.L_1157 - .L_1156)
.L_1156:
        /*002c*/ 	.word	0x00000000
        /*0030*/ 	.short	0x0001
        /*0032*/ 	.short	0x0008
        /*0034*/ 	.byte	0x00, 0xf5, 0x21, 0x00


	//----- nvinfo : EIATTR_KPARAM_INFO
	.align		4
.L_1157:
        /*0038*/ 	.byte	0x04, 0x17
        /*003a*/ 	.short	(.L_1159 - .L_1158)
.L_1158:
        /*003c*/ 	.word	0x00000000
        /*0040*/ 	.short	0x0000
        /*0042*/ 	.short	0x0000
        /*0044*/ 	.byte	0x00, 0xf5, 0x21, 0x00


	//----- nvinfo : EIATTR_SPARSE_MMA_MASK
	.align		4
.L_1159:
        /*0048*/ 	.byte	0x03, 0x50
        /*004a*/ 	.short	0x0000


	//----- nvinfo : EIATTR_MAXREG_COUNT
	.align		4
        /*004c*/ 	.byte	0x03, 0x1b
        /*004e*/ 	.short	0x00ff


	//----- nvinfo : EIATTR_MERCURY_ISA_VERSION
	.align		4
        /*0050*/ 	.byte	0x03, 0x5f
        /*0052*/ 	.short	0x0101


	//----- nvinfo : EIATTR_VRC_CTA_INIT_COUNT
	.align		4
        /*0054*/ 	.byte	0x02, 0x4a
	.zero		1
	.zero		1


	//----- nvinfo : EIATTR_EXIT_INSTR_OFFSETS
	.align		4
        /*0058*/ 	.byte	0x04, 0x1c
        /*005a*/ 	.short	(.L_1161 - .L_1160)


	//   ....[0]....
.L_1160:
        /*005c*/ 	.word	0x000000c0


	//   ....[1]....
        /*0060*/ 	.word	0x00000830


	//   ....[2]....
        /*0064*/ 	.word	0x00001b20


	//----- nvinfo : EIATTR_CRS_STACK_SIZE
	.align		4
.L_1161:
        /*0068*/ 	.byte	0x04, 0x1e
        /*006a*/ 	.short	(.L_1163 - .L_1162)
.L_1162:
        /*006c*/ 	.word	0x00000000


	//----- nvinfo : EIATTR_CBANK_PARAM_SIZE
	.align		4
.L_1163:
        /*0070*/ 	.byte	0x03, 0x19
        /*0072*/ 	.short	0x0018


	//----- nvinfo : EIATTR_PARAM_CBANK
	.align		4
        /*0074*/ 	.byte	0x04, 0x0a
        /*0076*/ 	.short	(.L_1165 - .L_1164)
	.align		4
.L_1164:
        /*0078*/ 	.word	index@(.nv.constant0._ZN4vllm29act_and_mul_kernel_with_paramIN3c104HalfE7__half2XadL_ZNS_14fatrelu_kernelIS2_EET_RKS5_fEEXadL_ZNS_21packed_fatrelu_kernelIS3_EES5_S7_fEELb1ELb1EEEvPS5_PS6_if)
        /*007c*/ 	.short	0x0380
        /*007e*/ 	.short	0x0018


	//----- nvinfo : EIATTR_SW_WAR
	.align		4
.L_1165:
        /*0080*/ 	.byte	0x04, 0x36
        /*0082*/ 	.short	(.L_1167 - .L_1166)
.L_1166:
        /*0084*/ 	.word	0x00000008
.L_1167:


//--------------------- .nv.info._ZN4vllm29act_and_mul_kernel_with_paramIf6float2XadL_ZNS_14fatrelu_kernelIfEET_RKS3_fEEXadL_ZNS_21packed_fatrelu_kernelIS1_EES3_S5_fEELb1ELb1EEEvPS3_PS4_if --------------------------
	.section	.nv.info._ZN4vllm29act_and_mul_kernel_with_paramIf6float2XadL_ZNS_14fatrelu_kernelIfEET_RKS3_fEEXadL_ZNS_21packed_fatrelu_kernelIS1_EES3_S5_fEELb1ELb1EEEvPS3_PS4_if,"",@"SHT_CUDA_INFO"
	.sectionflags	@""
	.align	4


	//----- nvinfo : EIATTR_CUDA_API_VERSION
	.align		4
        /*0000*/ 	.byte	0x04, 0x37
        /*0002*/ 	.short	(.L_1169 - .L_1168)
.L_1168:
        /*0004*/ 	.word	0x00000082


	//----- nvinfo : EIATTR_KPARAM_INFO
	.align		4
.L_1169:
        /*0008*/ 	.byte	0x04, 0x17
        /*000a*/ 	.short	(.L_1171 - .L_1170)
.L_1170:
        /*000c*/ 	.word	0x00000000
        /*0010*/ 	.short	0x0003
        /*0012*/ 	.short	0x0014
        /*0014*/ 	.byte	0x00, 0xf0, 0x11, 0x00


	//----- nvinfo : EIATTR_KPARAM_INFO
	.align		4
.L_1171:
        /*0018*/ 	.byte	0x04, 0x17
        /*001a*/ 	.short	(.L_1173 - .L_1172)
.L_1172:
        /*001c*/ 	.word	0x00000000
        /*0020*/ 	.short	0x0002
        /*0022*/ 	.short	0x0010
        /*0024*/ 	.byte	0x00, 0xf0, 0x11, 0x00


	//----- nvinfo : EIATTR_KPARAM_INFO
	.align		4
.L_1173:
        /*0028*/ 	.byte	0x04, 0x17
        /*002a*/ 	.short	(.L_1175 - .L_1174)
.L_1174:
        /*002c*/ 	.word	0x00000000
        /*0030*/ 	.short	0x0001
        /*0032*/ 	.short	0x0008
        /*0034*/ 	.byte	0x00, 0xf5, 0x21, 0x00


	//----- nvinfo : EIATTR_KPARAM_INFO
	.align		4
.L_1175:
        /*0038*/ 	.byte	0x04, 0x17
        /*003a*/ 	.short	(.L_1177 - .L_1176)
.L_1176:
        /*003c*/ 	.word	0x00000000
        /*0040*/ 	.short	0x0000
        /*0042*/ 	.short	0x0000
        /*0044*/ 	.byte	0x00, 0xf5, 0x21, 0x00


	//----- nvinfo : EIATTR_SPARSE_MMA_MASK
	.align		4
.L_1177:
        /*0048*/ 	.byte	0x03, 0x50
        /*004a*/ 	.short	0x0000


	//----- nvinfo : EIATTR_MAXREG_COUNT
	.align		4
        /*004c*/ 	.byte	0x03, 0x1b
        /*004e*/ 	.short	0x00ff


	//----- nvinfo : EIATTR_MERCURY_ISA_VERSION
	.align		4
        /*0050*/ 	.byte	0x03, 0x5f
        /*0052*/ 	.short	0x0101


	//----- nvinfo : EIATTR_VRC_CTA_INIT_COUNT
	.align		4
        /*0054*/ 	.byte	0x02, 0x4a
	.zero		1
	.zero		1


	//----- nvinfo : EIATTR_EXIT_INSTR_OFFSETS
	.align		4
        /*0058*/ 	.byte	0x04, 0x1c
        /*005a*/ 	.short	(.L_1179 - .L_1178)


	//   ....[0]....
.L_1178:
        /*005c*/ 	.word	0x000000c0


	//   ....[1]....
        /*0060*/ 	.word	0x000005b0


	//   ....[2]....
        /*0064*/ 	.word	0x00000eb0


	//----- nvinfo : EIATTR_CRS_STACK_SIZE
	.align		4
.L_1179:
        /*0068*/ 	.byte	0x04, 0x1e
        /*006a*/ 	.short	(.L_1181 - .L_1180)
.L_1180:
        /*006c*/ 	.word	0x00000000


	//----- nvinfo : EIATTR_CBANK_PARAM_SIZE
	.align		4
.L_1181:
        /*0070*/ 	.byte	0x03, 0x19
        /*0072*/ 	.short	0x0018


	//----- nvinfo : EIATTR_PARAM_CBANK
	.align		4
        /*0074*/ 	.byte	0x04, 0x0a
        /*0076*/ 	.short	(.L_1183 - .L_1182)
	.align		4
.L_1182:
        /*0078*/ 	.word	index@(.nv.constant0._ZN4vllm29act_and_mul_kernel_with_paramIf6float2XadL_ZNS_14fatrelu_kernelIfEET_RKS3_fEEXadL_ZNS_21packed_fatrelu_kernelIS1_EES3_S5_fEELb1ELb1EEEvPS3_PS4_if)
        /*007c*/ 	.short	0x0380
        /*007e*/ 	.short	0x0018


	//----- nvinfo : EIATTR_SW_WAR
	.align		4
.L_1183:
        /*0080*/ 	.byte	0x04, 0x36
        /*0082*/ 	.short	(.L_1185 - .L_1184)
.L_1184:
        /*0084*/ 	.word	0x00000008
.L_1185:


//--------------------- .nv.info._ZN4vllm18act_and_mul_kernelIN3c108BFloat16E14__nv_bfloat162XadL_ZNS_16gelu_tanh_kernelIS2_EET_RKS5_EEXadL_ZNS_23packed_gelu_tanh_kernelIS3_EES5_S7_EELb1ELb0ELb0EEEvPS5_PS6_i --------------------------
	.section	.nv.info._ZN4vllm18act_and_mul_kernelIN3c108BFloat16E14__nv_bfloat162XadL_ZNS_16gelu_tanh_kernelIS2_EET_RKS5_EEXadL_ZNS_23packed_gelu_tanh_kernelIS3_EES5_S7_EELb1ELb0ELb0EEEvPS5_PS6_i,"",@"SHT_CUDA_INFO"
	.sectionflags	@""
	.align	4


	//----- nvinfo : EIATTR_CUDA_API_VERSION
	.align		4
        /*0000*/ 	.byte	0x04, 0x37
        /*0002*/ 	.short	(.L_1187 - .L_1186)
.L_1186:
        /*0004*/ 	.word	0x00000082


	//----- nvinfo : EIATTR_KPARAM_INFO
	.align		4
.L_1187:
        /*0008*/ 	.byte	0x04, 0x17
        /*000a*/ 	.short	(.L_1189 - .L_1188)
.L_1188:
        /*000c*/ 	.word	0x00000000
        /*0010*/ 	.short	0x0002
        /*0012*/ 	.short	0x0010
        /*0014*/ 	.byte	0x00, 0xf0, 0x11, 0x00


	//----- nvinfo : EIATTR_KPARAM_INFO
	.align		4
.L_1189:
        /*0018*/ 	.byte	0x04, 0x17
        /*001a*/ 	.short	(.L_1191 - .L_1190)
.L_1190:
        /*001c*/ 	.word	0x00000000
        /*0020*/ 	.short	0x0001
        /*0022*/ 	.short	0x0008
        /*0024*/ 	.byte	0x00, 0xf5, 0x21, 0x00


	//----- nvinfo : EIATTR_KPARAM_INFO
	.align		4
.L_1191:
        /*0028*/ 	.byte	0x04, 0x17
        /*002a*/ 	.short	(.L_1193 - .L_1192)
.L_1192:
        /*002c*/ 	.word	0x00000000
        /*0030*/ 	.short	0x0000
        /*0032*/ 	.short	0x0000
        /*0034*/ 	.byte	0x00, 0xf5, 0x21, 0x00


	//----- nvinfo : EIATTR_SPARSE_MMA_MASK
	.align		4
.L_1193:
        /*0038*/ 	.byte	0x03, 0x50
        /*003a*/ 	.short	0x0000


	//----- nvinfo : EIATTR_MAXREG_COUNT
	.align		4
        /*003c*/ 	.byte	0x03, 0x1b
        /*003e*/ 	.short	0x00ff


	//----- nvinfo : EIATTR_MERCURY_ISA_VERSION
	.align		4
        /*0040*/ 	.byte	0x03, 0x5f
        /*0042*/ 	.short	0x0101


	//----- nvinfo : EIATTR_VRC_CTA_INIT_COUNT
	.align		4
        /*0044*/ 	.byte	0x02, 0x4a
	.zero		1
	.zero		1


	//----- nvinfo : EIATTR_EXIT_INSTR_OFFSETS
	.align		4
        /*0048*/ 	.byte	0x04, 0x1c
        /*004a*/ 	.short	(.L_1195 - .L_1194)


	//   ....[0]....
.L_1194:
        /*004c*/ 	.word	0x00000040


	//   ....[1]....
        /*0050*/ 	.word	0x000006f0


	//   ....[2]....
        /*0054*/ 	.word	0x00000da0


	//----- nvinfo : EIATTR_CRS_STACK_SIZE
	.align		4
.L_1195:
        /*0058*/ 	.byte	0x04, 0x1e
        /*005a*/ 	.short	(.L_1197 - .L_1196)
.L_1196:
        /*005c*/ 	.word	0x00000000


	//----- nvinfo : EIATTR_CBANK_PARAM_SIZE
	.align		4
.L_1197:
        /*0060*/ 	.byte	0x03, 0x19
        /*0062*/ 	.short	0x0014


	//----- nvinfo : EIATTR_PARAM_CBANK
	.align		4
        /*0064*/ 	.byte	0x04, 0x0a
        /*0066*/ 	.short	(.L_1199 - .L_1198)
	.align		4
.L_1198:
        /*0068*/ 	.word	index@(.nv.constant0._ZN4vllm18act_and_mul_kernelIN3c108BFloat16E14__nv_bfloat162XadL_ZNS_16gelu_tanh_kernelIS2_EET_RKS5_EEXadL_ZNS_23packed_gelu_tanh_kernelIS3_EES5_S7_EELb1ELb0ELb0EEEvPS5_PS6_i)
        /*006c*/ 	.short	0x0380
        /*006e*/ 	.short	0x0014


	//----- nvinfo : EIATTR_SW_WAR
	.align		4
.L_1199:
        /*0070*/ 	.byte	0x04, 0x36
        /*0072*/ 	.short	(.L_1201 - .L_1200)
.L_1200:
        /*0074*/ 	.word	0x00000008
.L_1201:


//--------------------- .nv.info._ZN4vllm18act_and_mul_kernelIN3c104HalfE7__half2XadL_ZNS_16gelu_tanh_kernelIS2_EET_RKS5_EEXadL_ZNS_23packed_gelu_tanh_kernelIS3_EES5_S7_EELb1ELb0ELb0EEEvPS5_PS6_i --------------------------
	.section	.nv.info._ZN4vllm18act_and_mul_kernelIN3c104HalfE7__half2XadL_ZNS_16gelu_tanh_kernelIS2_EET_RKS5_EEXadL_ZNS_23packed_gelu_tanh_kernelIS3_EES5_S7_EELb1ELb0ELb0EEEvPS5_PS6_i,"",@"SHT_CUDA_INFO"
	.sectionflags	@""
	.align	4


	//----- nvinfo : EIATTR_CUDA_API_VERSION
	.align		4
        /*0000*/ 	.byte	0x04, 0x37
        /*0002*/ 	.short	(.L_1203 - .L_1202)
.L_1202:
        /*0004*/ 	.word	0x00000082


	//----- nvinfo : EIATTR_KPARAM_INFO
	.align		4
.L_1203:
        /*0008*/ 	.byte	0x04, 0x17
        /*000a*/ 	.short	(.L_1205 - .L_1204)
.L_1204:
        /*000c*/ 	.word	0x00000000
        /*0010*/ 	.short	0x0002
        /*0012*/ 	.short	0x0010
        /*0014*/ 	.byte	0x00, 0xf0, 0x11, 0x00


	//----- nvinfo : EIATTR_KPARAM_INFO
	.align		4
.L_1205:
        /*0018*/ 	.byte	0x04, 0x17
        /*001a*/ 	.short	(.L_1207 - .L_1206)
.L_1206:
        /*001c*/ 	.word	0x00000000
        /*0020*/ 	.short	0x0001
        /*0022*/ 	.short	0x0008
        /*0024*/ 	.byte	0x00, 0xf5, 0x21, 0x00


	//----- nvinfo : EIATTR_KPARAM_INFO
	.align		4
.L_1207:
        /*0028*/ 	.byte	0x04, 0x17
        /*002a*/ 	.short	(.L_1209 - .L_1208)
.L_1208:
        /*002c*/ 	.word	0x00000000
        /*0030*/ 	.short	0x0000
        /*0032*/ 	.short	0x0000
        /*0034*/ 	.byte	0x00, 0xf5, 0x21, 0x00


	//----- nvinfo : EIATTR_SPARSE_MMA_MASK
	.align		4
.L_1209:
        /*0038*/ 	.byte	0x03, 0x50
        /*003a*/ 	.short	0x0000


	//----- nvinfo : EIATTR_MAXREG_COUNT
	.align		4
        /*003c*/ 	.byte	0x03, 0x1b
        /*003e*/ 	.short	0x00ff


	//----- nvinfo : EIATTR_MERCURY_ISA_VERSION
	.align		4
        /*0040*/ 	.byte	0x03, 0x5f
        /*0042*/ 	.short	0x0101


	//----- nvinfo : EIATTR_VRC_CTA_INIT_COUNT
	.align		4
        /*0044*/ 	.byte	0x02, 0x4a
	.zero		1
	.zero		1


	//----- nvinfo : EIATTR_EXIT_INSTR_OFFSETS
	.align		4
        /*0048*/ 	.byte	0x04, 0x1c
        /*004a*/ 	.short	(.L_1211 - .L_1210)


	//   ....[0]....
.L_1210:
        /*004c*/ 	.word	0x00000040


	//   ....[1]....
        /*0050*/ 	.word	0x000006f0


	//   ....[2]....
        /*0054*/ 	.word	0x00000db0


	//----- nvinfo : EIATTR_CRS_STACK_SIZE
	.align		4
.L_1211:
        /*0058*/ 	.byte	0x04, 0x1e
        /*005a*/ 	.short	(.L_1213 - .L_1212)
.L_1212:
        /*005c*/ 	.word	0x00000000


	//----- nvinfo : EIATTR_CBANK_PARAM_SIZE
	.align		4
.L_1213:
        /*0060*/ 	.byte	0x03, 0x19
        /*0062*/ 	.short	0x0014


	//----- nvinfo : EIATTR_PARAM_CBANK
	.align		4
        /*0064*/ 	.byte	0x04, 0x0a
        /*0066*/ 	.short	(.L_1215 - .L_1214)
	.align		4
.L_1214:
        /*0068*/ 	.word	index@(.nv.constant0._ZN4vllm18act_and_mul_kernelIN3c104HalfE7__half2XadL_ZNS_16gelu_tanh_kernelIS2_EET_RKS5_EEXadL_ZNS_23packed_gelu_tanh_kernelIS3_EES5_S7_EELb1ELb0ELb0EEEvPS5_PS6_i)
        /*006c*/ 	.short	0x0380
        /*006e*/ 	.short	0x0014


	//----- nvinfo : EIATTR_SW_WAR
	.align		4
.L_1215:
        /*0070*/ 	.byte	0x04, 0x36
        /*0072*/ 	.short	(.L_1217 - .L_1216)
.L_1216:
        /*0074*/ 	.word	0x00000008
.L_1217:


//--------------------- .nv.info._ZN4vllm18act_and_mul_kernelIf6float2XadL_ZNS_16gelu_tanh_kernelIfEET_RKS3_EEXadL_ZNS_23packed_gelu_tanh_kernelIS1_EES3_S5_EELb1ELb0ELb0EEEvPS3_PS4_i --------------------------
	.section	.nv.info._ZN4vllm18act_and_mul_kernelIf6float2XadL_ZNS_16gelu_tanh_kernelIfEET_RKS3_EEXadL_ZNS_23packed_gelu_tanh_kernelIS1_EES3_S5_EELb1ELb0ELb0EEEvPS3_PS4_i,"",@"SHT_CUDA_INFO"
	.sectionflags	@""
	.align	4


	//----- nvinfo : EIATTR_CUDA_API_VERSION
	.align		4
        /*0000*/ 	.byte	0x04, 0x37
        /*0002*/ 	.short	(.L_1219 - .L_1218)
.L_1218:
        /*0004*/ 	.word	0x00000082


	//----- nvinfo : EIATTR_KPARAM_INFO
	.align		4
.L_1219:
        /*0008*/ 	.byte	0x04, 0x17
        /*000a*/ 	.short	(.L_1221 - .L_1220)
.L_1220:
        /*000c*/ 	.word	0x00000000
        /*0010*/ 	.short	0x0002
        /*0012*/ 	.short	0x0010
        /*0014*/ 	.byte	0x00, 0xf0, 0x11, 0x00


	//----- nvinfo : EIATTR_KPARAM_INFO
	.align		4
.L_1221:
        /*0018*/ 	.byte	0x04, 0x17
        /*001a*/ 	.short	(.L_1223 - .L_1222)
.L_1222:
        /*001c*/ 	.word	0x00000000
        /*0020*/ 	.short	0x0001
        /*0022*/ 	.short	0x0008
        /*0024*/ 	.byte	0x00, 0xf5, 0x21, 0x00


	//----- nvinfo : EIATTR_KPARAM_INFO
	.align		4
.L_1223:
        /*0028*/ 	.byte	0x04, 0x17
        /*002a*/ 	.short	(.L_1225 - .L_1224)
.L_1224:
        /*002c*/ 	.word	0x00000000
        /*0030*/ 	.short	0x0000
        /*0032*/ 	.short	0x0000
        /*0034*/ 	.byte	0x00, 0xf5, 0x21, 0x00


	//----- nvinfo : EIATTR_SPARSE_MMA_MASK
	.align		4
.L_1225:
        /*0038*/ 	.byte	0x03, 0x50
        /*003a*/ 	.short	0x0000


	//----- nvinfo : EIATTR_MAXREG_COUNT
	.align		4
        /*003c*/ 	.byte	0x03, 0x1b
        /*003e*/ 	.short	0x00ff


	//----- nvinfo : EIATTR_MERCURY_ISA_VERSION
	.align		4
        /*0040*/ 	.byte	0x03, 0x5f
        /*0042*/ 	.short	0x0101


	//----- nvinfo : EIATTR_VRC_CTA_INIT_COUNT
	.align		4
        /*0044*/ 	.byte	0x02, 0x4a
	.zero		1
	.zero		1


	//----- nvinfo : EIATTR_EXIT_INSTR_OFFSETS
	.align		4
        /*0048*/ 	.byte	0x04, 0x1c
        /*004a*/ 	.short	(.L_1227 - .L_1226)


	//   ....[0]....
.L_1226:
        /*004c*/ 	.word	0x00000040


	//   ....[1]....
        /*0050*/ 	.word	0x000006a0


	//   ....[2]....
        /*0054*/ 	.word	0x00000c00


	//----- nvinfo : EIATTR_CRS_STACK_SIZE
	.align		4
.L_1227:
        /*0058*/ 	.byte	0x04, 0x1e
        /*005a*/ 	.short	(.L_1229 - .L_1228)
.L_1228:
        /*005c*/ 	.word	0x00000000


	//----- nvinfo : EIATTR_CBANK_PARAM_SIZE
	.align		4
.L_1229:
        /*0060*/ 	.byte	0x03, 0x19
        /*0062*/ 	.short	0x0014


	//----- nvinfo : EIATTR_PARAM_CBANK
	.align		4
        /*0064*/ 	.byte	0x04, 0x0a
        /*0066*/ 	.short	(.L_1231 - .L_1230)
	.align		4
.L_1230:
        /*0068*/ 	.word	index@(.nv.constant0._ZN4vllm18act_and_mul_kernelIf6float2XadL_ZNS_16gelu_tanh_kernelIfEET_RKS3_EEXadL_ZNS_23packed_gelu_tanh_kernelIS1_EES3_S5_EELb1ELb0ELb0EEEvPS3_PS4_i)
        /*006c*/ 	.short	0x0380
        /*006e*/ 	.short	0x0014


	//----- nvinfo : EIATTR_SW_WAR
	.align		4
.L_1231:
        /*0070*/ 	.byte	0x04, 0x36
        /*0072*/ 	.short	(.L_1233 - .L_1232)
.L_1232:
        /*0074*/ 	.word	0x00000008
.L_1233:


//--------------------- .nv.info._ZN4vllm18act_and_mul_kernelIN3c108BFloat16E14__nv_bfloat162XadL_ZNS_16gelu_tanh_kernelIS2_EET_RKS5_EEXadL_ZNS_23packed_gelu_tanh_kernelIS3_EES5_S7_EELb1ELb1ELb0EEEvPS5_PS6_i --------------------------
	.section	.nv.info._ZN4vllm18act_and_mul_kernelIN3c108BFloat16E14__nv_bfloat162XadL_ZNS_16gelu_tanh_kernelIS2_EET_RKS5_EEXadL_ZNS_23packed_gelu_tanh_kernelIS3_EES5_S7_EELb1ELb1ELb0EEEvPS5_PS6_i,"",@"SHT_CUDA_INFO"
	.sectionflags	@""
	.align	4


	//----- nvinfo : EIATTR_CUDA_API_VERSION
	.align		4
        /*0000*/ 	.byte	0x04, 0x37
        /*0002*/ 	.short	(.L_1235 - .L_1234)
.L_1234:
        /*0004*/ 	.word	0x00000082


	//----- nvinfo : EIATTR_KPARAM_INFO
	.align		4
.L_1235:
        /*0008*/ 	.byte	0x04, 0x17
        /*000a*/ 	.short	(.L_1237 - .L_1236)
.L_1236:
        /*000c*/ 	.word	0x00000000
        /*0010*/ 	.short	0x0002
        /*0012*/ 	.short	0x0010
        /*0014*/ 	.byte	0x00, 0xf0, 0x11, 0x00


	//----- nvinfo : EIATTR_KPARAM_INFO
	.align		4
.L_1237:
        /*0018*/ 	.byte	0x04, 0x17
        /*001a*/ 	.short	(.L_1239 - .L_1238)
.L_1238:
        /*001c*/ 	.word	0x00000000
        /*0020*/ 	.short	0x0001
        /*0022*/ 	.short	0x0008
        /*0024*/ 	.byte	0x00, 0xf5, 0x21, 0x00


	//----- nvinfo : EIATTR_KPARAM_INFO
	.align		4
.L_1239:
        /*0028*/ 	.byte	0x04, 0x17
        /*002a*/ 	.short	(.L_1241 - .L_1240)
.L_1240:
        /*002c*/ 	.word	0x00000000
        /*0030*/ 	.short	0x0000
        /*0032*/ 	.short	0x0000
        /*0034*/ 	.byte	0x00, 0xf5, 0x21, 0x00


	//----- nvinfo : EIATTR_SPARSE_MMA_MASK
	.align		4
.L_1241:
        /*0038*/ 	.byte	0x03, 0x50
        /*003a*/ 	.short	0x0000


	//----- nvinfo : EIATTR_MAXREG_COUNT
	.align		4
        /*003c*/ 	.byte	0x03, 0x1b
        /*003e*/ 	.short	0x00ff


	//----- nvinfo : EIATTR_MERCURY_ISA_VERSION
	.align		4
        /*0040*/ 	.byte	0x03, 0x5f
        /*0042*/ 	.short	0x0101


	//----- nvinfo : EIATTR_VRC_CTA_INIT_COUNT
	.align		4
        /*0044*/ 	.byte	0x02, 0x4a
	.zero		1
	.zero		1


	//----- nvinfo : EIATTR_EXIT_INSTR_OFFSETS
	.align		4
        /*0048*/ 	.byte	0x04, 0x1c
        /*004a*/ 	.short	(.L_1243 - .L_1242)


	//   ....[0]....
.L_1242:
        /*004c*/ 	.word	0x000000c0


	//   ....[1]....
        /*0050*/ 	.word	0x00000740


	//----- nvinfo : EIATTR_CRS_STACK_SIZE
	.align		4
.L_1243:
        /*0054*/ 	.byte	0x04, 0x1e
        /*0056*/ 	.short	(.L_1245 - .L_1244)
.L_1244:
        /*0058*/ 	.word	0x00000000


	//----- nvinfo : EIATTR_CBANK_PARAM_SIZE
	.align		4
.L_1245:
        /*005c*/ 	.byte	0x03, 0x19
        /*005e*/ 	.short	0x0014


	//----- nvinfo : EIATTR_PARAM_CBANK
	.align		4
        /*0060*/ 	.byte	0x04, 0x0a
        /*0062*/ 	.short	(.L_1247 - .L_1246)
	.align		4
.L_1246:
        /*0064*/ 	.word	index@(.nv.constant0._ZN4vllm18act_and_mul_kernelIN3c108BFloat16E14__nv_bfloat162XadL_ZNS_16gelu_tanh_kernelIS2_EET_RKS5_EEXadL_ZNS_23packed_gelu_tanh_kernelIS3_EES5_S7_EELb1ELb1ELb0EEEvPS5_PS6_i)
        /*0068*/ 	.short	0x0380
        /*006a*/ 	.short	0x0014


	//----- nvinfo : EIATTR_SW_WAR
	.align		4
.L_1247:
        /*006c*/ 	.byte	0x04, 0x36
        /*006e*/ 	.short	(.L_1249 - .L_1248)
.L_1248:
        /*0070*/ 	.word	0x00000008
.L_1249:


//--------------------- .nv.info._ZN4vllm18act_and_mul_kernelIN3c104HalfE7__half2XadL_ZNS_16gelu_tanh_kernelIS2_EET_RKS5_EEXadL_ZNS_23packed_gelu_tanh_kernelIS3_EES5_S7_EELb1ELb1ELb0EEEvPS5_PS6_i --------------------------
	.section	.nv.info._ZN4vllm18act_and_mul_kernelIN3c104HalfE7__half2XadL_ZNS_16gelu_tanh_kernelIS2_EET_RKS5_EEXadL_ZNS_23packed_gelu_tanh_kernelIS3_EES5_S7_EELb1ELb1ELb0EEEvPS5_PS6_i,"",@"SHT_CUDA_INFO"
	.sectionflags	@""
	.align	4


	//----- nvinfo : EIATTR_CUDA_API_VERSION
	.align		4
        /*0000*/ 	.byte	0x04, 0x37
        /*0002*/ 	.short	(.L_1251 - .L_1250)
.L_1250:
        /*0004*/ 	.word	0x00000082


	//----- nvinfo : EIATTR_KPARAM_INFO
	.align		4
.L_1251:
        /*0008*/ 	.byte	0x04, 0x17
        /*000a*/ 	.short	(.L_1253 - .L_1252)
.L_1252:
        /*000c*/ 	.word	0x00000000
        /*0010*/ 	.short	0x0002
        /*0012*/ 	.short	0x0010
        /*0014*/ 	.byte	0x00, 0xf0, 0x11, 0x00


	//----- nvinfo : EIATTR_KPARAM_INFO
	.align		4
.L_1253:
        /*0018*/ 	.byte	0x04, 0x17
        /*001a*/ 	.short	(.L_1255 - .L_1254)
.L_1254:
        /*001c*/ 	.word	0x00000000
        /*0020*/ 	.short	0x0001
        /*0022*/ 	.short	0x0008
        /*0024*/ 	.byte	0x00, 0xf5, 0x21, 0x00


	//----- nvinfo : EIATTR_KPARAM_INFO
	.align		4
.L_1255:
        /*0028*/ 	.byte	0x04, 0x17
        /*002a*/ 	.short	(.L_1257 - .L_1256)
.L_1256:
        /*002c*/ 	.word	0x00000000
        /*0030*/ 	.short	0x0000
        /*0032*/ 	.short	0x0000
        /*0034*/ 	.byte	0x00, 0xf5, 0x21, 0x00


	//----- nvinfo : EIATTR_SPARSE_MMA_MASK
	.align		4
.L_1257:
        /*0038*/ 	.byte	0x03, 0x50
        /*003a*/ 	.short	0x0000


	//----- nvinfo : EIATTR_MAXREG_COUNT
	.align		4
        /*003c*/ 	.byte	0x03, 0x1b
        /*003e*/ 	.short	0x00ff


	//----- nvinfo : EIATTR_MERCURY_ISA_VERSION
	.align		4
        /*0040*/ 	.byte	0x03, 0x5f
        /*0042*/ 	.short	0x0101


	//----- nvinfo : EIATTR_VRC_CTA_INIT_COUNT
	.align		4
        /*0044*/ 	.byte	0x02, 0x4a
	.zero		1
	.zero		1


	//----- nvinfo : EIATTR_EXIT_INSTR_OFFSETS
	.align		4
        /*0048*/ 	.byte	0x04, 0x1c
        /*004a*/ 	.short	(.L_1259 - .L_1258)


	//   ....[0]....
.L_1258:
        /*004c*/ 	.word	0x00000090


	//   ....[1]....
        /*0050*/ 	.word	0x00000880


	//   ....[2]....
        /*0054*/ 	.word	0x000013a0


	//----- nvinfo : EIATTR_CRS_STACK_SIZE
	.align		4
.L_1259:
        /*0058*/ 	.byte	0x04, 0x1e
        /*005a*/ 	.short	(.L_1261 - .L_1260)
.L_1260:
        /*005c*/ 	.word	0x00000000


	//----- nvinfo : EIATTR_CBANK_PARAM_SIZE
	.align		4
.L_1261:
        /*0060*/ 	.byte	0x03, 0x19
        /*0062*/ 	.short	0x0014


	//----- nvinfo : EIATTR_PARAM_CBANK
	.align		4
        /*0064*/ 	.byte	0x04, 0x0a
        /*0066*/ 	.short	(.L_1263 - .L_1262)
	.align		4
.L_1262:
        /*0068*/ 	.word	index@(.nv.constant0._ZN4vllm18act_and_mul_kernelIN3c104HalfE7__half2XadL_ZNS_16gelu_tanh_kernelIS2_EET_RKS5_EEXadL_ZNS_23packed_gelu_tanh_kernelIS3_EES5_S7_EELb1ELb1ELb0EEEvPS5_PS6_i)
        /*006c*/ 	.short	0x0380
        /*006e*/ 	.short	0x0014


	//----- nvinfo : EIATTR_SW_WAR
	.align		4
.L_1263:
        /*0070*/ 	.byte	0x04, 0x36
        /*0072*/ 	.short	(.L_1265 - .L_1264)
.L_1264:
        /*0074*/ 	.word	0x00000008
.L_1265:


//--------------------- .nv.info._ZN4vllm18act_and_mul_kernelIf6float2XadL_ZNS_16gelu_tanh_kernelIfEET_RKS3_EEXadL_ZNS_23packed_gelu_tanh_kernelIS1_EES3_S5_EELb1ELb1ELb0EEEvPS3_PS4_i --------------------------
	.section	.nv.info._ZN4vllm18act_and_mul_kernelIf6float2XadL_ZNS_16gelu_tanh_kernelIfEET_RKS3_EEXadL_ZNS_23packed_gelu_tanh_kernelIS1_EES3_S5_EELb1ELb1ELb0EEEvPS3_PS4_i,"",@"SHT_CUDA_INFO"
	.sectionflags	@""
	.align	4


	//----- nvinfo : EIATTR_CUDA_API_VERSION
	.align		4
        /*0000*/ 	.byte	0x04, 0x37
        /*0002*/ 	.short	(.L_1267 - .L_1266)
.L_1266:
        /*0004*/ 	.word	0x00000082


	//----- nvinfo : EIATTR_KPARAM_INFO
	.align		4
.L_1267:
        /*0008*/ 	.byte	0x04, 0x17
        /*000a*/ 	.short	(.L_1269 - .L_1268)
.L_1268:
        /*000c*/ 	.word	0x00000000
        /*0010*/ 	.short	0x0002
        /*0012*/ 	.short	0x0010
        /*0014*/ 	.byte	0x00, 0xf0, 0x11, 0x00


	//----- nvinfo : EIATTR_KPARAM_INFO
	.align		4
.L_1269:
        /*0018*/ 	.byte	0x04, 0x17
        /*001a*/ 	.short	(.L_1271 - .L_1270)
.L_1270:
        /*001c*/ 	.word	0x00000000
        /*0020*/ 	.short	0x0001
        /*0022*/ 	.short	0x0008
        /*0024*/ 	.byte	0x00, 0xf5, 0x21, 0x00


	//----- nvinfo : EIATTR_KPARAM_INFO
	.align		4
.L_1271:
        /*0028*/ 	.byte	0x04, 0x17
        /*002a*/ 	.short	(.L_1273 - .L_1272)
.L_1272:
        /*002c*/ 	.word	0x00000000
        /*0030*/ 	.short	0x0000
        /*0032*/ 	.short	0x0000
        /*0034*/ 	.byte	0x00, 0xf5, 0x21, 0x00


	//----- nvinfo : EIATTR_SPARSE_MMA_MASK
	.align		4
.L_1273:
        /*0038*/ 	.byte	0x03, 0x50
        /*003a*/ 	.short	0x0000


	//----- nvinfo : EIATTR_MAXREG_COUNT
	.align		4
        /*003c*/ 	.byte	0x03, 0x1b
        /*003e*/ 	.short	0x00ff


	//----- nvinfo : EIATTR_MERCURY_ISA_VERSION
	.align		4
        /*0040*/ 	.byte	0x03, 0x5f
        /*0042*/ 	.short	0x0101


	//----- nvinfo : EIATTR_VRC_CTA_INIT_COUNT
	.align		4
        /*0044*/ 	.byte	0x02, 0x4a
	.zero		1
	.zero		1


	//----- nvinfo : EIATTR_EXIT_INSTR_OFFSETS
	.align		4
        /*0048*/ 	.byte	0x04, 0x1c
        /*004a*/ 	.short	(.L_1275 - .L_1274)


	//   ....[0]....
.L_1274:
        /*004c*/ 	.word	0x00000090


	//   ....[1]....
        /*0050*/ 	.word	0x00000660


	//   ....[2]....
        /*0054*/ 	.word	0x00001190


	//----- nvinfo : EIATTR_CRS_STACK_SIZE
	.align		4
.L_1275:
        /*0058*/ 	.byte	0x04, 0x1e
        /*005a*/ 	.short	(.L_1277 - .L_1276)
.L_1276:
        /*005c*/ 	.word	0x00000000


	//----- nvinfo : EIATTR_CBANK_PARAM_SIZE
	.align		4
.L_1277:
        /*0060*/ 	.byte	0x03, 0x19
        /*0062*/ 	.short	0x0014


	//----- nvinfo : EIATTR_PARAM_CBANK
	.align		4
        /*0064*/ 	.byte	0x04, 0x0a
        /*0066*/ 	.short	(.L_1279 - .L_1278)
	.align		4
.L_1278:
        /*0068*/ 	.word	index@(.nv.constant0._ZN4vllm18act_and_mul_kernelIf6float2XadL_ZNS_16gelu_tanh_kernelIfEET_RKS3_EEXadL_ZNS_23packed_gelu_tanh_kernelIS1_EES3_S5_EELb1ELb1ELb0EEEvPS3_PS4_i)
        /*006c*/ 	.short	0x0380
        /*006e*/ 	.short	0x0014


	//----- nvinfo : EIATTR_SW_WAR
	.align		4
.L_1279:
        /*0070*/ 	.byte	0x04, 0x36
        /*0072*/ 	.short	(.L_1281 - .L_1280)
.L_1280:
        /*0074*/ 	.word	0x00000008
.L_1281:


//--------------------- .nv.info._ZN4vllm18act_and_mul_kernelIN3c108BFloat16E14__nv_bfloat162XadL_ZNS_16gelu_tanh_kernelIS2_EET_RKS5_EEXadL_ZNS_23packed_gelu_tanh_kernelIS3_EES5_S7_EELb1ELb1ELb1EEEvPS5_PS6_i --------------------------
	.section	.nv.info._ZN4vllm18act_and_mul_kernelIN3c108BFloat16E14__nv_bfloat162XadL_ZNS_16gelu_tanh_kernelIS2_EET_RKS5_EEXadL_ZNS_23packed_gelu_tanh_kernelIS3_EES5_S7_EELb1ELb1ELb1EEEvPS5_PS6_i,"",@"SHT_CUDA_INFO"
	.sectionflags	@""
	.align	4


	//----- nvinfo : EIATTR_CUDA_API_VERSION
	.align		4
        /*0000*/ 	.byte	0x04, 0x37
        /*0002*/ 	.short	(.L_1283 - .L_1282)
.L_1282:
        /*0004*/ 	.word	0x00000082


	//----- nvinfo : EIATTR_KPARAM_INFO
	.align		4
.L_1283:
        /*0008*/ 	.byte	0x04, 0x17
        /*000a*/ 	.short	(.L_1285 - .L_1284)
.L_1284:
        /*000c*/ 	.word	0x00000000
        /*0010*/ 	.short	0x0002
        /*0012*/ 	.short	0x0010
        /*0014*/ 	.byte	0x00, 0xf0, 0x11, 0x00


	//----- nvinfo : EIATTR_KPARAM_INFO
	.align		4
.L_1285:
        /*0018*/ 	.byte	0x04, 0x17
        /*001a*/ 	.short	(.L_1287 - .L_1286)
.L_1286:
        /*001c*/ 	.word	0x00000000
        /*0020*/ 	.short	0x0001
        /*0022*/ 	.short	0x0008
        /*0024*/ 	.byte	0x00, 0xf5, 0x21, 0x00


	//----- nvinfo : EIATTR_KPARAM_INFO
	.align		4
.L_1287:
        /*0028*/ 	.byte	0x04, 0x17
        /*002a*/ 	.short	(.L_1289 - .L_1288)
.L_1288:
        /*002c*/ 	.word	0x00000000
        /*0030*/ 	.short	0x0000
        /*0032*/ 	.short	0x0000
        /*0034*/ 	.byte	0x00, 0xf5, 0x21, 0x00


	//----- nvinfo : EIATTR_SPARSE_MMA_MASK
	.align		4
.L_1289:
        /*0038*/ 	.byte	0x03, 0x50
        /*003a*/ 	.short	0x0000


	//----- nvinfo : EIATTR_MAXREG_COUNT
	.align		4
        /*003c*/ 	.byte	0x03, 0x1b
        /*003e*/ 	.short	0x00ff


	//----- nvinfo : EIATTR_MERCURY_ISA_VERSION
	.align		4
        /*0040*/ 	.byte	0x03, 0x5f
        /*0042*/ 	.short	0x0101


	//----- nvinfo : EIATTR_VRC_CTA_INIT_COUNT
	.align		4
        /*0044*/ 	.byte	0x02, 0x4a
	.zero		1
	.zero		1


	//----- nvinfo : EIATTR_EXIT_INSTR_OFFSETS
	.align		4
        /*0048*/ 	.byte	0x04, 0x1c
        /*004a*/ 	.short	(.L_1291 - .L_1290)


	//   ....[0]....
.L_1290:
        /*004c*/ 	.word	0x000000c0


	//   ....[1]....
        /*0050*/ 	.word	0x00000c80


	//----- nvinfo : EIATTR_CRS_STACK_SIZE
	.align		4
.L_1291:
        /*0054*/ 	.byte	0x04, 0x1e
        /*0056*/ 	.short	(.L_1293 - .L_1292)
.L_1292:
        /*0058*/ 	.word	0x00000000


	//----- nvinfo : EIATTR_CBANK_PARAM_SIZE
	.align		4
.L_1293:
        /*005c*/ 	.byte	0x03, 0x19
        /*005e*/ 	.short	0x0014


	//----- nvinfo : EIATTR_PARAM_CBANK
	.align		4
        /*0060*/ 	.byte	0x04, 0x0a
        /*0062*/ 	.short	(.L_1295 - .L_1294)
	.align		4
.L_1294:
        /*0064*/ 	.word	index@(.nv.constant0._ZN4vllm18act_and_mul_kernelIN3c108BFloat16E14__nv_bfloat162XadL_ZNS_16gelu_tanh_kernelIS2_EET_RKS5_EEXadL_ZNS_23packed_gelu_tanh_kernelIS3_EES5_S7_EELb1ELb1ELb1EEEvPS5_PS6_i)
        /*0068*/ 	.short	0x0380
        /*006a*/ 	.short	0x0014


	//----- nvinfo : EIATTR_SW_WAR
	.align		4
.L_1295:
        /*006c*/ 	.byte	0x04, 0x36
        /*006e*/ 	.short	(.L_1297 - .L_1296)
.L_1296:
        /*0070*/ 	.word	0x00000008
.L_1297:


//--------------------- .nv.info._ZN4vllm18act_and_mul_kernelIN3c104HalfE7__half2XadL_ZNS_16gelu_tanh_kernelIS2_EET_RKS5_EEXadL_ZNS_23packed_gelu_tanh_kernelIS3_EES5_S7_EELb1ELb1ELb1EEEvPS5_PS6_i --------------------------
	.section	.nv.info._ZN4vllm18act_and_mul_kernelIN3c104HalfE7__half2XadL_ZNS_16gelu_tanh_kernelIS2_EET_RKS5_EEXadL_ZNS_23packed_gelu_tanh_kernelIS3_EES5_S7_EELb1ELb1ELb1EEEvPS5_PS6_i,"",@"SHT_CUDA_INFO"
	.sectionflags	@""
	.align	4


	//----- nvinfo : EIATTR_CUDA_API_VERSION
	.align		4
        /*0000*/ 	.byte	0x04, 0x37
        /*0002*/ 	.short	(.L_1299 - .L_1298)
.L_1298:
        /*0004*/ 	.word	0x00000082


	//----- nvinfo : EIATTR_KPARAM_INFO
	.align		4
.L_1299:
        /*0008*/ 	.byte	0x04, 0x17
        /*000a*/ 	.short	(.L_1301 - .L_1300)
.L_1300:
        /*000c*/ 	.word	0x00000000
        /*0010*/ 	.short	0x0002
        /*0012*/ 	.short	0x0010
        /*0014*/ 	.byte	0x00, 0xf0, 0x11, 0x00


	//----- nvinfo : EIATTR_KPARAM_INFO
	.align		4
.L_1301:
        /*0018*/ 	.byte	0x04, 0x17
        /*001a*/ 	.short	(.L_1303 - .L_1302)
.L_1302:
        /*001c*/ 	.word	0x00000000
        /*0020*/ 	.short	0x0001
        /*0022*/ 	.short	0x0008
        /*0024*/ 	.byte	0x00, 0xf5, 0x21, 0x00


	//----- nvinfo : EIATTR_KPARAM_INFO
	.align		4
.L_1303:
        /*0028*/ 	.byte	0x04, 0x17
        /*002a*/ 	.short	(.L_1305 - .L_1304)
.L_1304:
        /*002c*/ 	.word	0x00000000
        /*0030*/ 	.short	0x0000
        /*0032*/ 	.short	0x0000
        /*0034*/ 	.byte	0x00, 0xf5, 0x21, 0x00


	//----- nvinfo : EIATTR_SPARSE_MMA_MASK
	.align		4
.L_1305:
        /*0038*/ 	.byte	0x03, 0x50
        /*003a*/ 	.short	0x0000


	//----- nvinfo : EIATTR_MAXREG_COUNT
	.align		4
        /*003c*/ 	.byte	0x03, 0x1b
        /*003e*/ 	.short	0x00ff


	//----- nvinfo : EIATTR_MERCURY_ISA_VERSION
	.align		4
        /*0040*/ 	.byte	0x03, 0x5f
        /*0042*/ 	.short	0x0101


	//----- nvinfo : EIATTR_VRC_CTA_INIT_COUNT
	.align		4
        /*0044*/ 	.byte	0x02, 0x4a
	.zero		1
	.zero		1


	//----- nvinfo : EIATTR_EXIT_INSTR_OFFSETS
	.align		4
        /*0048*/ 	.byte	0x04, 0x1c
        /*004a*/ 	.short	(.L_1307 - .L_1306)


	//   ....[0]....
.L_1306:
        /*004c*/ 	.word	0x000000c0


	//   ....[1]....
        /*0050*/ 	.word	0x00000c00


	//----- nvinfo : EIATTR_CRS_STACK_SIZE
	.align		4
.L_1307:
        /*0054*/ 	.byte	0x04, 0x1e
        /*0056*/ 	.short	(.L_1309 - .L_1308)
.L_1308:
        /*0058*/ 	.word	0x00000000


	//----- nvinfo : EIATTR_CBANK_PARAM_SIZE
	.align		4
.L_1309:
        /*005c*/ 	.byte	0x03, 0x19
        /*005e*/ 	.short	0x0014


	//----- nvinfo : EIATTR_PARAM_CBANK
	.align		4
        /*0060*/ 	.byte	0x04, 0x0a
        /*0062*/ 	.short	(.L_1311 - .L_1310)
	.align		4
.L_1310:
        /*0064*/ 	.word	index@(.nv.constant0._ZN4vllm18act_and_mul_kernelIN3c104HalfE7__half2XadL_ZNS_16gelu_tanh_kernelIS2_EET_RKS5_EEXadL_ZNS_23packed_gelu_tanh_kernelIS3_EES5_S7_EELb1ELb1ELb1EEEvPS5_PS6_i)
        /*0068*/ 	.short	0x0380
        /*006a*/ 	.short	0x0014


	//----- nvinfo : EIATTR_SW_WAR
	.align		4
.L_1311:
        /*006c*/ 	.byte	0x04, 0x36
        /*006e*/ 	.short	(.L_1313 - .L_1312)
.L_1312:
        /*0070*/ 	.word	0x00000008
.L_1313:


//--------------------- .nv.info._ZN4vllm18act_and_mul_kernelIf6float2XadL_ZNS_16gelu_tanh_kernelIfEET_RKS3_EEXadL_ZNS_23packed_gelu_tanh_kernelIS1_EES3_S5_EELb1ELb1ELb1EEEvPS3_PS4_i --------------------------
	.section	.nv.info._ZN4vllm18act_and_mul_kernelIf6float2XadL_ZNS_16gelu_tanh_kernelIfEET_RKS3_EEXadL_ZNS_23packed_gelu_tanh_kernelIS1_EES3_S5_EELb1ELb1ELb1EEEvPS3_PS4_i,"",@"SHT_CUDA_INFO"
	.sectionflags	@""
	.align	4


	//----- nvinfo : EIATTR_CUDA_API_VERSION
	.align		4
        /*0000*/ 	.byte	0x04, 0x37
        /*0002*/ 	.short	(.L_1315 - .L_1314)
.L_1314:
        /*0004*/ 	.word	0x00000082


	//----- nvinfo : EIATTR_KPARAM_INFO
	.align		4
.L_1315:
        /*0008*/ 	.byte	0x04, 0x17
        /*000a*/ 	.short	(.L_1317 - .L_1316)
.L_1316:
        /*000c*/ 	.word	0x00000000
        /*0010*/ 	.short	0x0002
        /*0012*/ 	.short	0x0010
        /*0014*/ 	.byte	0x00, 0xf0, 0x11, 0x00


	//----- nvinfo : EIATTR_KPARAM_INFO
	.align		4
.L_1317:
        /*0018*/ 	.byte	0x04, 0x17
        /*001a*/ 	.short	(.L_1319 - .L_1318)
.L_1318:
        /*001c*/ 	.word	0x00000000
        /*0020*/ 	.short	0x0001
        /*0022*/ 	.short	0x0008
        /*0024*/ 	.byte	0x00, 0xf5, 0x21, 0x00


	//----- nvinfo : EIATTR_KPARAM_INFO
	.align		4
.L_1319:
        /*0028*/ 	.byte	0x04, 0x17
        /*002a*/ 	.short	(.L_1321 - .L_1320)
.L_1320:
        /*002c*/ 	.word	0x00000000
        /*0030*/ 	.short	0x0000
        /*0032*/ 	.short	0x0000
        /*0034*/ 	.byte	0x00, 0xf5, 0x21, 0x00


	//----- nvinfo : EIATTR_SPARSE_MMA_MASK
	.align		4
.L_1321:
        /*0038*/ 	.byte	0x03, 0x50
        /*003a*/ 	.short	0x0000


	//----- nvinfo : EIATTR_MAXREG_COUNT
	.align		4
        /*003c*/ 	.byte	0x03, 0x1b
        /*003e*/ 	.short	0x00ff


	//----- nvinfo : EIATTR_MERCURY_ISA_VERSION
	.align		4
        /*0040*/ 	.byte	0x03, 0x5f
        /*0042*/ 	.short	0x0101


	//----- nvinfo : EIATTR_VRC_CTA_INIT_COUNT
	.align		4
        /*0044*/ 	.byte	0x02, 0x4a
	.zero		1
	.zero		1


	//----- nvinfo : EIATTR_EXIT_INSTR_OFFSETS
	.align		4
        /*0048*/ 	.byte	0x04, 0x1c
        /*004a*/ 	.short	(.L_1323 - .L_1322)


	//   ....[0]....
.L_1322:
        /*004c*/ 	.word	0x000000c0


	//   ....[1]....
        /*0050*/ 	.word	0x00000820


	//   ....[2]....
        /*0054*/ 	.word	0x000012a0


	//----- nvinfo : EIATTR_CRS_STACK_SIZE
	.align		4
.L_1323:
        /*0058*/ 	.byte	0x04, 0x1e
        /*005a*/ 	.short	(.L_1325 - .L_1324)
.L_1324:
        /*005c*/ 	.word	0x00000000


	//----- nvinfo : EIATTR_CBANK_PARAM_SIZE
	.align		4
.L_1325:
        /*0060*/ 	.byte	0x03, 0x19
        /*0062*/ 	.short	0x0014


	//----- nvinfo : EIATTR_PARAM_CBANK
	.align		4
        /*0064*/ 	.byte	0x04, 0x0a
        /*0066*/ 	.short	(.L_1327 - .L_1326)
	.align		4
.L_1326:
        /*0068*/ 	.word	index@(.nv.constant0._ZN4vllm18act_and_mul_kernelIf6float2XadL_ZNS_16gelu_tanh_kernelIfEET_RKS3_EEXadL_ZNS_23packed_gelu_tanh_kernelIS1_EES3_S5_EELb1ELb1ELb1EEEvPS3_PS4_i)
        /*006c*/ 	.short	0x0380
        /*006e*/ 	.short	0x0014


	//----- nvinfo : EIATTR_SW_WAR
	.align		4
.L_1327:
        /*0070*/ 	.byte	0x04, 0x36
        /*0072*/ 	.short	(.L_1329 - .L_1328)
.L_1328:
        /*0074*/ 	.word	0x00000008
.L_1329:


//--------------------- .nv.info._ZN4vllm18act_and_mul_kernelIN3c108BFloat16E14__nv_bfloat162XadL_ZNS_11gelu_kernelIS2_EET_RKS5_EEXadL_ZNS_18packed_gelu_kernelIS3_EES5_S7_EELb1ELb0ELb0EEEvPS5_PS6_i --------------------------
	.section	.nv.info._ZN4vllm18act_and_mul_kernelIN3c108BFloat16E14__nv_bfloat162XadL_ZNS_11gelu_kernelIS2_EET_RKS5_EEXadL_ZNS_18packed_gelu_kernelIS3_EES5_S7_EELb1ELb0ELb0EEEvPS5_PS6_i,"",@"SHT_CUDA_INFO"
	.sectionflags	@""
	.align	4


	//----- nvinfo : EIATTR_CUDA_API_VERSION
	.align		4
        /*0000*/ 	.byte	0x04, 0x37
        /*0002*/ 	.short	(.L_1331 - .L_1330)
.L_1330:
        /*0004*/ 	.word	0x00000082


	//----- nvinfo : EIATTR_KPARAM_INFO
	.align		4
.L_1331:
        /*0008*/ 	.byte	0x04, 0x17
        /*000a*/ 	.short	(.L_1333 - .L_1332)
.L_1332:
        /*000c*/ 	.word	0x00000000
        /*0010*/ 	.short	0x0002
        /*0012*/ 	.short	0x0010
        /*0014*/ 	.byte	0x00, 0xf0, 0x11, 0x00


	//----- nvinfo : EIATTR_KPARAM_INFO
	.align		4
.L_1333:
        /*0018*/ 	.byte	0x04, 0x17
        /*001a*/ 	.short	(.L_1335 - .L_1334)
.L_1334:
        /*001c*/ 	.word	0x00000000
        /*0020*/ 	.short	0x0001
        /*0022*/ 	.short	0x0008
        /*0024*/ 	.byte	0x00, 0xf5, 0x21, 0x00


	//----- nvinfo : EIATTR_KPARAM_INFO
	.align		4
.L_1335:
        /*0028*/ 	.byte	0x04, 0x17
        /*002a*/ 	.short	(.L_1337 - .L_1336)
.L_1336:
        /*002c*/ 	.word	0x00000000
        /*0030*/ 	.short	0x0000
        /*0032*/ 	.short	0x0000
        /*0034*/ 	.byte	0x00, 0xf5, 0x21, 0x00


	//----- nvinfo : EIATTR_SPARSE_MMA_MASK
	.align		4
.L_1337:
        /*0038*/ 	.byte	0x03, 0x50
        /*003a*/ 	.short	0x0000


	//----- nvinfo : EIATTR_MAXREG_COUNT
	.align		4
        /*003c*/ 	.byte	0x03, 0x1b
        /*003e*/ 	.short	0x00ff


	//----- nvinfo : EIATTR_MERCURY_ISA_VERSION
	.align		4
        /*0040*/ 	.byte	0x03, 0x5f
        /*0042*/ 	.short	0x0101


	//----- nvinfo : EIATTR_VRC_CTA_INIT_COUNT
	.align		4
        /*0044*/ 	.byte	0x02, 0x4a
	.zero		1
	.zero		1


	//----- nvinfo : EIATTR_EXIT_INSTR_OFFSETS
	.align		4
        /*0048*/ 	.byte	0x04, 0x1c
        /*004a*/ 	.short	(.L_1339 - .L_1338)


	//   ....[0]....
.L_1338:
        /*004c*/ 	.word	0x00000040


	//   ....[1]....
        /*0050*/ 	.word	0x00000880


	//   ....[2]....
        /*0054*/ 	.word	0x00001440


	//----- nvinfo : EIATTR_CRS_STACK_SIZE
	.align		4
.L_1339:
        /*0058*/ 	.byte	0x04, 0x1e
        /*005a*/ 	.short	(.L_1341 - .L_1340)
.L_1340:
        /*005c*/ 	.word	0x00000000


	//----- nvinfo : EIATTR_CBANK_PARAM_SIZE
	.align		4
.L_1341:
        /*0060*/ 	.byte	0x03, 0x19
        /*0062*/ 	.short	0x0014


	//----- nvinfo : EIATTR_PARAM_CBANK
	.align		4
        /*0064*/ 	.byte	0x04, 0x0a
        /*0066*/ 	.short	(.L_1343 - .L_1342)
	.align		4
.L_1342:
        /*0068*/ 	.word	index@(.nv.constant0._ZN4vllm18act_and_mul_kernelIN3c108BFloat16E14__nv_bfloat162XadL_ZNS_11gelu_kernelIS2_EET_RKS5_EEXadL_ZNS_18packed_gelu_kernelIS3_EES5_S7_EELb1ELb0ELb0EEEvPS5_PS6_i)
        /*006c*/ 	.short	0x0380
        /*006e*/ 	.short	0x0014


	//----- nvinfo : EIATTR_SW_WAR
	.align		4
.L_1343:
        /*0070*/ 	.byte	0x04, 0x36
        /*0072*/ 	.short	(.L_1345 - .L_1344)
.L_1344:
        /*0074*/ 	.word	0x00000008
.L_1345:


//--------------------- .nv.info._ZN4vllm18act_and_mul_kernelIN3c104HalfE7__half2XadL_ZNS_11gelu_kernelIS2_EET_RKS5_EEXadL_ZNS_18packed_gelu_kernelIS3_EES5_S7_EELb1ELb0ELb0EEEvPS5_PS6_i --------------------------
	.section	.nv.info._ZN4vllm18act_and_mul_kernelIN3c104HalfE7__half2XadL_ZNS_11gelu_kernelIS2_EET_RKS5_EEXadL_ZNS_18packed_gelu_kernelIS3_EES5_S7_EELb1ELb0ELb0EEEvPS5_PS6_i,"",@"SHT_CUDA_INFO"
	.sectionflags	@""
	.align	4


	//----- nvinfo : EIATTR_CUDA_API_VERSION
	.align		4
        /*0000*/ 	.byte	0x04, 0x37
        /*0002*/ 	.short	(.L_1347 - .L_1346)
.L_1346:
        /*0004*/ 	.word	0x00000082


	//----- nvinfo : EIATTR_KPARAM_INFO
	.align		4
.L_1347:
        /*0008*/ 	.byte	0x04, 0x17
        /*000a*/ 	.short	(.L_1349 - .L_1348)
.L_1348:
        /*000c*/ 	.word	0x00000000
        /*0010*/ 	.short	0x0002
        /*0012*/ 	.short	0x0010
        /*0014*/ 	.byte	0x00, 0xf0, 0x11, 0x00


	//----- nvinfo : EIATTR_KPARAM_INFO
	.align		4
.L_1349:
        /*0018*/ 	.byte	0x04, 0x17
        /*001a*/ 	.short	(.L_1351 - .L_1350)
.L_1350:
        /*001c*/ 	.word	0x00000000
        /*0020*/ 	.short	0x0001
        /*0022*/ 	.short	0x0008
        /*0024*/ 	.byte	0x00, 0xf5, 0x21, 0x00


	//----- nvinfo : EIATTR_KPARAM_INFO
	.align		4
.L_1351:
        /*0028*/ 	.byte	0x04, 0x17
        /*002a*/ 	.short	(.L_1353 - .L_1352)
.L_1352:
        /*002c*/ 	.word	0x00000000
        /*0030*/ 	.short	0x0000
        /*0032*/ 	.short	0x0000
        /*0034*/ 	.byte	0x00, 0xf5, 0x21, 0x00


	//----- nvinfo : EIATTR_SPARSE_MMA_MASK
	.align		4
.L_1353:
        /*0038*/ 	.byte	0x03, 0x50
        /*003a*/ 	.short	0x0000


	//----- nvinfo : EIATTR_MAXREG_COUNT
	.align		4
        /*003c*/ 	.byte	0x03, 0x1b
        /*003e*/ 	.short	0x00ff


	//----- nvinfo : EIATTR_MERCURY_ISA_VERSION
	.align		4
        /*0040*/ 	.byte	0x03, 0x5f
        /*0042*/ 	.short	0x0101


	//----- nvinfo : EIATTR_VRC_CTA_INIT_COUNT
	.align		4
        /*0044*/ 	.byte	0x02, 0x4a
	.zero		1
	.zero		1


	//----- nvinfo : EIATTR_EXIT_INSTR_OFFSETS
	.align		4
        /*0048*/ 	.byte	0x04, 0x1c
        /*004a*/ 	.short	(.L_1355 - .L_1354)


	//   ....[0]....
.L_1354:
        /*004c*/ 	.word	0x00000040


	//   ....[1]....
        /*0050*/ 	.word	0x00000880


	//   ....[2]....
        /*0054*/ 	.word	0x00001440


	//----- nvinfo : EIATTR_CRS_STACK_SIZE
	.align		4
.L_1355:
        /*0058*/ 	.byte	0x04, 0x1e
        /*005a*/ 	.short	(.L_1357 - .L_1356)
.L_1356:
        /*005c*/ 	.word	0x00000000


	//----- nvinfo : EIATTR_CBANK_PARAM_SIZE
	.align		4
.L_1357:
        /*0060*/ 	.byte	0x03, 0x19
        /*0062*/ 	.short	0x0014


	//----- nvinfo : EIATTR_PARAM_CBANK
	.align		4
        /*0064*/ 	.byte	0x04, 0x0a
        /*0066*/ 	.short	(.L_1359 - .L_1358)
	.align		4
.L_1358:
        /*0068*/ 	.word	index@(.nv.constant0._ZN4vllm18act_and_mul_kernelIN3c104HalfE7__half2XadL_ZNS_11gelu_kernelIS2_EET_RKS5_EEXadL_ZNS_18packed_gelu_kernelIS3_EES5_S7_EELb1ELb0ELb0EEEvPS5_PS6_i)
        /*006c*/ 	.short	0x0380
        /*006e*/ 	.short	0x0014


	//----- nvinfo : EIATTR_SW_WAR
	.align		4
.L_1359:
        /*0070*/ 	.byte	0x04, 0x36
        /*0072*/ 	.short	(.L_1361 - .L_1360)
.L_1360:
        /*0074*/ 	.word	0x00000008
.L_1361:


//--------------------- .nv.info._ZN4vllm18act_and_mul_kernelIf6float2XadL_ZNS_11gelu_kernelIfEET_RKS3_EEXadL_ZNS_18packed_gelu_kernelIS1_EES3_S5_EELb1ELb0ELb0EEEvPS3_PS4_i --------------------------
	.section	.nv.info._ZN4vllm18act_and_mul_kernelIf6float2XadL_ZNS_11gelu_kernelIfEET_RKS3_EEXadL_ZNS_18packed_gelu_kernelIS1_EES3_S5_EELb1ELb0ELb0EEEvPS3_PS4_i,"",@"SHT_CUDA_INFO"
	.sectionflags	@""
	.align	4


	//----- nvinfo : EIATTR_CUDA_API_VERSION
	.align		4
        /*0000*/ 	.byte	0x04, 0x37
        /*0002*/ 	.short	(.L_1363 - .L_1362)
.L_1362:
        /*0004*/ 	.word	0x00000082


	//----- nvinfo : EIATTR_KPARAM_INFO
	.align		4
.L_1363:
        /*0008*/ 	.byte	0x04, 0x17
        /*000a*/ 	.short	(.L_1365 - .L_1364)
.L_1364:
        /*000c*/ 	.word	0x00000000
        /*0010*/ 	.short	0x0002
        /*0012*/ 	.short	0x0010
        /*0014*/ 	.byte	0x00, 0xf0, 0x11, 0x00


	//----- nvinfo : EIATTR_KPARAM_INFO
	.align		4
.L_1365:
        /*0018*/ 	.byte	0x04, 0x17
        /*001a*/ 	.short	(.L_1367 - .L_1366)
.L_1366:
        /*001c*/ 	.word	0x00000000
        /*0020*/ 	.short	0x0001
        /*0022*/ 	.short	0x0008
        /*0024*/ 	.byte	0x00, 0xf5, 0x21, 0x00


	//----- nvinfo : EIATTR_KPARAM_INFO
	.align		4
.L_1367:
        /*0028*/ 	.byte	0x04, 0x17
        /*002a*/ 	.short	(.L_1369 - .L_1368)
.L_1368:
        /*002c*/ 	.word	0x00000000
        /*0030*/ 	.short	0x0000
        /*0032*/ 	.short	0x0000
        /*0034*/ 	.byte	0x00, 0xf5, 0x21, 0x00


	//----- nvinfo : EIATTR_SPARSE_MMA_MASK
	.align		4
.L_1369:
        /*0038*/ 	.byte	0x03, 0x50
        /*003a*/ 	.short	0x0000


	//----- nvinfo : EIATTR_MAXREG_COUNT
	.align		4
        /*003c*/ 	.byte	0x03, 0x1b
        /*003e*/ 	.short	0x00ff


	//----- nvinfo : EIATTR_MERCURY_ISA_VERSION
	.align		4
        /*0040*/ 	.byte	0x03, 0x5f
        /*0042*/ 	.short	0x0101


	//----- nvinfo : EIATTR_VRC_CTA_INIT_COUNT
	.align		4
        /*0044*/ 	.byte	0x02, 0x4a
	.zero		1
	.zero		1


	//----- nvinfo : EIATTR_EXIT_INSTR_OFFSETS
	.align		4
        /*0048*/ 	.byte	0x04, 0x1c
        /*004a*/ 	.short	(.L_1371 - .L_1370)


	//   ....[0]....
.L_1370:
        /*004c*/ 	.word	0x00000040


	//   ....[1]....
        /*0050*/ 	.word	0x00000830


	//   ....[2]....
        /*0054*/ 	.word	0x00001290


	//----- nvinfo : EIATTR_CRS_STACK_SIZE
	.align		4
.L_1371:
        /*0058*/ 	.byte	0x04, 0x1e
        /*005a*/ 	.short	(.L_1373 - .L_1372)
.L_1372:
        /*005c*/ 	.word	0x00000000


	//----- nvinfo : EIATTR_CBANK_PARAM_SIZE
	.align		4
.L_1373:
        /*0060*/ 	.byte	0x03, 0x19
        /*0062*/ 	.short	0x0014


	//----- nvinfo : EIATTR_PARAM_CBANK
	.align		4
        /*0064*/ 	.byte	0x04, 0x0a
        /*0066*/ 	.short	(.L_1375 - .L_1374)
	.align		4
.L_1374:
        /*0068*/ 	.word	index@(.nv.constant0._ZN4vllm18act_and_mul_kernelIf6float2XadL_ZNS_11gelu_kernelIfEET_RKS3_EEXadL_ZNS_18packed_gelu_kernelIS1_EES3_S5_EELb1ELb0ELb0EEEvPS3_PS4_i)
        /*006c*/ 	.short	0x0380
        /*006e*/ 	.short	0x0014


	//----- nvinfo : EIATTR_SW_WAR
	.align		4
.L_1375:
        /*0070*/ 	.byte	0x04, 0x36
        /*0072*/ 	.short	(.L_1377 - .L_1376)
.L_1376:
        /*0074*/ 	.word	0x00000008
.L_1377:


//--------------------- .nv.info._ZN4vllm18act_and_mul_kernelIN3c108BFloat16E14__nv_bfloat162XadL_ZNS_11gelu_kernelIS2_EET_RKS5_EEXadL_ZNS_18packed_gelu_kernelIS3_EES5_S7_EELb1ELb1ELb0EEEvPS5_PS6_i --------------------------
	.section	.nv.info._ZN4vllm18act_and_mul_kernelIN3c108BFloat16E14__nv_bfloat162XadL_ZNS_11gelu_kernelIS2_EET_RKS5_EEXadL_ZNS_18packed_gelu_kernelIS3_EES5_S7_EELb1ELb1ELb0EEEvPS5_PS6_i,"",@"SHT_CUDA_INFO"
	.sectionflags	@""
	.align	4


	//----- nvinfo : EIATTR_CUDA_API_VERSION
	.align		4
        /*0000*/ 	.byte	0x04, 0x37
        /*0002*/ 	.short	(.L_1379 - .L_1378)
.L_1378:
        /*0004*/ 	.word	0x00000082


	//----- nvinfo : EIATTR_KPARAM_INFO
	.align		4
.L_1379:
        /*0008*/ 	.byte	0x04, 0x17
        /*000a*/ 	.short	(.L_1381 - .L_1380)
.L_1380:
        /*000c*/ 	.word	0x00000000
        /*0010*/ 	.short	0x0002
        /*0012*/ 	.short	0x0010
        /*0014*/ 	.byte	0x00, 0xf0, 0x11, 0x00


	//----- nvinfo : EIATTR_KPARAM_INFO
	.align		4
.L_1381:
        /*0018*/ 	.byte	0x04, 0x17
        /*001a*/ 	.short	(.L_1383 - .L_1382)
.L_1382:
        /*001c*/ 	.word	0x00000000
        /*0020*/ 	.short	0x0001
        /*0022*/ 	.short	0x0008
        /*0024*/ 	.byte	0x00, 0xf5, 0x21, 0x00


	//----- nvinfo : EIATTR_KPARAM_INFO
	.align		4
.L_1383:
        /*0028*/ 	.byte	0x04, 0x17
        /*002a*/ 	.short	(.L_1385 - .L_1384)
.L_1384:
        /*002c*/ 	.word	0x00000000
        /*0030*/ 	.short	0x0000
        /*0032*/ 	.short	0x0000
        /*0034*/ 	.byte	0x00, 0xf5, 0x21, 0x00


	//----- nvinfo : EIATTR_SPARSE_MMA_MASK
	.align		4
.L_1385:
        /*0038*/ 	.byte	0x03, 0x50
        /*003a*/ 	.short	0x0000


	//----- nvinfo : EIATTR_MAXREG_COUNT
	.align		4
        /*003c*/ 	.byte	0x03, 0x1b
        /*003e*/ 	.short	0x00ff


	//----- nvinfo : EIATTR_MERCURY_ISA_VERSION
	.align		4
        /*0040*/ 	.byte	0x03, 0x5f
        /*0042*/ 	.short	0x0101


	//----- nvinfo : EIATTR_VRC_CTA_INIT_COUNT
	.align		4
        /*0044*/ 	.byte	0x02, 0x4a
	.zero		1
	.zero		1


	//----- nvinfo : EIATTR_EXIT_INSTR_OFFSETS
	.align		4
        /*0048*/ 	.byte	0x04, 0x1c
        /*004a*/ 	.short	(.L_1387 - .L_1386)


	//   ....[0]....
.L_1386:
        /*004c*/ 	.word	0x000000c0


	//   ....[1]....
        /*0050*/ 	.word	0x000010b0


	//----- nvinfo : EIATTR_CRS_STACK_SIZE
	.align		4
.L_1387:
        /*0054*/ 	.byte	0x04, 0x1e
        /*0056*/ 	.short	(.L_1389 - .L_1388)
.L_1388:
        /*0058*/ 	.word	0x00000000


	//----- nvinfo : EIATTR_CBANK_PARAM_SIZE
	.align		4
.L_1389:
        /*005c*/ 	.byte	0x03, 0x19
        /*005e*/ 	.short	0x0014


	//----- nvinfo : EIATTR_PARAM_CBANK
	.align		4
        /*0060*/ 	.byte	0x04, 0x0a
        /*0062*/ 	.short	(.L_1391 - .L_1390)
	.align		4
.L_1390:
        /*0064*/ 	.word	index@(.nv.constant0._ZN4vllm18act_and_mul_kernelIN3c108BFloat16E14__nv_bfloat162XadL_ZNS_11gelu_kernelIS2_EET_RKS5_EEXadL_ZNS_18packed_gelu_kernelIS3_EES5_S7_EELb1ELb1ELb0EEEvPS5_PS6_i)
        /*0068*/ 	.short	0x0380
        /*006a*/ 	.short	0x0014


	//----- nvinfo : EIATTR_SW_WAR
	.align		4
.L_1391:
        /*006c*/ 	.byte	0x04, 0x36
        /*006e*/ 	.short	(.L_1393 - .L_1392)
.L_1392:
        /*0070*/ 	.word	0x00000008
.L_1393:


//--------------------- .nv.info._ZN4vllm18act_and_mul_kernelIN3c104HalfE7__half2XadL_ZNS_11gelu_kernelIS2_EET_RKS5_EEXadL_ZNS_18packed_gelu_kernelIS3_EES5_S7_EELb1ELb1ELb0EEEvPS5_PS6_i --------------------------
	.section	.nv.info._ZN4vllm18act_and_mul_kernelIN3c104HalfE7__half2XadL_ZNS_11gelu_kernelIS2_EET_RKS5_EEXadL_ZNS_18packed_gelu_kernelIS3_EES5_S7_EELb1ELb1ELb0EEEvPS5_PS6_i,"",@"SHT_CUDA_INFO"
	.sectionflags	@""
	.align	4


	//----- nvinfo : EIATTR_CUDA_API_VERSION
	.align		4
        /*0000*/ 	.byte	0x04, 0x37
        /*0002*/ 	.short	(.L_1395 - .L_1394)
.L_1394:
        /*0004*/ 	.word	0x00000082


	//----- nvinfo : EIATTR_KPARAM_INFO
	.align		4
.L_1395:
        /*0008*/ 	.byte	0x04, 0x17
        /*000a*/ 	.short	(.L_1397 - .L_1396)
.L_1396:
        /*000c*/ 	.word	0x00000000
        /*0010*/ 	.short	0x0002
        /*0012*/ 	.short	0x0010
        /*0014*/ 	.byte	0x00, 0xf0, 0x11, 0x00


	//----- nvinfo : EIATTR_KPARAM_INFO
	.align		4
.L_1397:
        /*0018*/ 	.byte	0x04, 0x17
        /*001a*/ 	.short	(.L_1399 - .L_1398)
.L_1398:
        /*001c*/ 	.word	0x00000000
        /*0020*/ 	.short	0x0001
        /*0022*/ 	.short	0x0008
        /*0024*/ 	.byte	0x00, 0xf5, 0x21, 0x00


	//----- nvinfo : EIATTR_KPARAM_INFO
	.align		4
.L_1399:
        /*0028*/ 	.byte	0x04, 0x17
        /*002a*/ 	.short	(.L_1401 - .L_1400)
.L_1400:
        /*002c*/ 	.word	0x00000000
        /*0030*/ 	.short	0x0000
        /*0032*/ 	.short	0x0000
        /*0034*/ 	.byte	0x00, 0xf5, 0x21, 0x00


	//----- nvinfo : EIATTR_SPARSE_MMA_MASK
	.align		4
.L_1401:
        /*0038*/ 	.byte	0x03, 0x50
        /*003a*/ 	.short	0x0000


	//----- nvinfo : EIATTR_MAXREG_COUNT
	.align		4
        /*003c*/ 	.byte	0x03, 0x1b
        /*003e*/ 	.short	0x00ff


	//----- nvinfo : EIATTR_MERCURY_ISA_VERSION
	.align		4
        /*0040*/ 	.byte	0x03, 0x5f
        /*0042*/ 	.short	0x0101


	//----- nvinfo : EIATTR_VRC_CTA_INIT_COUNT
	.align		4
        /*0044*/ 	.byte	0x02, 0x4a
	.zero		1
	.zero		1


	//----- nvinfo : EIATTR_EXIT_INSTR_OFFSETS
	.align		4
        /*0048*/ 	.byte	0x04, 0x1c
        /*004a*/ 	.short	(.L_1403 - .L_1402)


	//   ....[0]....
.L_1402:
        /*004c*/ 	.word	0x000000c0


	//   ....[1]....
        /*0050*/ 	.word	0x00001070


	//----- nvinfo : EIATTR_CRS_STACK_SIZE
	.align		4
.L_1403:
        /*0054*/ 	.byte	0x04, 0x1e
        /*0056*/ 	.short	(.L_1405 - .L_1404)
.L_1404:
        /*0058*/ 	.word	0x00000000


	//----- nvinfo : EIATTR_CBANK_PARAM_SIZE
	.align		4
.L_1405:
        /*005c*/ 	.byte	0x03, 0x19
        /*005e*/ 	.short	0x0014


	//----- nvinfo : EIATTR_PARAM_CBANK
	.align		4
        /*0060*/ 	.byte	0x04, 0x0a
        /*0062*/ 	.short	(.L_1407 - .L_1406)
	.align		4
.L_1406:
        /*0064*/ 	.word	index@(.nv.constant0._ZN4vllm18act_and_mul_kernelIN3c104HalfE7__half2XadL_ZNS_11gelu_kernelIS2_EET_RKS5_EEXadL_ZNS_18packed_gelu_kernelIS3_EES5_S7_EELb1ELb1ELb0EEEvPS5_PS6_i)
        /*0068*/ 	.short	0x0380
        /*006a*/ 	.short	0x0014


	//----- nvinfo : EIATTR_SW_WAR
	.align		4
.L_1407:
        /*006c*/ 	.byte	0x04, 0x36
        /*006e*/ 	.short	(.L_1409 - .L_1408)
.L_1408:
        /*0070*/ 	.word	0x00000008
.L_1409:


//--------------------- .nv.info._ZN4vllm18act_and_mul_kernelIf6float2XadL_ZNS_11gelu_kernelIfEET_RKS3_EEXadL_ZNS_18packed_gelu_kernelIS1_EES3_S5_EELb1ELb1ELb0EEEvPS3_PS4_i --------------------------
	.section	.nv.info._ZN4vllm18act_and_mul_kernelIf6float2XadL_ZNS_11gelu_kernelIfEET_RKS3_EEXadL_ZNS_18packed_gelu_kernelIS1_EES3_S5_EELb1ELb1ELb0EEEvPS3_PS4_i,"",@"SHT_CUDA_INFO"
	.sectionflags	@""
	.align	4


	//----- nvinfo : EIATTR_CUDA_API_VERSION
	.align		4
        /*0000*/ 	.byte	0x04, 0x37
        /*0002*/ 	.short	(.L_1411 - .L_1410)
.L_1410:
        /*0004*/ 	.word	0x00000082


	//----- nvinfo : EIATTR_KPARAM_INFO
	.align		4
.L_1411:
        /*0008*/ 	.byte	0x04, 0x17
        /*000a*/ 	.short	(.L_1413 - .L_1412)
.L_1412:
        /*000c*/ 	.word	0x00000000
        /*0010*/ 	.short	0x0002
        /*0012*/ 	.short	0x0010
        /*0014*/ 	.byte	0x00, 0xf0, 0x11, 0x00


	//----- nvinfo : EIATTR_KPARAM_INFO
	.align		4
.L_1413:
        /*0018*/ 	.byte	0x04, 0x17
        /*001a*/ 	.short	(.L_1415 - .L_1414)
.L_1414:
        /*001c*/ 	.word	0x00000000
        /*0020*/ 	.short	0x0001
        /*0022*/ 	.short	0x0008
        /*0024*/ 	.byte	0x00, 0xf5, 0x21, 0x00


	//----- nvinfo : EIATTR_KPARAM_INFO
	.align		4
.L_1415:
        /*0028*/ 	.byte	0x04, 0x17
        /*002a*/ 	.short	(.L_1417 - .L_1416)
.L_1416:
        /*002c*/ 	.word	0x00000000
        /*0030*/ 	.short	0x0000
        /*0032*/ 	.short	0x0000
        /*0034*/ 	.byte	0x00, 0xf5, 0x21, 0x00


	//----- nvinfo : EIATTR_SPARSE_MMA_MASK
	.align		4
.L_1417:
        /*0038*/ 	.byte	0x03, 0x50
        /*003a*/ 	.short	0x0000


	//----- nvinfo : EIATTR_MAXREG_COUNT
	.align		4
        /*003c*/ 	.byte	0x03, 0x1b
        /*003e*/ 	.short	0x00ff


	//----- nvinfo : EIATTR_MERCURY_ISA_VERSION
	.align		4
        /*0040*/ 	.byte	0x03, 0x5f
        /*0042*/ 	.short	0x0101


	//----- nvinfo : EIATTR_VRC_CTA_INIT_COUNT
	.align		4
        /*0044*/ 	.byte	0x02, 0x4a
	.zero		1
	.zero		1


	//----- nvinfo : EIATTR_EXIT_INSTR_OFFSETS
	.align		4
        /*0048*/ 	.byte	0x04, 0x1c
        /*004a*/ 	.short	(.L_1419 - .L_1418)


	//   ....[0]....
.L_1418:
        /*004c*/ 	.word	0x000000c0


	//   ....[1]....
        /*0050*/ 	.word	0x00000930


	//----- nvinfo : EIATTR_CRS_STACK_SIZE
	.align		4
.L_1419:
        /*0054*/ 	.byte	0x04, 0x1e
        /*0056*/ 	.short	(.L_1421 - .L_1420)
.L_1420:
        /*0058*/ 	.word	0x00000000


	//----- nvinfo : EIATTR_CBANK_PARAM_SIZE
	.align		4
.L_1421:
        /*005c*/ 	.byte	0x03, 0x19
        /*005e*/ 	.short	0x0014


	//----- nvinfo : EIATTR_PARAM_CBANK
	.align		4
        /*0060*/ 	.byte	0x04, 0x0a
        /*0062*/ 	.short	(.L_1423 - .L_1422)
	.align		4
.L_1422:
        /*0064*/ 	.word	index@(.nv.constant0._ZN4vllm18act_and_mul_kernelIf6float2XadL_ZNS_11gelu_kernelIfEET_RKS3_EEXadL_ZNS_18packed_gelu_kernelIS1_EES3_S5_EELb1ELb1ELb0EEEvPS3_PS4_i)
        /*0068*/ 	.short	0x0380
        /*006a*/ 	.short	0x0014


	//----- nvinfo : EIATTR_SW_WAR
	.align		4
.L_1423:
        /*006c*/ 	.byte	0x04, 0x36
        /*006e*/ 	.short	(.L_1425 - .L_1424)
.L_1424:
        /*0070*/ 	.word	0x00000008
.L_1425:


//--------------------- .nv.info._ZN4vllm18act_and_mul_kernelIN3c108BFloat16E14__nv_bfloat162XadL_ZNS_11gelu_kernelIS2_EET_RKS5_EEXadL_ZNS_18packed_gelu_kernelIS3_EES5_S7_EELb1ELb1ELb1EEEvPS5_PS6_i --------------------------
	.section	.nv.info._ZN4vllm18act_and_mul_kernelIN3c108BFloat16E14__nv_bfloat162XadL_ZNS_11gelu_kernelIS2_EET_RKS5_EEXadL_ZNS_18packed_gelu_kernelIS3_EES5_S7_EELb1ELb1ELb1EEEvPS5_PS6_i,"",@"SHT_CUDA_INFO"
	.sectionflags	@""
	.align	4


	//----- nvinfo : EIATTR_CUDA_API_VERSION
	.align		4
        /*0000*/ 	.byte	0x04, 0x37
        /*0002*/ 	.short	(.L_1427 - .L_1426)
.L_1426:
        /*0004*/ 	.word	0x00000082


	//----- nvinfo : EIATTR_KPARAM_INFO
	.align		4
.L_1427:
        /*0008*/ 	.byte	0x04, 0x17
        /*000a*/ 	.short	(.L_1429 - .L_1428)
.L_1428:
        /*000c*/ 	.word	0x00000000
        /*0010*/ 	.short	0x0002
        /*0012*/ 	.short	0x0010
        /*0014*/ 	.byte	0x00, 0xf0, 0x11, 0x00


	//----- nvinfo : EIATTR_KPARAM_INFO
	.align		4
.L_1429:
        /*0018*/ 	.byte	0x04, 0x17
        /*001a*/ 	.short	(.L_1431 - .L_1430)
.L_1430:
        /*001c*/ 	.word	0x00000000
        /*0020*/ 	.short	0x0001
        /*0022*/ 	.short	0x0008
        /*0024*/ 	.byte	0x00, 0xf5, 0x21, 0x00


	//----- nvinfo : EIATTR_KPARAM_INFO
	.align		4
.L_1431:
        /*0028*/ 	.byte	0x04, 0x17
        /*002a*/ 	.short	(.L_1433 - .L_1432)
.L_1432:
        /*002c*/ 	.word	0x00000000
        /*0030*/ 	.short	0x0000
        /*0032*/ 	.short	0x0000
        /*0034*/ 	.byte	0x00, 0xf5, 0x21, 0x00


	//----- nvinfo : EIATTR_SPARSE_MMA_MASK
	.align		4
.L_1433:
        /*0038*/ 	.byte	0x03, 0x50
        /*003a*/ 	.short	0x0000


	//----- nvinfo : EIATTR_MAXREG_COUNT
	.align		4
        /*003c*/ 	.byte	0x03, 0x1b
        /*003e*/ 	.short	0x00ff


	//----- nvinfo : EIATTR_MERCURY_ISA_VERSION
	.align		4
        /*0040*/ 	.byte	0x03, 0x5f
        /*0042*/ 	.short	0x0101


	//----- nvinfo : EIATTR_VRC_CTA_INIT_COUNT
	.align		4
        /*0044*/ 	.byte	0x02, 0x4a
	.zero		1
	.zero		1


	//----- nvinfo : EIATTR_EXIT_INSTR_OFFSETS
	.align		4
        /*0048*/ 	.byte	0x04, 0x1c
        /*004a*/ 	.short	(.L_1435 - .L_1434)


	//   ....[0]....
.L_1434:
        /*004c*/ 	.word	0x000000c0


	//   ....[1]....
        /*0050*/ 	.word	0x00001ef0


	//----- nvinfo : EIATTR_CRS_STACK_SIZE
	.align		4
.L_1435:
        /*0054*/ 	.byte	0x04, 0x1e
        /*0056*/ 	.short	(.L_1437 - .L_1436)
.L_1436:
        /*0058*/ 	.word	0x00000000


	//----- nvinfo : EIATTR_CBANK_PARAM_SIZE
	.align		4
.L_1437:
        /*005c*/ 	.byte	0x03, 0x19
        /*005e*/ 	.short	0x0014


	//----- nvinfo : EIATTR_PARAM_CBANK
	.align		4
        /*0060*/ 	.byte	0x04, 0x0a
        /*0062*/ 	.short	(.L_1439 - .L_1438)
	.align		4
.L_1438:
        /*0064*/ 	.word	index@(.nv.constant0._ZN4vllm18act_and_mul_kernelIN3c108BFloat16E14__nv_bfloat162XadL_ZNS_11gelu_kernelIS2_EET_RKS5_EEXadL_ZNS_18packed_gelu_kernelIS3_EES5_S7_EELb1ELb1ELb1EEEvPS5_PS6_i)
        /*0068*/ 	.short	0x0380
        /*006a*/ 	.short	0x0014


	//----- nvinfo : EIATTR_SW_WAR
	.align		4
.L_1439:
        /*006c*/ 	.byte	0x04, 0x36
        /*006e*/ 	.short	(.L_1441 - .L_1440)
.L_1440:
        /*0070*/ 	.word	0x00000008
.L_1441:


//--------------------- .nv.info._ZN4vllm18act_and_mul_kernelIN3c104HalfE7__half2XadL_ZNS_11gelu_kernelIS2_EET_RKS5_EEXadL_ZNS_18packed_gelu_kernelIS3_EES5_S7_EELb1ELb1ELb1EEEvPS5_PS6_i --------------------------
	.section	.nv.info._ZN4vllm18act_and_mul_kernelIN3c104HalfE7__half2XadL_ZNS_11gelu_kernelIS2_EET_RKS5_EEXadL_ZNS_18packed_gelu_kernelIS3_EES5_S7_EELb1ELb1ELb1EEEvPS5_PS6_i,"",@"SHT_CUDA_INFO"
	.sectionflags	@""
	.align	4


	//----- nvinfo : EIATTR_CUDA_API_VERSION
	.align		4
        /*0000*/ 	.byte	0x04, 0x37
        /*0002*/ 	.short	(.L_1443 - .L_1442)
.L_1442:
        /*0004*/ 	.word	0x00000082


	//----- nvinfo : EIATTR_KPARAM_INFO
	.align		4
.L_1443:
        /*0008*/ 	.byte	0x04, 0x17
        /*000a*/ 	.short	(.L_1445 - .L_1444)
.L_1444:
        /*000c*/ 	.word	0x00000000
        /*0010*/ 	.short	0x0002
        /*0012*/ 	.short	0x0010
        /*0014*/ 	.byte	0x00, 0xf0, 0x11, 0x00


	//----- nvinfo : EIATTR_KPARAM_INFO
	.align		4
.L_1445:
        /*0018*/ 	.byte	0x04, 0x17
        /*001a*/ 	.short	(.L_1447 - .L_1446)
.L_1446:
        /*001c*/ 	.word	0x00000000
        /*0020*/ 	.short	0x0001
        /*0022*/ 	.short	0x0008
        /*0024*/ 	.byte	0x00, 0xf5, 0x21, 0x00


	//----- nvinfo : EIATTR_KPARAM_INFO
	.align		4
.L_1447:
        /*0028*/ 	.byte	0x04, 0x17
        /*002a*/ 	.short	(.L_1449 - .L_1448)
.L_1448:
        /*002c*/ 	.word	0x00000000
        /*0030*/ 	.short	0x0000
        /*0032*/ 	.short	0x0000
        /*0034*/ 	.byte	0x00, 0xf5, 0x21, 0x00


	//----- nvinfo : EIATTR_SPARSE_MMA_MASK
	.align		4
.L_1449:
        /*0038*/ 	.byte	0x03, 0x50
        /*003a*/ 	.short	0x0000


	//----- nvinfo : EIATTR_MAXREG_COUNT
	.align		4
        /*003c*/ 	.byte	0x03, 0x1b
        /*003e*/ 	.short	0x00ff


	//----- nvinfo : EIATTR_MERCURY_ISA_VERSION
	.align		4
        /*0040*/ 	.byte	0x03, 0x5f
        /*0042*/ 	.short	0x0101


	//----- nvinfo : EIATTR_VRC_CTA_INIT_COUNT
	.align		4
        /*0044*/ 	.byte	0x02, 0x4a
	.zero		1
	.zero		1


	//----- nvinfo : EIATTR_EXIT_INSTR_OFFSETS
	.align		4
        /*0048*/ 	.byte	0x04, 0x1c
        /*004a*/ 	.short	(.L_1451 - .L_1450)


	//   ....[0]....
.L_1450:
        /*004c*/ 	.word	0x000000c0


	//   ....[1]....
        /*0050*/ 	.word	0x00001e70


	//----- nvinfo : EIATTR_CRS_STACK_SIZE
	.align		4
.L_1451:
        /*0054*/ 	.byte	0x04, 0x1e
        /*0056*/ 	.short	(.L_1453 - .L_1452)
.L_1452:
        /*0058*/ 	.word	0x00000000


	//----- nvinfo : EIATTR_CBANK_PARAM_SIZE
	.align		4
.L_1453:
        /*005c*/ 	.byte	0x03, 0x19
        /*005e*/ 	.short	0x0014


	//----- nvinfo : EIATTR_PARAM_CBANK
	.align		4
        /*0060*/ 	.byte	0x04, 0x0a
        /*0062*/ 	.short	(.L_1455 - .L_1454)
	.align		4
.L_1454:
        /*0064*/ 	.word	index@(.nv.constant0._ZN4vllm18act_and_mul_kernelIN3c104HalfE7__half2XadL_ZNS_11gelu_kernelIS2_EET_RKS5_EEXadL_ZNS_18packed_gelu_kernelIS3_EES5_S7_EELb1ELb1ELb1EEEvPS5_PS6_i)
        /*0068*/ 	.short	0x0380
        /*006a*/ 	.short	0x0014


	//----- nvinfo : EIATTR_SW_WAR
	.align		4
.L_1455:
        /*006c*/ 	.byte	0x04, 0x36
        /*006e*/ 	.short	(.L_1457 - .L_1456)
.L_1456:
        /*0070*/ 	.word	0x00000008
.L_1457:


//--------------------- .nv.info._ZN4vllm18act_and_mul_kernelIf6float2XadL_ZNS_11gelu_kernelIfEET_RKS3_EEXadL_ZNS_18packed_gelu_kernelIS1_EES3_S5_EELb1ELb1ELb1EEEvPS3_PS4_i --------------------------
	.section	.nv.info._ZN4vllm18act_and_mul_kernelIf6float2XadL_ZNS_11gelu_kernelIfEET_RKS3_EEXadL_ZNS_18packed_gelu_kernelIS1_EES3_S5_EELb1ELb1ELb1EEEvPS3_PS4_i,"",@"SHT_CUDA_INFO"
	.sectionflags	@""
	.align	4


	//----- nvinfo : EIATTR_CUDA_API_VERSION
	.align		4
        /*0000*/ 	.byte	0x04, 0x37
        /*0002*/ 	.short	(.L_1459 - .L_1458)
.L_1458:
        /*0004*/ 	.word	0x00000082


	//----- nvinfo : EIATTR_KPARAM_INFO
	.align		4
.L_1459:
        /*0008*/ 	.byte	0x04, 0x17
        /*000a*/ 	.short	(.L_1461 - .L_1460)
.L_1460:
        /*000c*/ 	.word	0x00000000
        /*0010*/ 	.short	0x0002
        /*0012*/ 	.short	0x0010
        /*0014*/ 	.byte	0x00, 0xf0, 0x11, 0x00


	//----- nvinfo : EIATTR_KPARAM_INFO
	.align		4
.L_1461:
        /*0018*/ 	.byte	0x04, 0x17
        /*001a*/ 	.short	(.L_1463 - .L_1462)
.L_1462:
        /*001c*/ 	.word	0x00000000
        /*0020*/ 	.short	0x0001
        /*0022*/ 	.short	0x0008
        /*0024*/ 	.byte	0x00, 0xf5, 0x21, 0x00


	//----- nvinfo : EIATTR_KPARAM_INFO
	.align		4
.L_1463:
        /*0028*/ 	.byte	0x04, 0x17
        /*002a*/ 	.short	(.L_1465 - .L_1464)
.L_1464:
        /*002c*/ 	.word	0x00000000
        /*0030*/ 	.short	0x0000
        /*0032*/ 	.short	0x0000
        /*0034*/ 	.byte	0x00, 0xf5, 0x21, 0x00


	//----- nvinfo : EIATTR_SPARSE_MMA_MASK
	.align		4
.L_1465:
        /*0038*/ 	.byte	0x03, 0x50
        /*003a*/ 	.short	0x0000


	//----- nvinfo : EIATTR_MAXREG_COUNT
	.align		4
        /*003c*/ 	.byte	0x03, 0x1b
        /*003e*/ 	.short	0x00ff


	//----- nvinfo : EIATTR_MERCURY_ISA_VERSION
	.align		4
        /*0040*/ 	.byte	0x03, 0x5f
        /*0042*/ 	.short	0x0101


	//----- nvinfo : EIATTR_VRC_CTA_INIT_COUNT
	.align		4
        /*0044*/ 	.byte	0x02, 0x4a
	.zero		1
	.zero		1


	//----- nvinfo : EIATTR_EXIT_INSTR_OFFSETS
	.align		4
        /*0048*/ 	.byte	0x04, 0x1c
        /*004a*/ 	.short	(.L_1467 - .L_1466)


	//   ....[0]....
.L_1466:
        /*004c*/ 	.word	0x000000c0


	//   ....[1]....
        /*0050*/ 	.word	0x00000ff0


	//----- nvinfo : EIATTR_CRS_STACK_SIZE
	.align		4
.L_1467:
        /*0054*/ 	.byte	0x04, 0x1e
        /*0056*/ 	.short	(.L_1469 - .L_1468)
.L_1468:
        /*0058*/ 	.word	0x00000000


	//----- nvinfo : EIATTR_CBANK_PARAM_SIZE
	.align		4
.L_1469:
        /*005c*/ 	.byte	0x03, 0x19
        /*005e*/ 	.short	0x0014


	//----- nvinfo : EIATTR_PARAM_CBANK
	.align		4
        /*0060*/ 	.byte	0x04, 0x0a
        /*0062*/ 	.short	(.L_1471 - .L_1470)
	.align		4
.L_1470:
        /*0064*/ 	.word	index@(.nv.constant0._ZN4vllm18act_and_mul_kernelIf6float2XadL_ZNS_11gelu_kernelIfEET_RKS3_EEXadL_ZNS_18packed_gelu_kernelIS1_EES3_S5_EELb1ELb1ELb1EEEvPS3_PS4_i)
        /*0068*/ 	.short	0x0380
        /*006a*/ 	.short	0x0014


	//----- nvinfo : EIATTR_SW_WAR
	.align		4
.L_1471:
        /*006c*/ 	.byte	0x04, 0x36
        /*006e*/ 	.short	(.L_1473 - .L_1472)
.L_1472:
        /*0070*/ 	.word	0x00000008
.L_1473:


//--------------------- .nv.info._ZN4vllm18act_and_mul_kernelIN3c108BFloat16E14__nv_bfloat162XadL_ZNS_11silu_kernelIS2_EET_RKS5_EEXadL_ZNS_18packed_silu_kernelIS3_EES5_S7_EELb0ELb0ELb0EEEvPS5_PS6_i --------------------------
	.section	.nv.info._ZN4vllm18act_and_mul_kernelIN3c108BFloat16E14__nv_bfloat162XadL_ZNS_11silu_kernelIS2_EET_RKS5_EEXadL_ZNS_18packed_silu_kernelIS3_EES5_S7_EELb0ELb0ELb0EEEvPS5_PS6_i,"",@"SHT_CUDA_INFO"
	.sectionflags	@""
	.align	4


	//----- nvinfo : EIATTR_CUDA_API_VERSION
	.align		4
        /*0000*/ 	.byte	0x04, 0x37
        /*0002*/ 	.short	(.L_1475 - .L_1474)
.L_1474:
        /*0004*/ 	.word	0x00000082


	//----- nvinfo : EIATTR_KPARAM_INFO
	.align		4
.L_1475:
        /*0008*/ 	.byte	0x04, 0x17
        /*000a*/ 	.short	(.L_1477 - .L_1476)
.L_1476:
        /*000c*/ 	.word	0x00000000
        /*0010*/ 	.short	0x0002
        /*0012*/ 	.short	0x0010
        /*0014*/ 	.byte	0x00, 0xf0, 0x11, 0x00


	//----- nvinfo : EIATTR_KPARAM_INFO
	.align		4
.L_1477:
        /*0018*/ 	.byte	0x04, 0x17
        /*001a*/ 	.short	(.L_1479 - .L_1478)
.L_1478:
        /*001c*/ 	.word	0x00000000
        /*0020*/ 	.short	0x0001
        /*0022*/ 	.short	0x0008
        /*0024*/ 	.byte	0x00, 0xf5, 0x21, 0x00


	//----- nvinfo : EIATTR_KPARAM_INFO
	.align		4
.L_1479:
        /*0028*/ 	.byte	0x04, 0x17
        /*002a*/ 	.short	(.L_1481 - .L_1480)
.L_1480:
        /*002c*/ 	.word	0x00000000
        /*0030*/ 	.short	0x0000
        /*0032*/ 	.short	0x0000
        /*0034*/ 	.byte	0x00, 0xf5, 0x21, 0x00


	//----- nvinfo : EIATTR_SPARSE_MMA_MASK
	.align		4
.L_1481:
        /*0038*/ 	.byte	0x03, 0x50
        /*003a*/ 	.short	0x0000


	//----- nvinfo : EIATTR_MAXREG_COUNT
	.align		4
        /*003c*/ 	.byte	0x03, 0x1b
        /*003e*/ 	.short	0x00ff


	//----- nvinfo : EIATTR_MERCURY_ISA_VERSION
	.align		4
        /*0040*/ 	.byte	0x03, 0x5f
        /*0042*/ 	.short	0x0101


	//----- nvinfo : EIATTR_VRC_CTA_INIT_COUNT
	.align		4
        /*0044*/ 	.byte	0x02, 0x4a
	.zero		1
	.zero		1


	//----- nvinfo : EIATTR_EXIT_INSTR_OFFSETS
	.align		4
        /*0048*/ 	.byte	0x04, 0x1c
        /*004a*/ 	.short	(.L_1483 - .L_1482)


	//   ....[0]....
.L_1482:
        /*004c*/ 	.word	0x00000040


	//   ....[1]....
        /*0050*/ 	.word	0x000006f0


	//   ....[2]....
        /*0054*/ 	.word	0x00000da0


	//----- nvinfo : EIATTR_CRS_STACK_SIZE
	.align		4
.L_1483:
        /*0058*/ 	.byte	0x04, 0x1e
        /*005a*/ 	.short	(.L_1485 - .L_1484)
.L_1484:
        /*005c*/ 	.word	0x00000000


	//----- nvinfo : EIATTR_CBANK_PARAM_SIZE
	.align		4
.L_1485:
        /*0060*/ 	.byte	0x03, 0x19
        /*0062*/ 	.short	0x0014


	//----- nvinfo : EIATTR_PARAM_CBANK
	.align		4
        /*0064*/ 	.byte	0x04, 0x0a
        /*0066*/ 	.short	(.L_1487 - .L_1486)
	.align		4
.L_1486:
        /*0068*/ 	.word	index@(.nv.constant0._ZN4vllm18act_and_mul_kernelIN3c108BFloat16E14__nv_bfloat162XadL_ZNS_11silu_kernelIS2_EET_RKS5_EEXadL_ZNS_18packed_silu_kernelIS3_EES5_S7_EELb0ELb0ELb0EEEvPS5_PS6_i)
        /*006c*/ 	.short	0x0380
        /*006e*/ 	.short	0x0014


	//----- nvinfo : EIATTR_SW_WAR
	.align		4
.L_1487:
        /*0070*/ 	.byte	0x04, 0x36
        /*0072*/ 	.short	(.L_1489 - .L_1488)
.L_1488:
        /*0074*/ 	.word	0x00000008
.L_1489:


//--------------------- .nv.info._ZN4vllm18act_and_mul_kernelIN3c104HalfE7__half2XadL_ZNS_11silu_kernelIS2_EET_RKS5_EEXadL_ZNS_18packed_silu_kernelIS3_EES5_S7_EELb0ELb0ELb0EEEvPS5_PS6_i --------------------------
	.section	.nv.info._ZN4vllm18act_and_mul_kernelIN3c104HalfE7__half2XadL_ZNS_11silu_kernelIS2_EET_RKS5_EEXadL_ZNS_18packed_silu_kernelIS3_EES5_S7_EELb0ELb0ELb0EEEvPS5_PS6_i,"",@"SHT_CUDA_INFO"
	.sectionflags	@""
	.align	4


	//----- nvinfo : EIATTR_CUDA_API_VERSION
	.align		4
        /*0000*/ 	.byte	0x04, 0x37
        /*0002*/ 	.short	(.L_1491 - .L_1490)
.L_1490:
        /*0004*/ 	.word	0x00000082


	//----- nvinfo : EIATTR_KPARAM_INFO
	.align		4
.L_1491:
        /*0008*/ 	.byte	0x04, 0x17
        /*000a*/ 	.short	(.L_1493 - .L_1492)
.L_1492:
        /*000c*/ 	.word	0x00000000
        /*0010*/ 	.short	0x0002
        /*0012*/ 	.short	0x0010
        /*0014*/ 	.byte	0x00, 0xf0, 0x11, 0x00


	//----- nvinfo : EIATTR_KPARAM_INFO
	.align		4
.L_1493:
        /*0018*/ 	.byte	0x04, 0x17
        /*001a*/ 	.short	(.L_1495 - .L_1494)
.L_1494:
        /*001c*/ 	.word	0x00000000
        /*0020*/ 	.short	0x0001
        /*0022*/ 	.short	0x0008
        /*0024*/ 	.byte	0x00, 0xf5, 0x21, 0x00


	//----- nvinfo : EIATTR_KPARAM_INFO
	.align		4
.L_1495:
        /*0028*/ 	.byte	0x04, 0x17
        /*002a*/ 	.short	(.L_1497 - .L_1496)
.L_1496:
        /*002c*/ 	.word	0x00000000
        /*0030*/ 	.short	0x0000
        /*0032*/ 	.short	0x0000
        /*0034*/ 	.byte	0x00, 0xf5, 0x21, 0x00


	//----- nvinfo : EIATTR_SPARSE_MMA_MASK
	.align		4
.L_1497:
        /*0038*/ 	.byte	0x03, 0x50
        /*003a*/ 	.short	0x0000


	//----- nvinfo : EIATTR_MAXREG_COUNT
	.align		4
        /*003c*/ 	.byte	0x03, 0x1b
        /*003e*/ 	.short	0x00ff


	//----- nvinfo : EIATTR_MERCURY_ISA_VERSION
	.align		4
        /*0040*/ 	.byte	0x03, 0x5f
        /*0042*/ 	.short	0x0101


	//----- nvinfo : EIATTR_VRC_CTA_INIT_COUNT
	.align		4
        /*0044*/ 	.byte	0x02, 0x4a
	.zero		1
	.zero		1


	//----- nvinfo : EIATTR_EXIT_INSTR_OFFSETS
	.align		4
        /*0048*/ 	.byte	0x04, 0x1c
        /*004a*/ 	.short	(.L_1499 - .L_1498)


	//   ....[0]....
.L_1498:
        /*004c*/ 	.word	0x00000040


	//   ....[1]....
        /*0050*/ 	.word	0x000006d0


	//   ....[2]....
        /*0054*/ 	.word	0x00000d00


	//----- nvinfo : EIATTR_CRS_STACK_SIZE
	.align		4
.L_1499:
        /*0058*/ 	.byte	0x04, 0x1e
        /*005a*/ 	.short	(.L_1501 - .L_1500)
.L_1500:
        /*005c*/ 	.word	0x00000000


	//----- nvinfo : EIATTR_CBANK_PARAM_SIZE
	.align		4
.L_1501:
        /*0060*/ 	.byte	0x03, 0x19
        /*0062*/ 	.short	0x0014


	//----- nvinfo : EIATTR_PARAM_CBANK
	.align		4
        /*0064*/ 	.byte	0x04, 0x0a
        /*0066*/ 	.short	(.L_1503 - .L_1502)
	.align		4
.L_1502:
        /*0068*/ 	.word	index@(.nv.constant0._ZN4vllm18act_and_mul_kernelIN3c104HalfE7__half2XadL_ZNS_11silu_kernelIS2_EET_RKS5_EEXadL_ZNS_18packed_silu_kernelIS3_EES5_S7_EELb0ELb0ELb0EEEvPS5_PS6_i)
        /*006c*/ 	.short	0x0380
        /*006e*/ 	.short	0x0014


	//----- nvinfo : EIATTR_SW_WAR
	.align		4
.L_1503:
        /*0070*/ 	.byte	0x04, 0x36
        /*0072*/ 	.short	(.L_1505 - .L_1504)
.L_1504:
        /*0074*/ 	.word	0x00000008
.L_1505:


//--------------------- .nv.info._ZN4vllm18act_and_mul_kernelIf6float2XadL_ZNS_11silu_kernelIfEET_RKS3_EEXadL_ZNS_18packed_silu_kernelIS1_EES3_S5_EELb0ELb0ELb0EEEvPS3_PS4_i --------------------------
	.section	.nv.info._ZN4vllm18act_and_mul_kernelIf6float2XadL_ZNS_11silu_kernelIfEET_RKS3_EEXadL_ZNS_18packed_silu_kernelIS1_EES3_S5_EELb0ELb0ELb0EEEvPS3_PS4_i,"",@"SHT_CUDA_INFO"
	.sectionflags	@""
	.align	4


	//----- nvinfo : EIATTR_CUDA_API_VERSION
	.align		4
        /*0000*/ 	.byte	0x04, 0x37
        /*0002*/ 	.short	(.L_1507 - .L_1506)
.L_1506:
        /*0004*/ 	.word	0x00000082


	//----- nvinfo : EIATTR_KPARAM_INFO
	.align		4
.L_1507:
        /*0008*/ 	.byte	0x04, 0x17
        /*000a*/ 	.short	(.L_1509 - .L_1508)
.L_1508:
        /*000c*/ 	.word	0x00000000
        /*0010*/ 	.short	0x0002
        /*0012*/ 	.short	0x0010
        /*0014*/ 	.byte	0x00, 0xf0, 0x11, 0x00


	//----- nvinfo : EIATTR_KPARAM_INFO
	.align		4
.L_1509:
        /*0018*/ 	.byte	0x04, 0x17
        /*001a*/ 	.short	(.L_1511 - .L_1510)
.L_1510:
        /*001c*/ 	.word	0x00000000
        /*0020*/ 	.short	0x0001
        /*0022*/ 	.short	0x0008
        /*0024*/ 	.byte	0x00, 0xf5, 0x21, 0x00


	//----- nvinfo : EIATTR_KPARAM_INFO
	.align		4
.L_1511:
        /*0028*/ 	.byte	0x04, 0x17
        /*002a*/ 	.short	(.L_1513 - .L_1512)
.L_1512:
        /*002c*/ 	.word	0x00000000
        /*0030*/ 	.short	0x0000
        /*0032*/ 	.short	0x0000
        /*0034*/ 	.byte	0x00, 0xf5, 0x21, 0x00


	//----- nvinfo : EIATTR_SPARSE_MMA_MASK
	.align		4
.L_1513:
        /*0038*/ 	.byte	0x03, 0x50
        /*003a*/ 	.short	0x0000


	//----- nvinfo : EIATTR_MAXREG_COUNT
	.align		4
        /*003c*/ 	.byte	0x03, 0x1b
        /*003e*/ 	.short	0x00ff


	//----- nvinfo : EIATTR_MERCURY_ISA_VERSION
	.align		4
        /*0040*/ 	.byte	0x03, 0x5f
        /*0042*/ 	.short	0x0101


	//----- nvinfo : EIATTR_VRC_CTA_INIT_COUNT
	.align		4
        /*0044*/ 	.byte	0x02, 0x4a
	.zero		1
	.zero		1


	//----- nvinfo : EIATTR_EXIT_INSTR_OFFSETS
	.align		4
        /*0048*/ 	.byte	0x04, 0x1c
        /*004a*/ 	.short	(.L_1515 - .L_1514)


	//   ....[0]....
.L_1514:
        /*004c*/ 	.word	0x00000040


	//   ....[1]....
        /*0050*/ 	.word	0x00000670


	//   ....[2]....
        /*0054*/ 	.word	0x00000b10


	//----- nvinfo : EIATTR_CRS_STACK_SIZE
	.align		4
.L_1515:
        /*0058*/ 	.byte	0x04, 0x1e
        /*005a*/ 	.short	(.L_1517 - .L_1516)
.L_1516:
        /*005c*/ 	.word	0x00000000


	//----- nvinfo : EIATTR_CBANK_PARAM_SIZE
	.align		4
.L_1517:
        /*0060*/ 	.byte	0x03, 0x19
        /*0062*/ 	.short	0x0014


	//----- nvinfo : EIATTR_PARAM_CBANK
	.align		4
        /*0064*/ 	.byte	0x04, 0x0a
        /*0066*/ 	.short	(.L_1519 - .L_1518)
	.align		4
.L_1518:
        /*0068*/ 	.word	index@(.nv.constant0._ZN4vllm18act_and_mul_kernelIf6float2XadL_ZNS_11silu_kernelIfEET_RKS3_EEXadL_ZNS_18packed_silu_kernelIS1_EES3_S5_EELb0ELb0ELb0EEEvPS3_PS4_i)
        /*006c*/ 	.short	0x0380
        /*006e*/ 	.short	0x0014


	//----- nvinfo : EIATTR_SW_WAR
	.align		4
.L_1519:
        /*0070*/ 	.byte	0x04, 0x36
        /*0072*/ 	.short	(.L_1521 - .L_1520)
.L_1520:
        /*0074*/ 	.word	0x00000008
.L_1521:


//--------------------- .nv.info._ZN4vllm18act_and_mul_kernelIN3c108BFloat16E14__nv_bfloat162XadL_ZNS_11silu_kernelIS2_EET_RKS5_EEXadL_ZNS_18packed_silu_kernelIS3_EES5_S7_EELb0ELb1ELb0EEEvPS5_PS6_i --------------------------
	.section	.nv.info._ZN4vllm18act_and_mul_kernelIN3c108BFloat16E14__nv_bfloat162XadL_ZNS_11silu_kernelIS2_EET_RKS5_EEXadL_ZNS_18packed_silu_kernelIS3_EES5_S7_EELb0ELb1ELb0EEEvPS5_PS6_i,"",@"SHT_CUDA_INFO"
	.sectionflags	@""
	.align	4


	//----- nvinfo : EIATTR_CUDA_API_VERSION
	.align		4
        /*0000*/ 	.byte	0x04, 0x37
        /*0002*/ 	.short	(.L_1523 - .L_1522)
.L_1522:
        /*0004*/ 	.word	0x00000082


	//----- nvinfo : EIATTR_KPARAM_INFO
	.align		4
.L_1523:
        /*0008*/ 	.byte	0x04, 0x17
        /*000a*/ 	.short	(.L_1525 - .L_1524)
.L_1524:
        /*000c*/ 	.word	0x00000000
        /*0010*/ 	.short	0x0002
        /*0012*/ 	.short	0x0010
        /*0014*/ 	.byte	0x00, 0xf0, 0x11, 0x00


	//----- nvinfo : EIATTR_KPARAM_INFO
	.align		4
.L_1525:
        /*0018*/ 	.byte	0x04, 0x17
        /*001a*/ 	.short	(.L_1527 - .L_1526)
.L_1526:
        /*001c*/ 	.word	0x00000000
        /*0020*/ 	.short	0x0001
        /*0022*/ 	.short	0x0008
        /*0024*/ 	.byte	0x00, 0xf5, 0x21, 0x00


	//----- nvinfo : EIATTR_KPARAM_INFO
	.align		4
.L_1527:
        /*0028*/ 	.byte	0x04, 0x17
        /*002a*/ 	.short	(.L_1529 - .L_1528)
.L_1528:
        /*002c*/ 	.word	0x00000000
        /*0030*/ 	.short	0x0000
        /*0032*/ 	.short	0x0000
        /*0034*/ 	.byte	0x00, 0xf5, 0x21, 0x00


	//----- nvinfo : EIATTR_SPARSE_MMA_MASK
	.align		4
.L_1529:
        /*0038*/ 	.byte	0x03, 0x50
        /*003a*/ 	.short	0x0000


	//----- nvinfo : EIATTR_MAXREG_COUNT
	.align		4
        /*003c*/ 	.byte	0x03, 0x1b
        /*003e*/ 	.short	0x00ff


	//----- nvinfo : EIATTR_MERCURY_ISA_VERSION
	.align		4
        /*0040*/ 	.byte	0x03, 0x5f
        /*0042*/ 	.short	0x0101


	//----- nvinfo : EIATTR_VRC_CTA_INIT_COUNT
	.align		4
        /*0044*/ 	.byte	0x02, 0x4a
	.zero		1
	.zero		1


	//----- nvinfo : EIATTR_EXIT_INSTR_OFFSETS
	.align		4
        /*0048*/ 	.byte	0x04, 0x1c
        /*004a*/ 	.short	(.L_1531 - .L_1530)


	//   ....[0]....
.L_1530:
        /*004c*/ 	.word	0x00000090


	//   ....[1]....
        /*0050*/ 	.word	0x00000740


	//   ....[2]....
        /*0054*/ 	.word	0x00000fe0


	//----- nvinfo : EIATTR_CRS_STACK_SIZE
	.align		4
.L_1531:
        /*0058*/ 	.byte	0x04, 0x1e
        /*005a*/ 	.short	(.L_1533 - .L_1532)
.L_1532:
        /*005c*/ 	.word	0x00000000


	//----- nvinfo : EIATTR_CBANK_PARAM_SIZE
	.align		4
.L_1533:
        /*0060*/ 	.byte	0x03, 0x19
        /*0062*/ 	.short	0x0014


	//----- nvinfo : EIATTR_PARAM_CBANK
	.align		4
        /*0064*/ 	.byte	0x04, 0x0a
        /*0066*/ 	.short	(.L_1535 - .L_1534)
	.align		4
.L_1534:
        /*0068*/ 	.word	index@(.nv.constant0._ZN4vllm18act_and_mul_kernelIN3c108BFloat16E14__nv_bfloat162XadL_ZNS_11silu_kernelIS2_EET_RKS5_EEXadL_ZNS_18packed_silu_kernelIS3_EES5_S7_EELb0ELb1ELb0EEEvPS5_PS6_i)
        /*006c*/ 	.short	0x0380
        /*006e*/ 	.short	0x0014


	//----- nvinfo : EIATTR_SW_WAR
	.align		4
.L_1535:
        /*0070*/ 	.byte	0x04, 0x36
        /*0072*/ 	.short	(.L_1537 - .L_1536)
.L_1536:
        /*0074*/ 	.word	0x00000008
.L_1537:


//--------------------- .nv.info._ZN4vllm18act_and_mul_kernelIN3c104HalfE7__half2XadL_ZNS_11silu_kernelIS2_EET_RKS5_EEXadL_ZNS_18packed_silu_kernelIS3_EES5_S7_EELb0ELb1ELb0EEEvPS5_PS6_i --------------------------
	.section	.nv.info._ZN4vllm18act_and_mul_kernelIN3c104HalfE7__half2XadL_ZNS_11silu_kernelIS2_EET_RKS5_EEXadL_ZNS_18packed_silu_kernelIS3_EES5_S7_EELb0ELb1ELb0EEEvPS5_PS6_i,"",@"SHT_CUDA_INFO"
	.sectionflags	@""
	.align	4


	//----- nvinfo : EIATTR_CUDA_API_VERSION
	.align		4
        /*0000*/ 	.byte	0x04, 0x37
        /*0002*/ 	.short	(.L_1539 - .L_1538)
.L_1538:
        /*0004*/ 	.word	0x00000082


	//----- nvinfo : EIATTR_KPARAM_INFO
	.align		4
.L_1539:
        /*0008*/ 	.byte	0x04, 0x17
        /*000a*/ 	.short	(.L_1541 - .L_1540)
.L_1540:
        /*000c*/ 	.word	0x00000000
        /*0010*/ 	.short	0x0002
        /*0012*/ 	.short	0x0010
        /*0014*/ 	.byte	0x00, 0xf0, 0x11, 0x00


	//----- nvinfo : EIATTR_KPARAM_INFO
	.align		4
.L_1541:
        /*0018*/ 	.byte	0x04, 0x17
        /*001a*/ 	.short	(.L_1543 - .L_1542)
.L_1542:
        /*001c*/ 	.word	0x00000000
        /*0020*/ 	.short	0x0001
        /*0022*/ 	.short	0x0008
        /*0024*/ 	.byte	0x00, 0xf5, 0x21, 0x00


	//----- nvinfo : EIATTR_KPARAM_INFO
	.align		4
.L_1543:
        /*0028*/ 	.byte	0x04, 0x17
        /*002a*/ 	.short	(.L_1545 - .L_1544)
.L_1544:
        /*002c*/ 	.word	0x00000000
        /*0030*/ 	.short	0x0000
        /*0032*/ 	.short	0x0000
        /*0034*/ 	.byte	0x00, 0xf5, 0x21, 0x00


	//----- nvinfo : EIATTR_SPARSE_MMA_MASK
	.align		4
.L_1545:
        /*0038*/ 	.byte	0x03, 0x50
        /*003a*/ 	.short	0x0000


	//----- nvinfo : EIATTR_MAXREG_COUNT
	.align		4
        /*003c*/ 	.byte	0x03, 0x1b
        /*003e*/ 	.short	0x00ff


	//----- nvinfo : EIATTR_MERCURY_ISA_VERSION
	.align		4
        /*0040*/ 	.byte	0x03, 0x5f
        /*0042*/ 	.short	0x0101


	//----- nvinfo : EIATTR_VRC_CTA_INIT_COUNT
	.align		4
        /*0044*/ 	.byte	0x02, 0x4a
	.zero		1
	.zero		1


	//----- nvinfo : EIATTR_EXIT_INSTR_OFFSETS
	.align		4
        /*0048*/ 	.byte	0x04, 0x1c
        /*004a*/ 	.short	(.L_1547 - .L_1546)


	//   ....[0]....
.L_1546:
        /*004c*/ 	.word	0x00000090


	//   ....[1]....
        /*0050*/ 	.word	0x000007a0


	//   ....[2]....
        /*0054*/ 	.word	0x000017d0


	//----- nvinfo : EIATTR_CRS_STACK_SIZE
	.align		4
.L_1547:
        /*0058*/ 	.byte	0x04, 0x1e
        /*005a*/ 	.short	(.L_1549 - .L_1548)
.L_1548:
        /*005c*/ 	.word	0x00000000


	//----- nvinfo : EIATTR_CBANK_PARAM_SIZE
	.align		4
.L_1549:
        /*0060*/ 	.byte	0x03, 0x19
        /*0062*/ 	.short	0x0014


	//----- nvinfo : EIATTR_PARAM_CBANK
	.align		4
        /*0064*/ 	.byte	0x04, 0x0a
        /*0066*/ 	.short	(.L_1551 - .L_1550)
	.align		4
.L_1550:
        /*0068*/ 	.word	index@(.nv.constant0._ZN4vllm18act_and_mul_kernelIN3c104HalfE7__half2XadL_ZNS_11silu_kernelIS2_EET_RKS5_EEXadL_ZNS_18packed_silu_kernelIS3_EES5_S7_EELb0ELb1ELb0EEEvPS5_PS6_i)
        /*006c*/ 	.short	0x0380
        /*006e*/ 	.short	0x0014


	//----- nvinfo : EIATTR_SW_WAR
	.align		4
.L_1551:
        /*0070*/ 	.byte	0x04, 0x36
        /*0072*/ 	.short	(.L_1553 - .L_1552)
.L_1552:
        /*0074*/ 	.word	0x00000008
.L_1553:


//--------------------- .nv.info._ZN4vllm18act_and_mul_kernelIf6float2XadL_ZNS_11silu_kernelIfEET_RKS3_EEXadL_ZNS_18packed_silu_kernelIS1_EES3_S5_EELb0ELb1ELb0EEEvPS3_PS4_i --------------------------
	.section	.nv.info._ZN4vllm18act_and_mul_kernelIf6float2XadL_ZNS_11silu_kernelIfEET_RKS3_EEXadL_ZNS_18packed_silu_kernelIS1_EES3_S5_EELb0ELb1ELb0EEEvPS3_PS4_i,"",@"SHT_CUDA_INFO"
	.sectionflags	@""
	.align	4


	//----- nvinfo : EIATTR_CUDA_API_VERSION
	.align		4
        /*0000*/ 	.byte	0x04, 0x37
        /*0002*/ 	.short	(.L_1555 - .L_1554)
.L_1554:
        /*0004*/ 	.word	0x00000082


	//----- nvinfo : EIATTR_KPARAM_INFO
	.align		4
.L_1555:
        /*0008*/ 	.byte	0x04, 0x17
        /*000a*/ 	.short	(.L_1557 - .L_1556)
.L_1556:
        /*000c*/ 	.word	0x00000000
        /*0010*/ 	.short	0x0002
        /*0012*/ 	.short	0x0010
        /*0014*/ 	.byte	0x00, 0xf0, 0x11, 0x00


	//----- nvinfo : EIATTR_KPARAM_INFO
	.align		4
.L_1557:
        /*0018*/ 	.byte	0x04, 0x17
        /*001a*/ 	.short	(.L_1559 - .L_1558)
.L_1558:
        /*001c*/ 	.word	0x00000000
        /*0020*/ 	.short	0x0001
        /*0022*/ 	.short	0x0008
        /*0024*/ 	.byte	0x00, 0xf5, 0x21, 0x00


	//----- nvinfo : EIATTR_KPARAM_INFO
	.align		4
.L_1559:
        /*0028*/ 	.byte	0x04, 0x17
        /*002a*/ 	.short	(.L_1561 - .L_1560)
.L_1560:
        /*002c*/ 	.word	0x00000000
        /*0030*/ 	.short	0x0000
        /*0032*/ 	.short	0x0000
        /*0034*/ 	.byte	0x00, 0xf5, 0x21, 0x00


	//----- nvinfo : EIATTR_SPARSE_MMA_MASK
	.align		4
.L_1561:
        /*0038*/ 	.byte	0x03, 0x50
        /*003a*/ 	.short	0x0000


	//----- nvinfo : EIATTR_MAXREG_COUNT
	.align		4
        /*003c*/ 	.byte	0x03, 0x1b
        /*003e*/ 	.short	0x00ff


	//----- nvinfo : EIATTR_MERCURY_ISA_VERSION
	.align		4
        /*0040*/ 	.byte	0x03, 0x5f
        /*0042*/ 	.short	0x0101


	//----- nvinfo : EIATTR_VRC_CTA_INIT_COUNT
	.align		4
        /*0044*/ 	.byte	0x02, 0x4a
	.zero		1
	.zero		1


	//----- nvinfo : EIATTR_EXIT_INSTR_OFFSETS
	.align		4
        /*0048*/ 	.byte	0x04, 0x1c
        /*004a*/ 	.short	(.L_1563 - .L_1562)


	//   ....[0]....
.L_1562:
        /*004c*/ 	.word	0x00000090


	//   ....[1]....
        /*0050*/ 	.word	0x000005a0


	//   ....[2]....
        /*0054*/ 	.word	0x00000dd0


	//----- nvinfo : EIATTR_CRS_STACK_SIZE
	.align		4
.L_1563:
        /*0058*/ 	.byte	0x04, 0x1e
        /*005a*/ 	.short	(.L_1565 - .L_1564)
.L_1564:
        /*005c*/ 	.word	0x00000000


	//----- nvinfo : EIATTR_CBANK_PARAM_SIZE
	.align		4
.L_1565:
        /*0060*/ 	.byte	0x03, 0x19
        /*0062*/ 	.short	0x0014


	//----- nvinfo : EIATTR_PARAM_CBANK
	.align		4
        /*0064*/ 	.byte	0x04, 0x0a
        /*0066*/ 	.short	(.L_1567 - .L_1566)
	.align		4
.L_1566:
        /*0068*/ 	.word	index@(.nv.constant0._ZN4vllm18act_and_mul_kernelIf6float2XadL_ZNS_11silu_kernelIfEET_RKS3_EEXadL_ZNS_18packed_silu_kernelIS1_EES3_S5_EELb0ELb1ELb0EEEvPS3_PS4_i)
        /*006c*/ 	.short	0x0380
        /*006e*/ 	.short	0x0014


	//----- nvinfo : EIATTR_SW_WAR
	.align		4
.L_1567:
        /*0070*/ 	.byte	0x04, 0x36
        /*0072*/ 	.short	(.L_1569 - .L_1568)
.L_1568:
        /*0074*/ 	.word	0x00000008
.L_1569:


//--------------------- .nv.info._ZN4vllm18act_and_mul_kernelIN3c108BFloat16E14__nv_bfloat162XadL_ZNS_11silu_kernelIS2_EET_RKS5_EEXadL_ZNS_18packed_silu_kernelIS3_EES5_S7_EELb0ELb1ELb1EEEvPS5_PS6_i --------------------------
	.section	.nv.info._ZN4vllm18act_and_mul_kernelIN3c108BFloat16E14__nv_bfloat162XadL_ZNS_11silu_kernelIS2_EET_RKS5_EEXadL_ZNS_18packed_silu_kernelIS3_EES5_S7_EELb0ELb1ELb1EEEvPS5_PS6_i,"",@"SHT_CUDA_INFO"
	.sectionflags	@""
	.align	4


	//----- nvinfo : EIATTR_CUDA_API_VERSION
	.align		4
        /*0000*/ 	.byte	0x04, 0x37
        /*0002*/ 	.short	(.L_1571 - .L_1570)
.L_1570:
        /*0004*/ 	.word	0x00000082


	//----- nvinfo : EIATTR_KPARAM_INFO
	.align		4
.L_1571:
        /*0008*/ 	.byte	0x04, 0x17
        /*000a*/ 	.short	(.L_1573 - .L_1572)
.L_1572:
        /*000c*/ 	.word	0x00000000
        /*0010*/ 	.short	0x0002
        /*0012*/ 	.short	0x0010
        /*0014*/ 	.byte	0x00, 0xf0, 0x11, 0x00


	//----- nvinfo : EIATTR_KPARAM_INFO
	.align		4
.L_1573:
        /*0018*/ 	.byte	0x04, 0x17
        /*001a*/ 	.short	(.L_1575 - .L_1574)
.L_1574:
        /*001c*/ 	.word	0x00000000
        /*0020*/ 	.short	0x0001
        /*0022*/ 	.short	0x0008
        /*0024*/ 	.byte	0x00, 0xf5, 0x21, 0x00


	//----- nvinfo : EIATTR_KPARAM_INFO
	.align		4
.L_1575:
        /*0028*/ 	.byte	0x04, 0x17
        /*002a*/ 	.short	(.L_1577 - .L_1576)
.L_1576:
        /*002c*/ 	.word	0x00000000
        /*0030*/ 	.short	0x0000
        /*0032*/ 	.short	0x0000
        /*0034*/ 	.byte	0x00, 0xf5, 0x21, 0x00


	//----- nvinfo : EIATTR_SPARSE_MMA_MASK
	.align		4
.L_1577:
        /*0038*/ 	.byte	0x03, 0x50
        /*003a*/ 	.short	0x0000


	//----- nvinfo : EIATTR_MAXREG_COUNT
	.align		4
        /*003c*/ 	.byte	0x03, 0x1b
        /*003e*/ 	.short	0x00ff


	//----- nvinfo : EIATTR_MERCURY_ISA_VERSION
	.align		4
        /*0040*/ 	.byte	0x03, 0x5f
        /*0042*/ 	.short	0x0101


	//----- nvinfo : EIATTR_VRC_CTA_INIT_COUNT
	.align		4
        /*0044*/ 	.byte	0x02, 0x4a
	.zero		1
	.zero		1


	//----- nvinfo : EIATTR_EXIT_INSTR_OFFSETS
	.align		4
        /*0048*/ 	.byte	0x04, 0x1c
        /*004a*/ 	.short	(.L_1579 - .L_1578)


	//   ....[0]....
.L_1578:
        /*004c*/ 	.word	0x000000c0


	//   ....[1]....
        /*0050*/ 	.word	0x00000980


	//----- nvinfo : EIATTR_CRS_STACK_SIZE
	.align		4
.L_1579:
        /*0054*/ 	.byte	0x04, 0x1e
        /*0056*/ 	.short	(.L_1581 - .L_1580)
.L_1580:
        /*0058*/ 	.word	0x00000000


	//----- nvinfo : EIATTR_CBANK_PARAM_SIZE
	.align		4
.L_1581:
        /*005c*/ 	.byte	0x03, 0x19
        /*005e*/ 	.short	0x0014


	//----- nvinfo : EIATTR_PARAM_CBANK
	.align		4
        /*0060*/ 	.byte	0x04, 0x0a
        /*0062*/ 	.short	(.L_1583 - .L_1582)
	.align		4
.L_1582:
        /*0064*/ 	.word	index@(.nv.constant0._ZN4vllm18act_and_mul_kernelIN3c108BFloat16E14__nv_bfloat162XadL_ZNS_11silu_kernelIS2_EET_RKS5_EEXadL_ZNS_18packed_silu_kernelIS3_EES5_S7_EELb0ELb1ELb1EEEvPS5_PS6_i)
        /*0068*/ 	.short	0x0380
        /*006a*/ 	.short	0x0014


	//----- nvinfo : EIATTR_SW_WAR
	.align		4
.L_1583:
        /*006c*/ 	.byte	0x04, 0x36
        /*006e*/ 	.short	(.L_1585 - .L_1584)
.L_1584:
        /*0070*/ 	.word	0x00000008
.L_1585:


//--------------------- .nv.info._ZN4vllm18act_and_mul_kernelIN3c104HalfE7__half2XadL_ZNS_11silu_kernelIS2_EET_RKS5_EEXadL_ZNS_18packed_silu_kernelIS3_EES5_S7_EELb0ELb1ELb1EEEvPS5_PS6_i --------------------------
	.section	.nv.info._ZN4vllm18act_and_mul_kernelIN3c104HalfE7__half2XadL_ZNS_11silu_kernelIS2_EET_RKS5_EEXadL_ZNS_18packed_silu_kernelIS3_EES5_S7_EELb0ELb1ELb1EEEvPS5_PS6_i,"",@"SHT_CUDA_INFO"
	.sectionflags	@""
	.align	4


	//----- nvinfo : EIATTR_CUDA_API_VERSION
	.align		4
        /*0000*/ 	.byte	0x04, 0x37
        /*0002*/ 	.short	(.L_1587 - .L_1586)
.L_1586:
        /*0004*/ 	.word	0x00000082


	//----- nvinfo : EIATTR_KPARAM_INFO
	.align		4
.L_1587:
        /*0008*/ 	.byte	0x04, 0x17
        /*000a*/ 	.short	(.L_1589 - .L_1588)
.L_1588:
        /*000c*/ 	.word	0x00000000
        /*0010*/ 	.short	0x0002
        /*0012*/ 	.short	0x0010
        /*0014*/ 	.byte	0x00, 0xf0, 0x11, 0x00


	//----- nvinfo : EIATTR_KPARAM_INFO
	.align		4
.L_1589:
        /*0018*/ 	.byte	0x04, 0x17
        /*001a*/ 	.short	(.L_1591 - .L_1590)
.L_1590:
        /*001c*/ 	.word	0x00000000
        /*0020*/ 	.short	0x0001
        /*0022*/ 	.short	0x0008
        /*0024*/ 	.byte	0x00, 0xf5, 0x21, 0x00


	//----- nvinfo : EIATTR_KPARAM_INFO
	.align		4
.L_1591:
        /*0028*/ 	.byte	0x04, 0x17
        /*002a*/ 	.short	(.L_1593 - .L_1592)
.L_1592:
        /*002c*/ 	.word	0x00000000
        /*0030*/ 	.short	0x0000
        /*0032*/ 	.short	0x0000
        /*0034*/ 	.byte	0x00, 0xf5, 0x21, 0x00


	//----- nvinfo : EIATTR_SPARSE_MMA_MASK
	.align		4
.L_1593:
        /*0038*/ 	.byte	0x03, 0x50
        /*003a*/ 	.short	0x0000


	//----- nvinfo : EIATTR_MAXREG_COUNT
	.align		4
        /*003c*/ 	.byte	0x03, 0x1b
        /*003e*/ 	.short	0x00ff


	//----- nvinfo : EIATTR_MERCURY_ISA_VERSION
	.align		4
        /*0040*/ 	.byte	0x03, 0x5f
        /*0042*/ 	.short	0x0101


	//----- nvinfo : EIATTR_VRC_CTA_INIT_COUNT
	.align		4
        /*0044*/ 	.byte	0x02, 0x4a
	.zero		1
	.zero		1


	//----- nvinfo : EIATTR_EXIT_INSTR_OFFSETS
	.align		4
        /*0048*/ 	.byte	0x04, 0x1c
        /*004a*/ 	.short	(.L_1595 - .L_1594)


	//   ....[0]....
.L_1594:
        /*004c*/ 	.word	0x000000c0


	//   ....[1]....
        /*0050*/ 	.word	0x00000aa0


	//   ....[2]....
        /*0054*/ 	.word	0x00001a20


	//----- nvinfo : EIATTR_CRS_STACK_SIZE
	.align		4
.L_1595:
        /*0058*/ 	.byte	0x04, 0x1e
        /*005a*/ 	.short	(.L_1597 - .L_1596)
.L_1596:
        /*005c*/ 	.word	0x00000000


	//----- nvinfo : EIATTR_CBANK_PARAM_SIZE
	.align		4
.L_1597:
        /*0060*/ 	.byte	0x03, 0x19
        /*0062*/ 	.short	0x0014


	//----- nvinfo : EIATTR_PARAM_CBANK
	.align		4
        /*0064*/ 	.byte	0x04, 0x0a
        /*0066*/ 	.short	(.L_1599 - .L_1598)
	.align		4
.L_1598:
        /*0068*/ 	.word	index@(.nv.constant0._ZN4vllm18act_and_mul_kernelIN3c104HalfE7__half2XadL_ZNS_11silu_kernelIS2_EET_RKS5_EEXadL_ZNS_18packed_silu_kernelIS3_EES5_S7_EELb0ELb1ELb1EEEvPS5_PS6_i)
        /*006c*/ 	.short	0x0380
        /*006e*/ 	.short	0x0014


	//----- nvinfo : EIATTR_SW_WAR
	.align		4
.L_1599:
        /*0070*/ 	.byte	0x04, 0x36
        /*0072*/ 	.short	(.L_1601 - .L_1600)
.L_1600:
        /*0074*/ 	.word	0x00000008
.L_1601:


//--------------------- .nv.info._ZN4vllm18act_and_mul_kernelIf6float2XadL_ZNS_11silu_kernelIfEET_RKS3_EEXadL_ZNS_18packed_silu_kernelIS1_EES3_S5_EELb0ELb1ELb1EEEvPS3_PS4_i --------------------------
	.section	.nv.info._ZN4vllm18act_and_mul_kernelIf6float2XadL_ZNS_11silu_kernelIfEET_RKS3_EEXadL_ZNS_18packed_silu_kernelIS1_EES3_S5_EELb0ELb1ELb1EEEvPS3_PS4_i,"",@"SHT_CUDA_INFO"
	.sectionflags	@""
	.align	4


	//----- nvinfo : EIATTR_CUDA_API_VERSION
	.align		4
        /*0000*/ 	.byte	0x04, 0x37
        /*0002*/ 	.short	(.L_1603 - .L_1602)
.L_1602:
        /*0004*/ 	.word	0x00000082


	//----- nvinfo : EIATTR_KPARAM_INFO
	.align		4
.L_1603:
        /*0008*/ 	.byte	0x04, 0x17
        /*000a*/ 	.short	(.L_1605 - .L_1604)
.L_1604:
        /*000c*/ 	.word	0x00000000
        /*0010*/ 	.short	0x0002
        /*0012*/ 	.short	0x0010
        /*0014*/ 	.byte	0x00, 0xf0, 0x11, 0x00


	//----- nvinfo : EIATTR_KPARAM_INFO
	.align		4
.L_1605:
        /*0018*/ 	.byte	0x04, 0x17
        /*001a*/ 	.short	(.L_1607 - .L_1606)
.L_1606:
        /*001c*/ 	.word	0x00000000
        /*0020*/ 	.short	0x0001
        /*0022*/ 	.short	0x0008
        /*0024*/ 	.byte	0x00, 0xf5, 0x21, 0x00


	//----- nvinfo : EIATTR_KPARAM_INFO
	.align		4
.L_1607:
        /*0028*/ 	.byte	0x04, 0x17
        /*002a*/ 	.short	(.L_1609 - .L_1608)
.L_1608:
        /*002c*/ 	.word	0x00000000
        /*0030*/ 	.short	0x0000
        /*0032*/ 	.short	0x0000
        /*0034*/ 	.byte	0x00, 0xf5, 0x21, 0x00


	//----- nvinfo : EIATTR_SPARSE_MMA_MASK
	.align		4
.L_1609:
        /*0038*/ 	.byte	0x03, 0x50
        /*003a*/ 	.short	0x0000


	//----- nvinfo : EIATTR_MAXREG_COUNT
	.align		4
        /*003c*/ 	.byte	0x03, 0x1b
        /*003e*/ 	.short	0x00ff


	//----- nvinfo : EIATTR_MERCURY_ISA_VERSION
	.align		4
        /*0040*/ 	.byte	0x03, 0x5f
        /*0042*/ 	.short	0x0101


	//----- nvinfo : EIATTR_VRC_CTA_INIT_COUNT
	.align		4
        /*0044*/ 	.byte	0x02, 0x4a
	.zero		1
	.zero		1


	//----- nvinfo : EIATTR_EXIT_INSTR_OFFSETS
	.align		4
        /*0048*/ 	.byte	0x04, 0x1c
        /*004a*/ 	.short	(.L_1611 - .L_1610)


	//   ....[0]....
.L_1610:
        /*004c*/ 	.word	0x000000c0


	//   ....[1]....
        /*0050*/ 	.word	0x00000720


	//   ....[2]....
        /*0054*/ 	.word	0x00001610


	//----- nvinfo : EIATTR_CRS_STACK_SIZE
	.align		4
.L_1611:
        /*0058*/ 	.byte	0x04, 0x1e
        /*005a*/ 	.short	(.L_1613 - .L_1612)
.L_1612:
        /*005c*/ 	.word	0x00000000


	//----- nvinfo : EIATTR_CBANK_PARAM_SIZE
	.align		4
.L_1613:
        /*0060*/ 	.byte	0x03, 0x19
        /*0062*/ 	.short	0x0014


	//----- nvinfo : EIATTR_PARAM_CBANK
	.align		4
        /*0064*/ 	.byte	0x04, 0x0a
        /*0066*/ 	.short	(.L_1615 - .L_1614)
	.align		4
.L_1614:
        /*0068*/ 	.word	index@(.nv.constant0._ZN4vllm18act_and_mul_kernelIf6float2XadL_ZNS_11silu_kernelIfEET_RKS3_EEXadL_ZNS_18packed_silu_kernelIS1_EES3_S5_EELb0ELb1ELb1EEEvPS3_PS4_i)
        /*006c*/ 	.short	0x0380
        /*006e*/ 	.short	0x0014


	//----- nvinfo : EIATTR_SW_WAR
	.align		4
.L_1615:
        /*0070*/ 	.byte	0x04, 0x36
        /*0072*/ 	.short	(.L_1617 - .L_1616)
.L_1616:
        /*0074*/ 	.word	0x00000008
.L_1617:


//--------------------- .nv.info._ZN4vllm18act_and_mul_kernelIN3c108BFloat16E14__nv_bfloat162XadL_ZNS_11silu_kernelIS2_EET_RKS5_EEXadL_ZNS_18packed_silu_kernelIS3_EES5_S7_EELb1ELb0ELb0EEEvPS5_PS6_i --------------------------
	.section	.nv.info._ZN4vllm18act_and_mul_kernelIN3c108BFloat16E14__nv_bfloat162XadL_ZNS_11silu_kernelIS2_EET_RKS5_EEXadL_ZNS_18packed_silu_kernelIS3_EES5_S7_EELb1ELb0ELb0EEEvPS5_PS6_i,"",@"SHT_CUDA_INFO"
	.sectionflags	@""
	.align	4


	//----- nvinfo : EIATTR_CUDA_API_VERSION
	.align		4
        /*0000*/ 	.byte	0x04, 0x37
        /*0002*/ 	.short	(.L_1619 - .L_1618)
.L_1618:
        /*0004*/ 	.word	0x00000082


	//----- nvinfo : EIATTR_KPARAM_INFO
	.align		4
.L_1619:
        /*0008*/ 	.byte	0x04, 0x17
        /*000a*/ 	.short	(.L_1621 - .L_1620)
.L_1620:
        /*000c*/ 	.word	0x00000000
        /*0010*/ 	.short	0x0002
        /*0012*/ 	.short	0x0010
        /*0014*/ 	.byte	0x00, 0xf0, 0x11, 0x00


	//----- nvinfo : EIATTR_KPARAM_INFO
	.align		4
.L_1621:
        /*0018*/ 	.byte	0x04, 0x17
        /*001a*/ 	.short	(.L_1623 - .L_1622)
.L_1622:
        /*001c*/ 	.word	0x00000000
        /*0020*/ 	.short	0x0001
        /*0022*/ 	.short	0x0008
        /*0024*/ 	.byte	0x00, 0xf5, 0x21, 0x00


	//----- nvinfo : EIATTR_KPARAM_INFO
	.align		4
.L_1623:
        /*0028*/ 	.byte	0x04, 0x17
        /*002a*/ 	.short	(.L_1625 - .L_1624)
.L_1624:
        /*002c*/ 	.word	0x00000000
        /*0030*/ 	.short	0x0000
        /*0032*/ 	.short	0x0000
        /*0034*/ 	.byte	0x00, 0xf5, 0x21, 0x00


	//----- nvinfo : EIATTR_SPARSE_MMA_MASK
	.align		4
.L_1625:
        /*0038*/ 	.byte	0x03, 0x50
        /*003a*/ 	.short	0x0000


	//----- nvinfo : EIATTR_MAXREG_COUNT
	.align		4
        /*003c*/ 	.byte	0x03, 0x1b
        /*003e*/ 	.short	0x00ff


	//----- nvinfo : EIATTR_MERCURY_ISA_VERSION
	.align		4
        /*0040*/ 	.byte	0x03, 0x5f
        /*0042*/ 	.short	0x0101


	//----- nvinfo : EIATTR_VRC_CTA_INIT_COUNT
	.align		4
        /*0044*/ 	.byte	0x02, 0x4a
	.zero		1
	.zero		1


	//----- nvinfo : EIATTR_EXIT_INSTR_OFFSETS
	.align		4
        /*0048*/ 	.byte	0x04, 0x1c
        /*004a*/ 	.short	(.L_1627 - .L_1626)


	//   ....[0]....
.L_1626:
        /*004c*/ 	.word	0x00000040


	//   ....[1]....
        /*0050*/ 	.word	0x000006f0


	//   ....[2]....
        /*0054*/ 	.word	0x00000db0


	//----- nvinfo : EIATTR_CRS_STACK_SIZE
	.align		4
.L_1627:
        /*0058*/ 	.byte	0x04, 0x1e
        /*005a*/ 	.short	(.L_1629 - .L_1628)
.L_1628:
        /*005c*/ 	.word	0x00000000


	//----- nvinfo : EIATTR_CBANK_PARAM_SIZE
	.align		4
.L_1629:
        /*0060*/ 	.byte	0x03, 0x19
        /*0062*/ 	.short	0x0014


	//----- nvinfo : EIATTR_PARAM_CBANK
	.align		4
        /*0064*/ 	.byte	0x04, 0x0a
        /*0066*/ 	.short	(.L_1631 - .L_1630)
	.align		4
.L_1630:
        /*0068*/ 	.word	index@(.nv.constant0._ZN4vllm18act_and_mul_kernelIN3c108BFloat16E14__nv_bfloat162XadL_ZNS_11silu_kernelIS2_EET_RKS5_EEXadL_ZNS_18packed_silu_kernelIS3_EES5_S7_EELb1ELb0ELb0EEEvPS5_PS6_i)
        /*006c*/ 	.short	0x0380
        /*006e*/ 	.short	0x0014


	//----- nvinfo : EIATTR_SW_WAR
	.align		4
.L_1631:
        /*0070*/ 	.byte	0x04, 0x36
        /*0072*/ 	.short	(.L_1633 - .L_1632)
.L_1632:
        /*0074*/ 	.word	0x00000008
.L_1633:


//--------------------- .nv.info._ZN4vllm18act_and_mul_kernelIN3c104HalfE7__half2XadL_ZNS_11silu_kernelIS2_EET_RKS5_EEXadL_ZNS_18packed_silu_kernelIS3_EES5_S7_EELb1ELb0ELb0EEEvPS5_PS6_i --------------------------
	.section	.nv.info._ZN4vllm18act_and_mul_kernelIN3c104HalfE7__half2XadL_ZNS_11silu_kernelIS2_EET_RKS5_EEXadL_ZNS_18packed_silu_kernelIS3_EES5_S7_EELb1ELb0ELb0EEEvPS5_PS6_i,"",@"SHT_CUDA_INFO"
	.sectionflags	@""
	.align	4


	//----- nvinfo : EIATTR_CUDA_API_VERSION
	.align		4
        /*0000*/ 	.byte	0x04, 0x37
        /*0002*/ 	.short	(.L_1635 - .L_1634)
.L_1634:
        /*0004*/ 	.word	0x00000082


	//----- nvinfo : EIATTR_KPARAM_INFO
	.align		4
.L_1635:
        /*0008*/ 	.byte	0x04, 0x17
        /*000a*/ 	.short	(.L_1637 - .L_1636)
.L_1636:
        /*000c*/ 	.word	0x00000000
        /*0010*/ 	.short	0x0002
        /*0012*/ 	.short	0x0010
        /*0014*/ 	.byte	0x00, 0xf0, 0x11, 0x00


	//----- nvinfo : EIATTR_KPARAM_INFO
	.align		4
.L_1637:
        /*0018*/ 	.byte	0x04, 0x17
        /*001a*/ 	.short	(.L_1639 - .L_1638)
.L_1638:
        /*001c*/ 	.word	0x00000000
        /*0020*/ 	.short	0x0001
        /*0022*/ 	.short	0x0008
        /*0024*/ 	.byte	0x00, 0xf5, 0x21, 0x00


	//----- nvinfo : EIATTR_KPARAM_INFO
	.align		4
.L_1639:
        /*0028*/ 	.byte	0x04, 0x17
        /*002a*/ 	.short	(.L_1641 - .L_1640)
.L_1640:
        /*002c*/ 	.word	0x00000000
        /*0030*/ 	.short	0x0000
        /*0032*/ 	.short	0x0000
        /*0034*/ 	.byte	0x00, 0xf5, 0x21, 0x00


	//----- nvinfo : EIATTR_SPARSE_MMA_MASK
	.align		4
.L_1641:
        /*0038*/ 	.byte	0x03, 0x50
        /*003a*/ 	.short	0x0000


	//----- nvinfo : EIATTR_MAXREG_COUNT
	.align		4
        /*003c*/ 	.byte	0x03, 0x1b
        /*003e*/ 	.short	0x00ff


	//----- nvinfo : EIATTR_MERCURY_ISA_VERSION
	.align		4
        /*0040*/ 	.byte	0x03, 0x5f
        /*0042*/ 	.short	0x0101


	//----- nvinfo : EIATTR_VRC_CTA_INIT_COUNT
	.align		4
        /*0044*/ 	.byte	0x02, 0x4a
	.zero		1
	.zero		1


	//----- nvinfo : EIATTR_EXIT_INSTR_OFFSETS
	.align		4
        /*0048*/ 	.byte	0x04, 0x1c
        /*004a*/ 	.short	(.L_1643 - .L_1642)


	//   ....[0]....
.L_1642:
        /*004c*/ 	.word	0x00000040


	//   ....[1]....
        /*0050*/ 	.word	0x000006d0


	//   ....[2]....
        /*0054*/ 	.word	0x00000d00


	//----- nvinfo : EIATTR_CRS_STACK_SIZE
	.align		4
.L_1643:
        /*0058*/ 	.byte	0x04, 0x1e
        /*005a*/ 	.short	(.L_1645 - .L_1644)
.L_1644:
        /*005c*/ 	.word	0x00000000


	//----- nvinfo : EIATTR_CBANK_PARAM_SIZE
	.align		4
.L_1645:
        /*0060*/ 	.byte	0x03, 0x19
        /*0062*/ 	.short	0x0014


	//----- nvinfo : EIATTR_PARAM_CBANK
	.align		4
        /*0064*/ 	.byte	0x04, 0x0a
        /*0066*/ 	.short	(.L_1647 - .L_1646)
	.align		4
.L_1646:
        /*0068*/ 	.word	index@(.nv.constant0._ZN4vllm18act_and_mul_kernelIN3c104HalfE7__half2XadL_ZNS_11silu_kernelIS2_EET_RKS5_EEXadL_ZNS_18packed_silu_kernelIS3_EES5_S7_EELb1ELb0ELb0EEEvPS5_PS6_i)
        /*006c*/ 	.short	0x0380
        /*006e*/ 	.short	0x0014


	//----- nvinfo : EIATTR_SW_WAR
	.align		4
.L_1647:
        /*0070*/ 	.byte	0x04, 0x36
        /*0072*/ 	.short	(.L_1649 - .L_1648)
.L_1648:
        /*0074*/ 	.word	0x00000008
.L_1649:


//--------------------- .nv.info._ZN4vllm18act_and_mul_kernelIf6float2XadL_ZNS_11silu_kernelIfEET_RKS3_EEXadL_ZNS_18packed_silu_kernelIS1_EES3_S5_EELb1ELb0ELb0EEEvPS3_PS4_i --------------------------
	.section	.nv.info._ZN4vllm18act_and_mul_kernelIf6float2XadL_ZNS_11silu_kernelIfEET_RKS3_EEXadL_ZNS_18packed_silu_kernelIS1_EES3_S5_EELb1ELb0ELb0EEEvPS3_PS4_i,"",@"SHT_CUDA_INFO"
	.sectionflags	@""
	.align	4


	//----- nvinfo : EIATTR_CUDA_API_VERSION
	.align		4
        /*0000*/ 	.byte	0x04, 0x37
        /*0002*/ 	.short	(.L_1651 - .L_1650)
.L_1650:
        /*0004*/ 	.word	0x00000082


	//----- nvinfo : EIATTR_KPARAM_INFO
	.align		4
.L_1651:
        /*0008*/ 	.byte	0x04, 0x17
        /*000a*/ 	.short	(.L_1653 - .L_1652)
.L_1652:
        /*000c*/ 	.word	0x00000000
        /*0010*/ 	.short	0x0002
        /*0012*/ 	.short	0x0010
        /*0014*/ 	.byte	0x00, 0xf0, 0x11, 0x00


	//----- nvinfo : EIATTR_KPARAM_INFO
	.align		4
.L_1653:
        /*0018*/ 	.byte	0x04, 0x17
        /*001a*/ 	.short	(.L_1655 - .L_1654)
.L_1654:
        /*001c*/ 	.word	0x00000000
        /*0020*/ 	.short	0x0001
        /*0022*/ 	.short	0x0008
        /*0024*/ 	.byte	0x00, 0xf5, 0x21, 0x00


	//----- nvinfo : EIATTR_KPARAM_INFO
	.align		4
.L_1655:
        /*0028*/ 	.byte	0x04, 0x17
        /*002a*/ 	.short	(.L_1657 - .L_1656)
.L_1656:
        /*002c*/ 	.word	0x00000000
        /*0030*/ 	.short	0x0000
        /*0032*/ 	.short	0x0000
        /*0034*/ 	.byte	0x00, 0xf5, 0x21, 0x00


	//----- nvinfo : EIATTR_SPARSE_MMA_MASK
	.align		4
.L_1657:
        /*0038*/ 	.byte	0x03, 0x50
        /*003a*/ 	.short	0x0000


	//----- nvinfo : EIATTR_MAXREG_COUNT
	.align		4
        /*003c*/ 	.byte	0x03, 0x1b
        /*003e*/ 	.short	0x00ff


	//----- nvinfo : EIATTR_MERCURY_ISA_VERSION
	.align		4
        /*0040*/ 	.byte	0x03, 0x5f
        /*0042*/ 	.short	0x0101


	//----- nvinfo : EIATTR_VRC_CTA_INIT_COUNT
	.align		4
        /*0044*/ 	.byte	0x02, 0x4a
	.zero		1
	.zero		1


	//----- nvinfo : EIATTR_EXIT_INSTR_OFFSETS
	.align		4
        /*0048*/ 	.byte	0x04, 0x1c
        /*004a*/ 	.short	(.L_1659 - .L_1658)


	//   ....[0]....
.L_1658:
        /*004c*/ 	.word	0x00000040


	//   ....[1]....
        /*0050*/ 	.word	0x00000660


	//   ....[2]....
        /*0054*/ 	.word	0x00000b00


	//----- nvinfo : EIATTR_CRS_STACK_SIZE
	.align		4
.L_1659:
        /*0058*/ 	.byte	0x04, 0x1e
        /*005a*/ 	.short	(.L_1661 - .L_1660)
.L_1660:
        /*005c*/ 	.word	0x00000000


	//----- nvinfo : EIATTR_CBANK_PARAM_SIZE
	.align		4
.L_1661:
        /*0060*/ 	.byte	0x03, 0x19
        /*0062*/ 	.short	0x0014


	//----- nvinfo : EIATTR_PARAM_CBANK
	.align		4
        /*0064*/ 	.byte	0x04, 0x0a
        /*0066*/ 	.short	(.L_1663 - .L_1662)
	.align		4
.L_1662:
        /*0068*/ 	.word	index@(.nv.constant0._ZN4vllm18act_and_mul_kernelIf6float2XadL_ZNS_11silu_kernelIfEET_RKS3_EEXadL_ZNS_18packed_silu_kernelIS1_EES3_S5_EELb1ELb0ELb0EEEvPS3_PS4_i)
        /*006c*/ 	.short	0x0380
        /*006e*/ 	.short	0x0014


	//----- nvinfo : EIATTR_SW_WAR
	.align		4
.L_1663:
        /*0070*/ 	.byte	0x04, 0x36
        /*0072*/ 	.short	(.L_1665 - .L_1664)
.L_1664:
        /*0074*/ 	.word	0x00000008
.L_1665:


//--------------------- .nv.info._ZN4vllm18act_and_mul_kernelIN3c108BFloat16E14__nv_bfloat162XadL_ZNS_11silu_kernelIS2_EET_RKS5_EEXadL_ZNS_18packed_silu_kernelIS3_EES5_S7_EELb1ELb1ELb0EEEvPS5_PS6_i --------------------------
	.section	.nv.info._ZN4vllm18act_and_mul_kernelIN3c108BFloat16E14__nv_bfloat162XadL_ZNS_11silu_kernelIS2_EET_RKS5_EEXadL_ZNS_18packed_silu_kernelIS3_EES5_S7_EELb1ELb1ELb0EEEvPS5_PS6_i,"",@"SHT_CUDA_INFO"
	.sectionflags	@""
	.align	4


	//----- nvinfo : EIATTR_CUDA_API_VERSION
	.align		4
        /*0000*/ 	.byte	0x04, 0x37
        /*0002*/ 	.short	(.L_1667 - .L_1666)
.L_1666:
        /*0004*/ 	.word	0x00000082


	//----- nvinfo : EIATTR_KPARAM_INFO
	.align		4
.L_1667:
        /*0008*/ 	.byte	0x04, 0x17
        /*000a*/ 	.short	(.L_1669 - .L_1668)
.L_1668:
        /*000c*/ 	.word	0x00000000
        /*0010*/ 	.short	0x0002
        /*0012*/ 	.short	0x0010
        /*0014*/ 	.byte	0x00, 0xf0, 0x11, 0x00


	//----- nvinfo : EIATTR_KPARAM_INFO
	.align		4
.L_1669:
        /*0018*/ 	.byte	0x04, 0x17
        /*001a*/ 	.short	(.L_1671 - .L_1670)
.L_1670:
        /*001c*/ 	.word	0x00000000
        /*0020*/ 	.short	0x0001
        /*0022*/ 	.short	0x0008
        /*0024*/ 	.byte	0x00, 0xf5, 0x21, 0x00


	//----- nvinfo : EIATTR_KPARAM_INFO
	.align		4
.L_1671:
        /*0028*/ 	.byte	0x04, 0x17
        /*002a*/ 	.short	(.L_1673 - .L_1672)
.L_1672:
        /*002c*/ 	.word	0x00000000
        /*0030*/ 	.short	0x0000
        /*0032*/ 	.short	0x0000
        /*0034*/ 	.byte	0x00, 0xf5, 0x21, 0x00


	//----- nvinfo : EIATTR_SPARSE_MMA_MASK
	.align		4
.L_1673:
        /*0038*/ 	.byte	0x03, 0x50
        /*003a*/ 	.short	0x0000


	//----- nvinfo : EIATTR_MAXREG_COUNT
	.align		4
        /*003c*/ 	.byte	0x03, 0x1b
        /*003e*/ 	.short	0x00ff


	//----- nvinfo : EIATTR_MERCURY_ISA_VERSION
	.align		4
        /*0040*/ 	.byte	0x03, 0x5f
        /*0042*/ 	.short	0x0101


	//----- nvinfo : EIATTR_VRC_CTA_INIT_COUNT
	.align		4
        /*0044*/ 	.byte	0x02, 0x4a
	.zero		1
	.zero		1


	//----- nvinfo : EIATTR_EXIT_INSTR_OFFSETS
	.align		4
        /*0048*/ 	.byte	0x04, 0x1c
        /*004a*/ 	.short	(.L_1675 - .L_1674)


	//   ....[0]....
.L_1674:
        /*004c*/ 	.word	0x00000090


	//   ....[1]....
        /*0050*/ 	.word	0x00000740


	//   ....[2]....
        /*0054*/ 	.word	0x00000fe0


	//----- nvinfo : EIATTR_CRS_STACK_SIZE
	.align		4
.L_1675:
        /*0058*/ 	.byte	0x04, 0x1e
        /*005a*/ 	.short	(.L_1677 - .L_1676)
.L_1676:
        /*005c*/ 	.word	0x00000000


	//----- nvinfo : EIATTR_CBANK_PARAM_SIZE
	.align		4
.L_1677:
        /*0060*/ 	.byte	0x03, 0x19
        /*0062*/ 	.short	0x0014


	//----- nvinfo : EIATTR_PARAM_CBANK
	.align		4
        /*0064*/ 	.byte	0x04, 0x0a
        /*0066*/ 	.short	(.L_1679 - .L_1678)
	.align		4
.L_1678:
        /*0068*/ 	.word	index@(.nv.constant0._ZN4vllm18act_and_mul_kernelIN3c108BFloat16E14__nv_bfloat162XadL_ZNS_11silu_kernelIS2_EET_RKS5_EEXadL_ZNS_18packed_silu_kernelIS3_EES5_S7_EELb1ELb1ELb0EEEvPS5_PS6_i)
        /*006c*/ 	.short	0x0380
        /*006e*/ 	.short	0x0014


	//----- nvinfo : EIATTR_SW_WAR
	.align		4
.L_1679:
        /*0070*/ 	.byte	0x04, 0x36
        /*0072*/ 	.short	(.L_1681 - .L_1680)
.L_1680:
        /*0074*/ 	.word	0x00000008
.L_1681:


//--------------------- .nv.info._ZN4vllm18act_and_mul_kernelIN3c104HalfE7__half2XadL_ZNS_11silu_kernelIS2_EET_RKS5_EEXadL_ZNS_18packed_silu_kernelIS3_EES5_S7_EELb1ELb1ELb0EEEvPS5_PS6_i --------------------------
	.section	.nv.info._ZN4vllm18act_and_mul_kernelIN3c104HalfE7__half2XadL_ZNS_11silu_kernelIS2_EET_RKS5_EEXadL_ZNS_18packed_silu_kernelIS3_EES5_S7_EELb1ELb1ELb0EEEvPS5_PS6_i,"",@"SHT_CUDA_INFO"
	.sectionflags	@""
	.align	4


	//----- nvinfo : EIATTR_CUDA_API_VERSION
	.align		4
        /*0000*/ 	.byte	0x04, 0x37
        /*0002*/ 	.short	(.L_1683 - .L_1682)
.L_1682:
        /*0004*/ 	.word	0x00000082


	//----- nvinfo : EIATTR_KPARAM_INFO
	.align		4
.L_1683:
        /*0008*/ 	.byte	0x04, 0x17
        /*000a*/ 	.short	(.L_1685 - .L_1684)
.L_1684:
        /*000c*/ 	.word	0x00000000
        /*0010*/ 	.short	0x0002
        /*0012*/ 	.short	0x0010
        /*0014*/ 	.byte	0x00, 0xf0, 0x11, 0x00


	//----- nvinfo : EIATTR_KPARAM_INFO
	.align		4
.L_1685:
        /*0018*/ 	.byte	0x04, 0x17
        /*001a*/ 	.short	(.L_1687 - .L_1686)
.L_1686:
        /*001c*/ 	.word	0x00000000
        /*0020*/ 	.short	0x0001
        /*0022*/ 	.short	0x0008
        /*0024*/ 	.byte	0x00, 0xf5, 0x21, 0x00


	//----- nvinfo : EIATTR_KPARAM_INFO
	.align		4
.L_1687:
        /*0028*/ 	.byte	0x04, 0x17
        /*002a*/ 	.short	(.L_1689 - .L_1688)
.L_1688:
        /*002c*/ 	.word	0x00000000
        /*0030*/ 	.short	0x0000
        /*0032*/ 	.short	0x0000
        /*0034*/ 	.byte	0x00, 0xf5, 0x21, 0x00


	//----- nvinfo : EIATTR_SPARSE_MMA_MASK
	.align		4
.L_1689:
        /*0038*/ 	.byte	0x03, 0x50
        /*003a*/ 	.short	0x0000


	//----- nvinfo : EIATTR_MAXREG_COUNT
	.align		4
        /*003c*/ 	.byte	0x03, 0x1b
        /*003e*/ 	.short	0x00ff


	//----- nvinfo : EIATTR_MERCURY_ISA_VERSION
	.align		4
        /*0040*/ 	.byte	0x03, 0x5f
        /*0042*/ 	.short	0x0101


	//----- nvinfo : EIATTR_VRC_CTA_INIT_COUNT
	.align		4
        /*0044*/ 	.byte	0x02, 0x4a
	.zero		1
	.zero		1


	//----- nvinfo : EIATTR_EXIT_INSTR_OFFSETS
	.align		4
        /*0048*/ 	.byte	0x04, 0x1c
        /*004a*/ 	.short	(.L_1691 - .L_1690)


	//   ....[0]....
.L_1690:
        /*004c*/ 	.word	0x00000090


	//   ....[1]....
        /*0050*/ 	.word	0x000007a0


	//   ....[2]....
        /*0054*/ 	.word	0x000017d0


	//----- nvinfo : EIATTR_CRS_STACK_SIZE
	.align		4
.L_1691:
        /*0058*/ 	.byte	0x04, 0x1e
        /*005a*/ 	.short	(.L_1693 - .L_1692)
.L_1692:
        /*005c*/ 	.word	0x00000000


	//----- nvinfo : EIATTR_CBANK_PARAM_SIZE
	.align		4
.L_1693:
        /*0060*/ 	.byte	0x03, 0x19
        /*0062*/ 	.short	0x0014


	//----- nvinfo : EIATTR_PARAM_CBANK
	.align		4
        /*0064*/ 	.byte	0x04, 0x0a
        /*0066*/ 	.short	(.L_1695 - .L_1694)
	.align		4
.L_1694:
        /*0068*/ 	.word	index@(.nv.constant0._ZN4vllm18act_and_mul_kernelIN3c104HalfE7__half2XadL_ZNS_11silu_kernelIS2_EET_RKS5_EEXadL_ZNS_18packed_silu_kernelIS3_EES5_S7_EELb1ELb1ELb0EEEvPS5_PS6_i)
        /*006c*/ 	.short	0x0380
        /*006e*/ 	.short	0x0014


	//----- nvinfo : EIATTR_SW_WAR
	.align		4
.L_1695:
        /*0070*/ 	.byte	0x04, 0x36
        /*0072*/ 	.short	(.L_1697 - .L_1696)
.L_1696:
        /*0074*/ 	.word	0x00000008
.L_1697:


//--------------------- .nv.info._ZN4vllm18act_and_mul_kernelIf6float2XadL_ZNS_11silu_kernelIfEET_RKS3_EEXadL_ZNS_18packed_silu_kernelIS1_EES3_S5_EELb1ELb1ELb0EEEvPS3_PS4_i --------------------------
	.section	.nv.info._ZN4vllm18act_and_mul_kernelIf6float2XadL_ZNS_11silu_kernelIfEET_RKS3_EEXadL_ZNS_18packed_silu_kernelIS1_EES3_S5_EELb1ELb1ELb0EEEvPS3_PS4_i,"",@"SHT_CUDA_INFO"
	.sectionflags	@""
	.align	4


	//----- nvinfo : EIATTR_CUDA_API_VERSION
	.align		4
        /*0000*/ 	.byte	0x04, 0x37
        /*0002*/ 	.short	(.L_1699 - .L_1698)
.L_1698:
        /*0004*/ 	.word	0x00000082


	//----- nvinfo : EIATTR_KPARAM_INFO
	.align		4
.L_1699:
        /*0008*/ 	.byte	0x04, 0x17
        /*000a*/ 	.short	(.L_1701 - .L_1700)
.L_1700:
        /*000c*/ 	.word	0x00000000
        /*0010*/ 	.short	0x0002
        /*0012*/ 	.short	0x0010
        /*0014*/ 	.byte	0x00, 0xf0, 0x11, 0x00


	//----- nvinfo : EIATTR_KPARAM_INFO
	.align		4
.L_1701:
        /*0018*/ 	.byte	0x04, 0x17
        /*001a*/ 	.short	(.L_1703 - .L_1702)
.L_1702:
        /*001c*/ 	.word	0x00000000
        /*0020*/ 	.short	0x0001
        /*0022*/ 	.short	0x0008
        /*0024*/ 	.byte	0x00, 0xf5, 0x21, 0x00


	//----- nvinfo : EIATTR_KPARAM_INFO
	.align		4
.L_1703:
        /*0028*/ 	.byte	0x04, 0x17
        /*002a*/ 	.short	(.L_1705 - .L_1704)
.L_1704:
        /*002c*/ 	.word	0x00000000
        /*0030*/ 	.short	0x0000
        /*0032*/ 	.short	0x0000
        /*0034*/ 	.byte	0x00, 0xf5, 0x21, 0x00


	//----- nvinfo : EIATTR_SPARSE_MMA_MASK
	.align		4
.L_1705:
        /*0038*/ 	.byte	0x03, 0x50
        /*003a*/ 	.short	0x0000


	//----- nvinfo : EIATTR_MAXREG_COUNT
	.align		4
        /*003c*/ 	.byte	0x03, 0x1b
        /*003e*/ 	.short	0x00ff


	//----- nvinfo : EIATTR_MERCURY_ISA_VERSION
	.align		4
        /*0040*/ 	.byte	0x03, 0x5f
        /*0042*/ 	.short	0x0101


	//----- nvinfo : EIATTR_VRC_CTA_INIT_COUNT
	.align		4
        /*0044*/ 	.byte	0x02, 0x4a
	.zero		1
	.zero		1


	//----- nvinfo : EIATTR_EXIT_INSTR_OFFSETS
	.align		4
        /*0048*/ 	.byte	0x04, 0x1c
        /*004a*/ 	.short	(.L_1707 - .L_1706)


	//   ....[0]....
.L_1706:
        /*004c*/ 	.word	0x00000090


	//   ....[1]....
        /*0050*/ 	.word	0x000005a0


	//   ....[2]....
        /*0054*/ 	.word	0x00000dd0


	//----- nvinfo : EIATTR_CRS_STACK_SIZE
	.align		4
.L_1707:
        /*0058*/ 	.byte	0x04, 0x1e
        /*005a*/ 	.short	(.L_1709 - .L_1708)
.L_1708:
        /*005c*/ 	.word	0x00000000


	//----- nvinfo : EIATTR_CBANK_PARAM_SIZE
	.align		4
.L_1709:
        /*0060*/ 	.byte	0x03, 0x19
        /*0062*/ 	.short	0x0014


	//----- nvinfo : EIATTR_PARAM_CBANK
	.align		4
        /*0064*/ 	.byte	0x04, 0x0a
        /*0066*/ 	.short	(.L_1711 - .L_1710)
	.align		4
.L_1710:
        /*0068*/ 	.word	index@(.nv.constant0._ZN4vllm18act_and_mul_kernelIf6float2XadL_ZNS_11silu_kernelIfEET_RKS3_EEXadL_ZNS_18packed_silu_kernelIS1_EES3_S5_EELb1ELb1ELb0EEEvPS3_PS4_i)
        /*006c*/ 	.short	0x0380
        /*006e*/ 	.short	0x0014


	//----- nvinfo : EIATTR_SW_WAR
	.align		4
.L_1711:
        /*0070*/ 	.byte	0x04, 0x36
        /*0072*/ 	.short	(.L_1713 - .L_1712)
.L_1712:
        /*0074*/ 	.word	0x00000008
.L_1713:


//--------------------- .nv.info._ZN4vllm18act_and_mul_kernelIN3c108BFloat16E14__nv_bfloat162XadL_ZNS_11silu_kernelIS2_EET_RKS5_EEXadL_ZNS_18packed_silu_kernelIS3_EES5_S7_EELb1ELb1ELb1EEEvPS5_PS6_i --------------------------
	.section	.nv.info._ZN4vllm18act_and_mul_kernelIN3c108BFloat16E14__nv_bfloat162XadL_ZNS_11silu_kernelIS2_EET_RKS5_EEXadL_ZNS_18packed_silu_kernelIS3_EES5_S7_EELb1ELb1ELb1EEEvPS5_PS6_i,"",@"SHT_CUDA_INFO"
	.sectionflags	@""
	.align	4


	//----- nvinfo : EIATTR_CUDA_API_VERSION
	.align		4
        /*0000*/ 	.byte	0x04, 0x37
        /*0002*/ 	.short	(.L_1715 - .L_1714)
.L_1714:
        /*0004*/ 	.word	0x00000082


	//----- nvinfo : EIATTR_KPARAM_INFO
	.align		4
.L_1715:
        /*0008*/ 	.byte	0x04, 0x17
        /*000a*/ 	.short	(.L_1717 - .L_1716)
.L_1716:
        /*000c*/ 	.word	0x00000000
        /*0010*/ 	.short	0x0002
        /*0012*/ 	.short	0x0010
        /*0014*/ 	.byte	0x00, 0xf0, 0x11, 0x00


	//----- nvinfo : EIATTR_KPARAM_INFO
	.align		4
.L_1717:
        /*0018*/ 	.byte	0x04, 0x17
        /*001a*/ 	.short	(.L_1719 - .L_1718)
.L_1718:
        /*001c*/ 	.word	0x00000000
        /*0020*/ 	.short	0x0001
        /*0022*/ 	.short	0x0008
        /*0024*/ 	.byte	0x00, 0xf5, 0x21, 0x00


	//----- nvinfo : EIATTR_KPARAM_INFO
	.align		4
.L_1719:
        /*0028*/ 	.byte	0x04, 0x17
        /*002a*/ 	.short	(.L_1721 - .L_1720)
.L_1720:
        /*002c*/ 	.word	0x00000000
        /*0030*/ 	.short	0x0000
        /*0032*/ 	.short	0x0000
        /*0034*/ 	.byte	0x00, 0xf5, 0x21, 0x00


	//----- nvinfo : EIATTR_SPARSE_MMA_MASK
	.align		4
.L_1721:
        /*0038*/ 	.byte	0x03, 0x50
        /*003a*/ 	.short	0x0000


	//----- nvinfo : EIATTR_MAXREG_COUNT
	.align		4
        /*003c*/ 	.byte	0x03, 0x1b
        /*003e*/ 	.short	0x00ff


	//----- nvinfo : EIATTR_MERCURY_ISA_VERSION
	.align		4
        /*0040*/ 	.byte	0x03, 0x5f
        /*0042*/ 	.short	0x0101


	//----- nvinfo : EIATTR_VRC_CTA_INIT_COUNT
	.align		4
        /*0044*/ 	.byte	0x02, 0x4a
	.zero		1
	.zero		1


	//----- nvinfo : EIATTR_EXIT_INSTR_OFFSETS
	.align		4
        /*0048*/ 	.byte	0x04, 0x1c
        /*004a*/ 	.short	(.L_1723 - .L_1722)


	//   ....[0]....
.L_1722:
        /*004c*/ 	.word	0x000000c0


	//   ....[1]....
        /*0050*/ 	.word	0x00000980


	//----- nvinfo : EIATTR_CRS_STACK_SIZE
	.align		4
.L_1723:
        /*0054*/ 	.byte	0x04, 0x1e
        /*0056*/ 	.short	(.L_1725 - .L_1724)
.L_1724:
        /*0058*/ 	.word	0x00000000


	//----- nvinfo : EIATTR_CBANK_PARAM_SIZE
	.align		4
.L_1725:
        /*005c*/ 	.byte	0x03, 0x19
        /*005e*/ 	.short	0x0014


	//----- nvinfo : EIATTR_PARAM_CBANK
	.align		4
        /*0060*/ 	.byte	0x04, 0x0a
        /*0062*/ 	.short	(.L_1727 - .L_1726)
	.align		4
.L_1726:
        /*0064*/ 	.word	index@(.nv.constant0._ZN4vllm18act_and_mul_kernelIN3c108BFloat16E14__nv_bfloat162XadL_ZNS_11silu_kernelIS2_EET_RKS5_EEXadL_ZNS_18packed_silu_kernelIS3_EES5_S7_EELb1ELb1ELb1EEEvPS5_PS6_i)
        /*0068*/ 	.short	0x0380
        /*006a*/ 	.short	0x0014


	//----- nvinfo : EIATTR_SW_WAR
	.align		4
.L_1727:
        /*006c*/ 	.byte	0x04, 0x36
        /*006e*/ 	.short	(.L_1729 - .L_1728)
.L_1728:
        /*0070*/ 	.word	0x00000008
.L_1729:


//--------------------- .nv.info._ZN4vllm18act_and_mul_kernelIN3c104HalfE7__half2XadL_ZNS_11silu_kernelIS2_EET_RKS5_EEXadL_ZNS_18packed_silu_kernelIS3_EES5_S7_EELb1ELb1ELb1EEEvPS5_PS6_i --------------------------
	.section	.nv.info._ZN4vllm18act_and_mul_kernelIN3c104HalfE7__half2XadL_ZNS_11silu_kernelIS2_EET_RKS5_EEXadL_ZNS_18packed_silu_kernelIS3_EES5_S7_EELb1ELb1ELb1EEEvPS5_PS6_i,"",@"SHT_CUDA_INFO"
	.sectionflags	@""
	.align	4


	//----- nvinfo : EIATTR_CUDA_API_VERSION
	.align		4
        /*0000*/ 	.byte	0x04, 0x37
        /*0002*/ 	.short	(.L_1731 - .L_1730)
.L_1730:
        /*0004*/ 	.word	0x00000082


	//----- nvinfo : EIATTR_KPARAM_INFO
	.align		4
.L_1731:
        /*0008*/ 	.byte	0x04, 0x17
        /*000a*/ 	.short	(.L_1733 - .L_1732)
.L_1732:
        /*000c*/ 	.word	0x00000000
        /*0010*/ 	.short	0x0002
        /*0012*/ 	.short	0x0010
        /*0014*/ 	.byte	0x00, 0xf0, 0x11, 0x00


	//----- nvinfo : EIATTR_KPARAM_INFO
	.align		4
.L_1733:
        /*0018*/ 	.byte	0x04, 0x17
        /*001a*/ 	.short	(.L_1735 - .L_1734)
.L_1734:
        /*001c*/ 	.word	0x00000000
        /*0020*/ 	.short	0x0001
        /*0022*/ 	.short	0x0008
        /*0024*/ 	.byte	0x00, 0xf5, 0x21, 0x00


	//----- nvinfo : EIATTR_KPARAM_INFO
	.align		4
.L_1735:
        /*0028*/ 	.byte	0x04, 0x17
        /*002a*/ 	.short	(.L_1737 - .L_1736)
.L_1736:
        /*002c*/ 	.word	0x00000000
        /*0030*/ 	.short	0x0000
        /*0032*/ 	.short	0x0000
        /*0034*/ 	.byte	0x00, 0xf5, 0x21, 0x00


	//----- nvinfo : EIATTR_SPARSE_MMA_MASK
	.align		4
.L_1737:
        /*0038*/ 	.byte	0x03, 0x50
        /*003a*/ 	.short	0x0000


	//----- nvinfo : EIATTR_MAXREG_COUNT
	.align		4
        /*003c*/ 	.byte	0x03, 0x1b
        /*003e*/ 	.short	0x00ff


	//----- nvinfo : EIATTR_MERCURY_ISA_VERSION
	.align		4
        /*0040*/ 	.byte	0x03, 0x5f
        /*0042*/ 	.short	0x0101


	//----- nvinfo : EIATTR_VRC_CTA_INIT_COUNT
	.align		4
        /*0044*/ 	.byte	0x02, 0x4a
	.zero		1
	.zero		1


	//----- nvinfo : EIATTR_EXIT_INSTR_OFFSETS
	.align		4
        /*0048*/ 	.byte	0x04, 0x1c
        /*004a*/ 	.short	(.L_1739 - .L_1738)


	//   ....[0]....
.L_1738:
        /*004c*/ 	.word	0x000000c0


	//   ....[1]....
        /*0050*/ 	.word	0x00000aa0


	//   ....[2]....
        /*0054*/ 	.word	0x00001a20


	//----- nvinfo : EIATTR_CRS_STACK_SIZE
	.align		4
.L_1739:
        /*0058*/ 	.byte	0x04, 0x1e
        /*005a*/ 	.short	(.L_1741 - .L_1740)
.L_1740:
        /*005c*/ 	.word	0x00000000


	//----- nvinfo : EIATTR_CBANK_PARAM_SIZE
	.align		4
.L_1741:
        /*0060*/ 	.byte	0x03, 0x19
        /*0062*/ 	.short	0x0014


	//----- nvinfo : EIATTR_PARAM_CBANK
	.align		4
        /*0064*/ 	.byte	0x04, 0x0a
        /*0066*/ 	.short	(.L_1743 - .L_1742)
	.align		4
.L_1742:
        /*0068*/ 	.word	index@(.nv.constant0._ZN4vllm18act_and_mul_kernelIN3c104HalfE7__half2XadL_ZNS_11silu_kernelIS2_EET_RKS5_EEXadL_ZNS_18packed_silu_kernelIS3_EES5_S7_EELb1ELb1ELb1EEEvPS5_PS6_i)
        /*006c*/ 	.short	0x0380
        /*006e*/ 	.short	0x0014


	//----- nvinfo : EIATTR_SW_WAR
	.align		4
.L_1743:
        /*0070*/ 	.byte	0x04, 0x36
        /*0072*/ 	.short	(.L_1745 - .L_1744)
.L_1744:
        /*0074*/ 	.word	0x00000008
.L_1745:


//--------------------- .nv.info._ZN4vllm18act_and_mul_kernelIf6float2XadL_ZNS_11silu_kernelIfEET_RKS3_EEXadL_ZNS_18packed_silu_kernelIS1_EES3_S5_EELb1ELb1ELb1EEEvPS3_PS4_i --------------------------
	.section	.nv.info._ZN4vllm18act_and_mul_kernelIf6float2XadL_ZNS_11silu_kernelIfEET_RKS3_EEXadL_ZNS_18packed_silu_kernelIS1_EES3_S5_EELb1ELb1ELb1EEEvPS3_PS4_i,"",@"SHT_CUDA_INFO"
	.sectionflags	@""
	.align	4


	//----- nvinfo : EIATTR_CUDA_API_VERSION
	.align		4
        /*0000*/ 	.byte	0x04, 0x37
        /*0002*/ 	.short	(.L_1747 - .L_1746)
.L_1746:
        /*0004*/ 	.word	0x00000082


	//----- nvinfo : EIATTR_KPARAM_INFO
	.align		4
.L_1747:
        /*0008*/ 	.byte	0x04, 0x17
        /*000a*/ 	.short	(.L_1749 - .L_1748)
.L_1748:
        /*000c*/ 	.word	0x00000000
        /*0010*/ 	.short	0x0002
        /*0012*/ 	.short	0x0010
        /*0014*/ 	.byte	0x00, 0xf0, 0x11, 0x00


	//----- nvinfo : EIATTR_KPARAM_INFO
	.align		4
.L_1749:
        /*0018*/ 	.byte	0x04, 0x17
        /*001a*/ 	.short	(.L_1751 - .L_1750)
.L_1750:
        /*001c*/ 	.word	0x00000000
        /*0020*/ 	.short	0x0001
        /*0022*/ 	.short	0x0008
        /*0024*/ 	.byte	0x00, 0xf5, 0x21, 0x00


	//----- nvinfo : EIATTR_KPARAM_INFO
	.align		4
.L_1751:
        /*0028*/ 	.byte	0x04, 0x17
        /*002a*/ 	.short	(.L_1753 - .L_1752)
.L_1752:
        /*002c*/ 	.word	0x00000000
        /*0030*/ 	.short	0x0000
        /*0032*/ 	.short	0x0000
        /*0034*/ 	.byte	0x00, 0xf5, 0x21, 0x00


	//----- nvinfo : EIATTR_SPARSE_MMA_MASK
	.align		4
.L_1753:
        /*0038*/ 	.byte	0x03, 0x50
        /*003a*/ 	.short	0x0000


	//----- nvinfo : EIATTR_MAXREG_COUNT
	.align		4
        /*003c*/ 	.byte	0x03, 0x1b
        /*003e*/ 	.short	0x00ff


	//----- nvinfo : EIATTR_MERCURY_ISA_VERSION
	.align		4
        /*0040*/ 	.byte	0x03, 0x5f
        /*0042*/ 	.short	0x0101


	//----- nvinfo : EIATTR_VRC_CTA_INIT_COUNT
	.align		4
        /*0044*/ 	.byte	0x02, 0x4a
	.zero		1
	.zero		1


	//----- nvinfo : EIATTR_EXIT_INSTR_OFFSETS
	.align		4
        /*0048*/ 	.byte	0x04, 0x1c
        /*004a*/ 	.short	(.L_1755 - .L_1754)


	//   ....[0]....
.L_1754:
        /*004c*/ 	.word	0x000000c0


	//   ....[1]....
        /*0050*/ 	.word	0x00000720


	//   ....[2]....
        /*0054*/ 	.word	0x00001610


	//----- nvinfo : EIATTR_CRS_STACK_SIZE
	.align		4
.L_1755:
        /*0058*/ 	.byte	0x04, 0x1e
        /*005a*/ 	.short	(.L_1757 - .L_1756)
.L_1756:
        /*005c*/ 	.word	0x00000000


	//----- nvinfo : EIATTR_CBANK_PARAM_SIZE
	.align		4
.L_1757:
        /*0060*/ 	.byte	0x03, 0x19
        /*0062*/ 	.short	0x0014


	//----- nvinfo : EIATTR_PARAM_CBANK
	.align		4
        /*0064*/ 	.byte	0x04, 0x0a
        /*0066*/ 	.short	(.L_1759 - .L_1758)
	.align		4
.L_1758:
        /*0068*/ 	.word	index@(.nv.constant0._ZN4vllm18act_and_mul_kernelIf6float2XadL_ZNS_11silu_kernelIfEET_RKS3_EEXadL_ZNS_18packed_silu_kernelIS1_EES3_S5_EELb1ELb1ELb1EEEvPS3_PS4_i)
        /*006c*/ 	.short	0x0380
        /*006e*/ 	.short	0x0014


	//----- nvinfo : EIATTR_SW_WAR
	.align		4
.L_1759:
        /*0070*/ 	.byte	0x04, 0x36
        /*0072*/ 	.short	(.L_1761 - .L_1760)
.L_1760:
        /*0074*/ 	.word	0x00000008
.L_1761:


//--------------------- .nv.callgraph             --------------------------
	.section	.nv.callgraph,"",@"SHT_CUDA_CALLGRAPH"
	.align	4
	.sectionentsize	8
	.align		4
        /*0000*/ 	.word	0x00000000
	.align		4
        /*0004*/ 	.word	0xffffffff
	.align		4
        /*0008*/ 	.word	0x00000000
	.align		4
        /*000c*/ 	.word	0xfffffffe
	.align		4
        /*0010*/ 	.word	0x00000000
	.align		4
        /*0014*/ 	.word	0xfffffffd
	.align		4
        /*0018*/ 	.word	0x00000000
	.align		4
        /*001c*/ 	.word	0xfffffffc


//--------------------- .nv.constant4             --------------------------
	.section	.nv.constant4,"a",@progbits
	.align	8
	.align		8
.nv.constant4:
        /*0000*/ 	.dword	_ZN52_INTERNAL_361876f1_21_activation_kernels_cu_9e3ffcd84cuda3std3__45__cpo5beginE
	.align		8
        /*0008*/ 	.dword	_ZN52_INTERNAL_361876f1_21_activation_kernels_cu_9e3ffcd84cuda3std3__45__cpo3endE
	.align		8
        /*0010*/ 	.dword	_ZN52_INTERNAL_361876f1_21_activation_kernels_cu_9e3ffcd84cuda3std3__45__cpo6cbeginE
	.align		8
        /*0018*/ 	.dword	_ZN52_INTERNAL_361876f1_21_activation_kernels_cu_9e3ffcd84cuda3std3__45__cpo4cendE
	.align		8
        /*0020*/ 	.dword	_ZN52_INTERNAL_361876f1_21_activation_kernels_cu_9e3ffcd84cuda3std3__45__cpo6rbeginE
	.align		8
        /*0028*/ 	.dword	_ZN52_INTERNAL_361876f1_21_activation_kernels_cu_9e3ffcd84cuda3std3__45__cpo4rendE
	.align		8
        /*0030*/ 	.dword	_ZN52_INTERNAL_361876f1_21_activation_kernels_cu_9e3ffcd84cuda3std3__45__cpo7crbeginE
	.align		8
        /*0038*/ 	.dword	_ZN52_INTERNAL_361876f1_21_activation_kernels_cu_9e3ffcd84cuda3std3__45__cpo5crendE
	.align		8
        /*0040*/ 	.dword	_ZN52_INTERNAL_361876f1_21_activation_kernels_cu_9e3ffcd84cuda3std3__454_GLOBAL__N__361876f1_21_activation_kernels_cu_9e3ffcd86ignoreE
	.align		8
        /*0048*/ 	.dword	_ZN52_INTERNAL_361876f1_21_activation_kernels_cu_9e3ffcd84cuda3std3__419piecewise_constructE
	.align		8
        /*0050*/ 	.dword	_ZN52_INTERNAL_361876f1_21_activation_kernels_cu_9e3ffcd84cuda3std3__48in_placeE
	.align		8
        /*0058*/ 	.dword	_ZN52_INTERNAL_361876f1_21_activation_kernels_cu_9e3ffcd84cuda3std3__420unreachable_sentinelE
	.align		8
        /*0060*/ 	.dword	_ZN52_INTERNAL_361876f1_21_activation_kernels_cu_9e3ffcd84cuda3std6ranges3__45__cpo4swapE
	.align		8
        /*0068*/ 	.dword	_ZN52_INTERNAL_361876f1_21_activation_kernels_cu_9e3ffcd84cuda3std6ranges3__45__cpo9iter_moveE
	.align		8
        /*0070*/ 	.dword	_ZN52_INTERNAL_361876f1_21_activation_kernels_cu_9e3ffcd84cuda3std6ranges3__45__cpo5beginE
	.align		8
        /*0078*/ 	.dword	_ZN52_INTERNAL_361876f1_21_activation_kernels_cu_9e3ffcd84cuda3std6ranges3__45__cpo3endE
	.align		8
        /*0080*/ 	.dword	_ZN52_INTERNAL_361876f1_21_activation_kernels_cu_9e3ffcd84cuda3std6ranges3__45__cpo6cbeginE
	.align		8
        /*0088*/ 	.dword	_ZN52_INTERNAL_361876f1_21_activation_kernels_cu_9e3ffcd84cuda3std6ranges3__45__cpo4cendE
	.align		8
        /*0090*/ 	.dword	_ZN52_INTERNAL_361876f1_21_activation_kernels_cu_9e3ffcd84cuda3std6ranges3__45__cpo7advanceE
	.align		8
        /*0098*/ 	.dword	_ZN52_INTERNAL_361876f1_21_activation_kernels_cu_9e3ffcd84cuda3std6ranges3__45__cpo9iter_swapE
	.align		8
        /*00a0*/ 	.dword	_ZN52_INTERNAL_361876f1_21_activation_kernels_cu_9e3ffcd84cuda3std6ranges3__45__cpo4nextE
	.align		8
        /*00a8*/ 	.dword	_ZN52_INTERNAL_361876f1_21_activation_kernels_cu_9e3ffcd84cuda3std6ranges3__45__cpo4prevE
	.align		8
        /*00b0*/ 	.dword	_ZN52_INTERNAL_361876f1_21_activation_kernels_cu_9e3ffcd84cuda3std6ranges3__45__cpo4dataE
	.align		8
        /*00b8*/ 	.dword	_ZN52_INTERNAL_361876f1_21_activation_kernels_cu_9e3ffcd84cuda3std6ranges3__45__cpo5cdataE
	.align		8
        /*00c0*/ 	.dword	_ZN52_INTERNAL_361876f1_21_activation_kernels_cu_9e3ffcd84cuda3std6ranges3__45__cpo4sizeE
	.align		8
        /*00c8*/ 	.dword	_ZN52_INTERNAL_361876f1_21_activation_kernels_cu_9e3ffcd84cuda3std6ranges3__45__cpo5ssizeE
	.align		8
        /*00d0*/ 	.dword	_ZN52_INTERNAL_361876f1_21_activation_kernels_cu_9e3ffcd84cuda3std6ranges3__45__cpo8distanceE
	.align		8
        /*00d8*/ 	.dword	_ZN52_INTERNAL_361876f1_21_activation_kernels_cu_9e3ffcd86thrust24THRUST_300001_SM_1030_NS6system6detail10sequential3seqE


//--------------------- .text._ZN4vllm17activation_kernelIN3c108BFloat16EXadL_ZNS_17gelu_quick_kernelIS2_EET_RKS4_EELb0ELb0EEEvPS4_PS5_i --------------------------
	.section	.text._ZN4vllm17activation_kernelIN3c108BFloat16EXadL_ZNS_17gelu_quick_kernelIS2_EET_RKS4_EELb0ELb0EEEvPS4_PS5_i,"ax",@progbits
	.align	128
        .global         _ZN4vllm17activation_kernelIN3c108BFloat16EXadL_ZNS_17gelu_quick_kernelIS2_EET_RKS4_EELb0ELb0EEEvPS4_PS5_i
        .type           _ZN4vllm17activation_kernelIN3c108BFloat16EXadL_ZNS_17gelu_quick_kernelIS2_EET_RKS4_EELb0ELb0EEEvPS4_PS5_i,@function
        .size           _ZN4vllm17activation_kernelIN3c108BFloat16EXadL_ZNS_17gelu_quick_kernelIS2_EET_RKS4_EELb0ELb0EEEvPS4_PS5_i,(.L_x_418 - _ZN4vllm17activation_kernelIN3c108BFloat16EXadL_ZNS_17gelu_quick_kernelIS2_EET_RKS4_EELb0ELb0EEEvPS4_PS5_i)
        .other          _ZN4vllm17activation_kernelIN3c108BFloat16EXadL_ZNS_17gelu_quick_kernelIS2_EET_RKS4_EELb0ELb0EEEvPS4_PS5_i,@"STO_CUDA_ENTRY STV_DEFAULT"
_ZN4vllm17activation_kernelIN3c108BFloat16EXadL_ZNS_17gelu_quick_kernelIS2_EET_RKS4_EELb0ELb0EEEvPS4_PS5_i:
.text._ZN4vllm17activation_kernelIN3c108BFloat16EXadL_ZNS_17gelu_quick_kernelIS2_EET_RKS4_EELb0ELb0EEEvPS4_PS5_i:
[----:B------:R-:W-:Y:S01]  /*0000*/  LDC R1, c[0x0][0x37c] ;  /* 0x0000df00ff017b82 */ /* 0x000fe20000000800 */
[----:B------:R-:W0:Y:S01]  /*0010*/  S2R R21, SR_TID.X ;  /* 0x0000000000157919 */ /* 0x000e220000002100 */
[----:B------:R-:W0:Y:S02]  /*0020*/  LDCU UR4, c[0x0][0x390] ;  /* 0x00007200ff0477ac */ /* 0x000e240008000800 */
[----:B0-----:R-:W-:-:S13]  /*0030*/  ISETP.GE.AND P0, PT, R21, UR4, PT ;  /* 0x0000000415007c0c */ /* 0x001fda000bf06270 */
[----:B------:R-:W-:Y:S05]  /*0040*/  @P0 EXIT ;  /* 0x000000000000094d */ /* 0x000fea0003800000 */
[----:B------:R-:W0:Y:S01]  /*0050*/  LDC R0, c[0x0][0x360] ;  /* 0x0000d800ff007b82 */ /* 0x000e220000000800 */
[----:B------:R-:W-:Y:S01]  /*0060*/  USHF.R.S32.HI UR8, URZ, 0x1f, UR4 ;  /* 0x0000001fff087899 */ /* 0x000fe20008011404 */
[----:B------:R-:W-:Y:S06]  /*0070*/  BSSY.RECONVERGENT B0, `(.L_x_0) ;  /* 0x0000029000007945 */ /* 0x000fec0003800200 */
[----:B------:R-:W1:Y:S01]  /*0080*/  S2UR UR5, SR_CTAID.X ;  /* 0x00000000000579c3 */ /* 0x000e620000002500 */
[----:B0-----:R-:W-:-:S04]  /*0090*/  IADD3 R5, P0, PT, R21, R0, RZ ;  /* 0x0000000015057210 */ /* 0x001fc80007f1e0ff */
[C---:B------:R-:W-:Y:S01]  /*00a0*/  ISETP.GT.U32.AND P1, PT, R5.reuse, UR4, PT ;  /* 0x0000000405007c0c */ /* 0x040fe2000bf24070 */
[----:B------:R-:W-:Y:S01]  /*00b0*/  IMAD.X R7, RZ, RZ, RZ, P0 ;  /* 0x000000ffff077224 */ /* 0x000fe200000e06ff */
[----:B------:R-:W-:Y:S01]  /*00c0*/  ISETP.GE.U32.AND P0, PT, R5, UR4, PT ;  /* 0x0000000405007c0c */ /* 0x000fe2000bf06070 */
[----:B-1----:R-:W-:-:S03]  /*00d0*/  UIMAD UR5, UR5, UR4, URZ ;  /* 0x00000004050572a4 */ /* 0x002fc6000f8e02ff */
[C---:B------:R-:W-:Y:S02]  /*00e0*/  ISETP.GT.AND.EX P1, PT, R7.reuse, UR8, PT, P1 ;  /* 0x0000000807007c0c */ /* 0x040fe4000bf24310 */
[----:B------:R-:W-:Y:S02]  /*00f0*/  ISETP.GE.AND.EX P0, PT, R7, UR8, PT, P0 ;  /* 0x0000000807007c0c */ /* 0x000fe4000bf06300 */
[----:B------:R-:W-:Y:S02]  /*0100*/  SEL R2, R5, UR4, P1 ;  /* 0x0000000405027c07 */ /* 0x000fe40008800000 */
[----:B------:R-:W-:Y:S02]  /*0110*/  SEL R3, RZ, 0x1, P0 ;  /* 0x00000001ff037807 */ /* 0x000fe40000000000 */
[----:B------:R-:W-:Y:S02]  /*0120*/  SEL R6, R7, UR8, P1 ;  /* 0x0000000807067c07 */ /* 0x000fe40008800000 */
[----:B------:R-:W-:Y:S01]  /*0130*/  IADD3 R5, P0, P1, R2, -R5, -R3 ;  /* 0x8000000502057210 */ /* 0x000fe2000791e803 */
[----:B------:R-:W-:-:S03]  /*0140*/  IMAD.MOV.U32 R2, RZ, RZ, RZ ;  /* 0x000000ffff027224 */ /* 0x000fc600078e00ff */
[----:B------:R-:W-:-:S04]  /*0150*/  IADD3.X R6, PT, PT, R6, -0x1, ~R7, P0, P1 ;  /* 0xffffffff06067810 */ /* 0x000fc800007e2c07 */
[----:B------:R-:W-:-:S13]  /*0160*/  ISETP.NE.U32.AND P0, PT, R6, RZ, PT ;  /* 0x000000ff0600720c */ /* 0x000fda0003f05070 */
[----:B------:R-:W-:Y:S05]  /*0170*/  @P0 BRA `(.L_x_1) ;  /* 0x0000000000500947 */ /* 0x000fea0003800000 */
[----:B------:R-:W0:Y:S01]  /*0180*/  I2F.U32.RP R4, R0 ;  /* 0x0000000000047306 */ /* 0x000e220000209000 */
[----:B------:R-:W-:-:S07]  /*0190*/  ISETP.NE.U32.AND P2, PT, R0, RZ, PT ;  /* 0x000000ff0000720c */ /* 0x000fce0003f45070 */
[----:B0-----:R-:W0:Y:S02]  /*01a0*/  MUFU.RCP R4, R4 ;  /* 0x0000000400047308 */ /* 0x001e240000001000 */
[----:B0-----:R-:W-:-:S06]  /*01b0*/  VIADD R6, R4, 0xffffffe ;  /* 0x0ffffffe04067836 */ /* 0x001fcc0000000000 */
[----:B------:R0:W1:Y:S02]  /*01c0*/  F2I.FTZ.U32.TRUNC.NTZ R7, R6 ;  /* 0x0000000600077305 */ /* 0x000064000021f000 */
[----:B0-----:R-:W-:Y:S02]  /*01d0*/  IMAD.MOV.U32 R6, RZ, RZ, RZ ;  /* 0x000000ffff067224 */ /* 0x001fe400078e00ff */
[----:B-1----:R-:W-:-:S04]  /*01e0*/  IMAD.MOV R9, RZ, RZ, -R7 ;  /* 0x000000ffff097224 */ /* 0x002fc800078e0a07 */
[----:B------:R-:W-:-:S04]  /*01f0*/  IMAD R9, R9, R0, RZ ;  /* 0x0000000009097224 */ /* 0x000fc800078e02ff */
[----:B------:R-:W-:-:S06]  /*0200*/  IMAD.HI.U32 R8, R7, R9, R6 ;  /* 0x0000000907087227 */ /* 0x000fcc00078e0006 */
[----:B------:R-:W-:-:S04]  /*0210*/  IMAD.HI.U32 R4, R8, R5, RZ ;  /* 0x0000000508047227 */ /* 0x000fc800078e00ff */
[----:B------:R-:W-:-:S04]  /*0220*/  IMAD.MOV R7, RZ, RZ, -R4 ;  /* 0x000000ffff077224 */ /* 0x000fc800078e0a04 */
[----:B------:R-:W-:-:S05]  /*0230*/  IMAD R5, R0, R7, R5 ;  /* 0x0000000700057224 */ /* 0x000fca00078e0205 */
[----:B------:R-:W-:-:S13]  /*0240*/  ISETP.GE.U32.AND P0, PT, R5, R0, PT ;  /* 0x000000000500720c */ /* 0x000fda0003f06070 */
[----:B------:R-:W-:Y:S02]  /*0250*/  @P0 IMAD.IADD R5, R5, 0x1, -R0 ;  /* 0x0000000105050824 */ /* 0x000fe400078e0a00 */
[----:B------:R-:W-:-:S03]  /*0260*/  @P0 VIADD R4, R4, 0x1 ;  /* 0x0000000104040836 */ /* 0x000fc60000000000 */
[----:B------:R-:W-:Y:S01]  /*0270*/  ISETP.GE.U32.AND P1, PT, R5, R0, PT ;  /* 0x000000000500720c */ /* 0x000fe20003f26070 */
[----:B------:R-:W-:-:S12]  /*0280*/  IMAD.MOV.U32 R5, RZ, RZ, RZ ;  /* 0x000000ffff057224 */ /* 0x000fd800078e00ff */
[----:B------:R-:W-:Y:S01]  /*0290*/  @P1 VIADD R4, R4, 0x1 ;  /* 0x0000000104041836 */ /* 0x000fe20000000000 */
[----:B------:R-:W-:Y:S01]  /*02a0*/  @!P2 LOP3.LUT R4, RZ, R0, RZ, 0x33, !PT ;  /* 0x00000000ff04a212 */ /* 0x000fe200078e33ff */
[----:B------:R-:W-:Y:S06]  /*02b0*/  BRA `(.L_x_2) ;  /* 0x0000000000107947 */ /* 0x000fec0003800000 */
.L_x_1:
[----:B------:R-:W-:-:S07]  /*02c0*/  MOV R4, 0x2e0 ;  /* 0x000002e000047802 */ /* 0x000fce0000000f00 */
[----:B------:R-:W-:Y:S05]  /*02d0*/  CALL.REL.NOINC `($__internal_0_$__cuda_sm20_div_u64) ;  /* 0x0000000800247944 */ /* 0x000fea0003c00000 */
[----:B------:R-:W-:Y:S02]  /*02e0*/  IMAD.MOV.U32 R4, RZ, RZ, R6 ;  /* 0x000000ffff047224 */ /* 0x000fe400078e0006 */
[----:B------:R-:W-:-:S07]  /*02f0*/  IMAD.MOV.U32 R5, RZ, RZ, R7 ;  /* 0x000000ffff057224 */ /* 0x000fce00078e0007 */
.L_x_2:
[----:B------:R-:W-:Y:S05]  /*0300*/  BSYNC.RECONVERGENT B0 ;  /* 0x0000000000007941 */ /* 0x000fea0003800200 */
.L_x_0:
[----:B------:R-:W-:Y:S01]  /*0310*/  IADD3 R3, P0, PT, R4, R3, RZ ;  /* 0x0000000304037210 */ /* 0x000fe20007f1e0ff */
[----:B------:R-:W0:Y:S01]  /*0320*/  LDCU.64 UR6, c[0x0][0x358] ;  /* 0x00006b00ff0677ac */ /* 0x000e220008000a00 */
[----:B------:R-:W-:Y:S02]  /*0330*/  BSSY.RECONVERGENT B0, `(.L_x_3) ;  /* 0x0000027000007945 */ /* 0x000fe40003800200 */
[C---:B------:R-:W-:Y:S01]  /*0340*/  LOP3.LUT R6, R3.reuse, 0x3, RZ, 0xc0, !PT ;  /* 0x0000000303067812 */ /* 0x040fe200078ec0ff */
[----:B------:R-:W-:Y:S01]  /*0350*/  IMAD.X R4, RZ, RZ, R5, P0 ;  /* 0x000000ffff047224 */ /* 0x000fe200000e0605 */
[----:B------:R-:W-:Y:S01]  /*0360*/  ISETP.GE.U32.AND P0, PT, R3, 0x3, PT ;  /* 0x000000030300780c */ /* 0x000fe20003f06070 */
[----:B------:R-:W1:Y:S01]  /*0370*/  LDCU.128 UR12, c[0x0][0x380] ;  /* 0x00007000ff0c77ac */ /* 0x000e620008000c00 */
[----:B------:R-:W-:Y:S02]  /*0380*/  ISETP.NE.U32.AND P1, PT, R6, 0x3, PT ;  /* 0x000000030600780c */ /* 0x000fe40003f25070 */
[----:B------:R-:W-:-:S02]  /*0390*/  ISETP.GE.U32.AND.EX P0, PT, R4, RZ, PT, P0 ;  /* 0x000000ff0400720c */ /* 0x000fc40003f06100 */
[----:B------:R-:W-:-:S13]  /*03a0*/  ISETP.NE.AND.EX P1, PT, RZ, RZ, PT, P1 ;  /* 0x000000ffff00720c */ /* 0x000fda0003f25310 */
[----:B01----:R-:W-:Y:S05]  /*03b0*/  @!P1 BRA `(.L_x_4) ;  /* 0x0000000000789947 */ /* 0x003fea0003800000 */
[----:B------:R-:W-:Y:S01]  /*03c0*/  IADD3 R13, P1, PT, R21, UR5, RZ ;  /* 0x00000005150d7c10 */ /* 0x000fe2000ff3e0ff */
[----:B------:R-:W-:Y:S02]  /*03d0*/  VIADD R10, R3, 0x1 ;  /* 0x00000001030a7836 */ /* 0x000fe40000000000 */
[----:B------:R-:W-:Y:S02]  /*03e0*/  IMAD.MOV.U32 R11, RZ, RZ, RZ ;  /* 0x000000ffff0b7224 */ /* 0x000fe400078e00ff */
[----:B------:R-:W-:Y:S01]  /*03f0*/  IMAD.X R4, RZ, RZ, R2, P1 ;  /* 0x000000ffff047224 */ /* 0x000fe200008e0602 */
[----:B------:R-:W-:-:S04]  /*0400*/  LOP3.LUT R10, R10, 0x3, RZ, 0xc0, !PT ;  /* 0x000000030a0a7812 */ /* 0x000fc800078ec0ff */
[C---:B------:R-:W-:Y:S01]  /*0410*/  SHF.L.U64.HI R15, R13.reuse, 0x1, R4 ;  /* 0x000000010d0f7819 */ /* 0x040fe20000010204 */
[----:B------:R-:W-:-:S07]  /*0420*/  IMAD.SHL.U32 R13, R13, 0x2, RZ ;  /* 0x000000020d0d7824 */ /* 0x000fce00078e00ff */
.L_x_5:
[----:B------:R-:W-:-:S04]  /*0430*/  IADD3 R4, P1, PT, R13, UR14, RZ ;  /* 0x0000000e0d047c10 */ /* 0x000fc8000ff3e0ff */
[----:B------:R-:W-:-:S05]  /*0440*/  IADD3.X R5, PT, PT, R15, UR15, RZ, P1, !PT ;  /* 0x0000000f0f057c10 */ /* 0x000fca0008ffe4ff */
[----:B------:R-:W2:Y:S01]  /*0450*/  LDG.E.U16.CONSTANT R4, desc[UR6][R4.64] ;  /* 0x0000000604047981 */ /* 0x000ea2000c1e9500 */
[----:B------:R-:W-:-:S05]  /*0460*/  IADD3 R21, P2, PT, R0, R21, RZ ;  /* 0x0000001500157210 */ /* 0x000fca0007f5e0ff */
[----:B------:R-:W-:Y:S02]  /*0470*/  IMAD.X R2, RZ, RZ, R2, P2 ;  /* 0x000000ffff027224 */ /* 0x000fe400010e0602 */
[----:B--2---:R-:W-:-:S04]  /*0480*/  IMAD.U32 R3, R4, 0x10000, RZ ;  /* 0x0001000004037824 */ /* 0x004fc800078e00ff */
[----:B------:R-:W-:-:S04]  /*0490*/  FMUL.FTZ R6, R3, -1.7020000219345092773 ;  /* 0xbfd9db2303067820 */ /* 0x000fc80000410000 */
[----:B------:R-:W-:-:S06]  /*04a0*/  FMUL.FTZ R8, R6, 1.4426950216293334961 ;  /* 0x3fb8aa3b06087820 */ /* 0x000fcc0000410000 */
[----:B------:R-:W0:Y:S02]  /*04b0*/  MUFU.EX2 R8, R8 ;  /* 0x0000000800087308 */ /* 0x000e240000000800 */
[----:B0-----:R-:W-:-:S04]  /*04c0*/  FADD.FTZ R9, R8, 1 ;  /* 0x3f80000008097421 */ /* 0x001fc80000010000 */
[----:B------:R-:W0:Y:S02]  /*04d0*/  MUFU.RCP R6, R9 ;  /* 0x0000000900067308 */ /* 0x000e240000001000 */
[----:B0-----:R-:W-:Y:S01]  /*04e0*/  FMUL.FTZ R3, R3, R6 ;  /* 0x0000000603037220 */ /* 0x001fe20000410000 */
[----:B------:R-:W-:Y:S02]  /*04f0*/  IADD3 R6, P1, PT, R13, UR12, RZ ;  /* 0x0000000c0d067c10 */ /* 0x000fe4000ff3e0ff */
[----:B------:R-:W-:Y:S02]  /*0500*/  LEA R13, P3, R0, R13, 0x1 ;  /* 0x0000000d000d7211 */ /* 0x000fe400078608ff */
[----:B------:R-:W-:Y:S02]  /*0510*/  F2FP.BF16.F32.PACK_AB R3, RZ, R3 ;  /* 0x00000003ff03723e */ /* 0x000fe400000010ff */
[----:B------:R-:W-:Y:S02]  /*0520*/  IADD3.X R7, PT, PT, R15, UR13, RZ, P1, !PT ;  /* 0x0000000d0f077c10 */ /* 0x000fe40008ffe4ff */
[----:B------:R-:W-:-:S02]  /*0530*/  IADD3 R10, P1, PT, R10, -0x1, RZ ;  /* 0xffffffff0a0a7810 */ /* 0x000fc40007f3e0ff */
[----:B------:R-:W-:Y:S01]  /*0540*/  LEA.HI.X R15, R0, R15, RZ, 0x1, P3 ;  /* 0x0000000f000f7211 */ /* 0x000fe200018f0cff */
[----:B------:R0:W-:Y:S01]  /*0550*/  STG.E.U16 desc[UR6][R6.64], R3 ;  /* 0x0000000306007986 */ /* 0x0001e2000c101506 */
[----:B------:R-:W-:Y:S02]  /*0560*/  IADD3.X R11, PT, PT, R11, -0x1, RZ, P1, !PT ;  /* 0xffffffff0b0b7810 */ /* 0x000fe40000ffe4ff */
[----:B------:R-:W-:-:S04]  /*0570*/  ISETP.NE.U32.AND P1, PT, R10, RZ, PT ;  /* 0x000000ff0a00720c */ /* 0x000fc80003f25070 */
[----:B------:R-:W-:-:S13]  /*0580*/  ISETP.NE.AND.EX P1, PT, R11, RZ, PT, P1 ;  /* 0x000000ff0b00720c */ /* 0x000fda0003f25310 */
[----:B0-----:R-:W-:Y:S05]  /*0590*/  @P1 BRA `(.L_x_5) ;  /* 0xfffffffc00a41947 */ /* 0x001fea000383ffff */
.L_x_4:
[----:B------:R-:W-:Y:S05]  /*05a0*/  BSYNC.RECONVERGENT B0 ;  /* 0x0000000000007941 */ /* 0x000fea0003800200 */
.L_x_3:
[----:B------:R-:W-:Y:S05]  /*05b0*/  @!P0 EXIT ;  /* 0x000000000000894d */ /* 0x000fea0003800000 */
[----:B------:R-:W0:Y:S01]  /*05c0*/  LDC.64 R12, c[0x0][0x380] ;  /* 0x0000e000ff0c7b82 */ /* 0x000e220000000a00 */
[----:B------:R-:W1:Y:S01]  /*05d0*/  LDCU.128 UR12, c[0x0][0x380] ;  /* 0x00007000ff0c77ac */ /* 0x000e620008000c00 */
[----:B------:R-:W-:Y:S01]  /*05e0*/  IADD3 R3, P0, PT, R21, UR5, RZ ;  /* 0x0000000515037c10 */ /* 0x000fe2000ff1e0ff */
[C---:B------:R-:W-:Y:S01]  /*05f0*/  IMAD.SHL.U32 R8, R0.reuse, 0x2, RZ ;  /* 0x0000000200087824 */ /* 0x040fe200078e00ff */
[--C-:B------:R-:W-:Y:S01]  /*0600*/  SHF.R.U32.HI R24, RZ, 0x1f, R0.reuse ;  /* 0x0000001fff187819 */ /* 0x100fe20000011600 */
[----:B------:R-:W-:Y:S01]  /*0610*/  IMAD.SHL.U32 R4, R0, 0x4, RZ ;  /* 0x0000000400047824 */ /* 0x000fe200078e00ff */
[----:B------:R-:W-:Y:S01]  /*0620*/  SHF.R.U32.HI R5, RZ, 0x1e, R0 ;  /* 0x0000001eff057819 */ /* 0x000fe20000011600 */
[----:B------:R-:W-:Y:S01]  /*0630*/  IMAD.X R10, RZ, RZ, R2, P0 ;  /* 0x000000ffff0a7224 */ /* 0x000fe200000e0602 */
[----:B------:R-:W2:Y:S01]  /*0640*/  LDC.64 R14, c[0x0][0x388] ;  /* 0x0000e200ff0e7b82 */ /* 0x000ea20000000a00 */
[----:B------:R-:W-:Y:S01]  /*0650*/  UMOV UR4, URZ ;  /* 0x000000ff00047c82 */ /* 0x000fe20008000000 */
[----:B------:R-:W3:Y:S02]  /*0660*/  LDCU UR9, c[0x0][0x390] ;  /* 0x00007200ff0977ac */ /* 0x000ee40008000800 */
[C---:B------:R-:W-:Y:S01]  /*0670*/  SHF.L.U64.HI R9, R3.reuse, 0x1, R10 ;  /* 0x0000000103097819 */ /* 0x040fe2000001020a */
[----:B------:R-:W-:Y:S01]  /*0680*/  IMAD.SHL.U32 R3, R3, 0x2, RZ ;  /* 0x0000000203037824 */ /* 0x000fe200078e00ff */
[----:B-1----:R-:W-:-:S02]  /*0690*/  IADD3 R6, P0, PT, R8, UR12, RZ ;  /* 0x0000000c08067c10 */ /* 0x002fc4000ff1e0ff */
[----:B------:R-:W-:Y:S02]  /*06a0*/  IADD3 R8, P2, PT, R8, UR14, RZ ;  /* 0x0000000e08087c10 */ /* 0x000fe4000ff5e0ff */
[----:B------:R-:W-:Y:S01]  /*06b0*/  IADD3 R10, P1, PT, R4, UR12, RZ ;  /* 0x0000000c040a7c10 */ /* 0x000fe2000ff3e0ff */
[----:B0-----:R-:W-:Y:S01]  /*06c0*/  IMAD.WIDE.U32 R12, R0, 0x6, R12 ;  /* 0x00000006000c7825 */ /* 0x001fe200078e000c */
[----:B------:R-:W-:Y:S02]  /*06d0*/  IADD3 R20, P3, PT, R4, UR14, RZ ;  /* 0x0000000e04147c10 */ /* 0x000fe4000ff7e0ff */
[C---:B------:R-:W-:Y:S01]  /*06e0*/  IADD3.X R22, PT, PT, R24.reuse, UR13, RZ, P0, !PT ;  /* 0x0000000d18167c10 */ /* 0x040fe200087fe4ff */
[----:B------:R-:W-:Y:S01]  /*06f0*/  VIADD R11, R13, UR4 ;  /* 0x000000040d0b7c36 */ /* 0x000fe20008000000 */
[----:B------:R-:W-:Y:S02]  /*0700*/  IADD3.X R24, PT, PT, R24, UR15, RZ, P2, !PT ;  /* 0x0000000f18187c10 */ /* 0x000fe400097fe4ff */
[C---:B------:R-:W-:Y:S01]  /*0710*/  IADD3.X R26, PT, PT, R5.reuse, UR13, RZ, P1, !PT ;  /* 0x0000000d051a7c10 */ /* 0x040fe20008ffe4ff */
[----:B--2---:R-:W-:Y:S01]  /*0720*/  IMAD.WIDE.U32 R14, R0, 0x6, R14 ;  /* 0x00000006000e7825 */ /* 0x004fe200078e000e */
[----:B------:R-:W-:-:S03]  /*0730*/  IADD3.X R28, PT, PT, R5, UR15, RZ, P3, !PT ;  /* 0x0000000f051c7c10 */ /* 0x000fc60009ffe4ff */
[----:B---3--:R-:W-:-:S07]  /*0740*/  VIADD R7, R15, UR4 ;  /* 0x000000040f077c36 */ /* 0x008fce0008000000 */
.L_x_6:
[C---:B------:R-:W-:Y:S02]  /*0750*/  IADD3 R18, P0, PT, R3.reuse, UR14, RZ ;  /* 0x0000000e03127c10 */ /* 0x040fe4000ff1e0ff */
[----:B------:R-:W-:Y:S02]  /*0760*/  IADD3 R16, P1, PT, R3, R8, RZ ;  /* 0x0000000803107210 */ /* 0x000fe40007f3e0ff */
[C---:B------:R-:W-:Y:S02]  /*0770*/  IADD3.X R19, PT, PT, R9.reuse, UR15, RZ, P0, !PT ;  /* 0x0000000f09137c10 */ /* 0x040fe400087fe4ff */
[----:B------:R-:W-:-:S03]  /*0780*/  IADD3.X R17, PT, PT, R9, R24, RZ, P1, !PT ;  /* 0x0000001809117210 */ /* 0x000fc60000ffe4ff */
[----:B------:R-:W2:Y:S04]  /*0790*/  LDG.E.U16.CONSTANT R18, desc[UR6][R18.64] ;  /* 0x0000000612127981 */ /* 0x000ea8000c1e9500 */
[----:B------:R-:W3:Y:S01]  /*07a0*/  LDG.E.U16.CONSTANT R16, desc[UR6][R16.64] ;  /* 0x0000000610107981 */ /* 0x000ee2000c1e9500 */
[----:B--2---:R-:W-:-:S04]  /*07b0*/  IMAD.U32 R25, R18, 0x10000, RZ ;  /* 0x0001000012197824 */ /* 0x004fc800078e00ff */
[----:B------:R-:W-:Y:S01]  /*07c0*/  FMUL.FTZ R27, R25, -1.7020000219345092773 ;  /* 0xbfd9db23191b7820 */ /* 0x000fe20000410000 */
[----:B---3--:R-:W-:-:S03]  /*07d0*/  IMAD.U32 R23, R16, 0x10000, RZ ;  /* 0x0001000010177824 */ /* 0x008fc600078e00ff */
[----:B------:R-:W-:Y:S01]  /*07e0*/  FMUL.FTZ R27, R27, 1.4426950216293334961 ;  /* 0x3fb8aa3b1b1b7820 */ /* 0x000fe20000410000 */
[----:B------:R-:W-:-:S04]  /*07f0*/  FMUL.FTZ R29, R23, -1.7020000219345092773 ;  /* 0xbfd9db23171d7820 */ /* 0x000fc80000410000 */
[----:B------:R-:W-:Y:S01]  /*0800*/  FMUL.FTZ R29, R29, 1.4426950216293334961 ;  /* 0x3fb8aa3b1d1d7820 */ /* 0x000fe20000410000 */
[----:B------:R-:W0:Y:S04]  /*0810*/  MUFU.EX2 R27, R27 ;  /* 0x0000001b001b7308 */ /* 0x000e280000000800 */
[----:B------:R0:W1:Y:S02]  /*0820*/  MUFU.EX2 R16, R29 ;  /* 0x0000001d00107308 */ /* 0x0000640000000800 */
[----:B0-----:R-:W-:-:S04]  /*0830*/  FADD.FTZ R29, R27, 1 ;  /* 0x3f8000001b1d7421 */ /* 0x001fc80000010000 */
[----:B------:R-:W0:Y:S01]  /*0840*/  MUFU.RCP R18, R29 ;  /* 0x0000001d00127308 */ /* 0x000e220000001000 */
[----:B-1----:R-:W-:-:S07]  /*0850*/  FADD.FTZ R27, R16, 1 ;  /* 0x3f800000101b7421 */ /* 0x002fce0000010000 */
[----:B------:R-:W1:Y:S01]  /*0860*/  MUFU.RCP R16, R27 ;  /* 0x0000001b00107308 */ /* 0x000e620000001000 */
[----:B0-----:R-:W-:-:S05]  /*0870*/  FMUL.FTZ R25, R25, R18 ;  /* 0x0000001219197220 */ /* 0x001fca0000410000 */
[----:B------:R-:W-:Y:S01]  /*0880*/  F2FP.BF16.F32.PACK_AB R25, RZ, R25 ;  /* 0x00000019ff19723e */ /* 0x000fe200000010ff */
[----:B-1----:R-:W-:Y:S01]  /*0890*/  FMUL.FTZ R23, R23, R16 ;  /* 0x0000001017177220 */ /* 0x002fe20000410000 */
[----:B------:R-:W-:Y:S02]  /*08a0*/  IADD3 R16, P0, PT, R3, UR12, RZ ;  /* 0x0000000c03107c10 */ /* 0x000fe4000ff1e0ff */
[----:B------:R-:W-:Y:S02]  /*08b0*/  PRMT R19, R25, 0x7610, R19 ;  /* 0x0000761019137816 */ /* 0x000fe40000000013 */
[----:B------:R-:W-:Y:S02]  /*08c0*/  IADD3.X R17, PT, PT, R9, UR13, RZ, P0, !PT ;  /* 0x0000000d09117c10 */ /* 0x000fe400087fe4ff */
[----:B------:R-:W-:Y:S02]  /*08d0*/  IADD3 R18, P0, PT, R3, R6, RZ ;  /* 0x0000000603127210 */ /* 0x000fe40007f1e0ff */
[----:B------:R-:W-:Y:S01]  /*08e0*/  F2FP.BF16.F32.PACK_AB R23, RZ, R23 ;  /* 0x00000017ff17723e */ /* 0x000fe200000010ff */
[----:B------:R0:W-:Y:S02]  /*08f0*/  STG.E.U16 desc[UR6][R16.64], R19 ;  /* 0x0000001310007986 */ /* 0x0001e4000c101506 */
[----:B0-----:R-:W-:Y:S01]  /*0900*/  IMAD.X R19, R9, 0x1, R22, P0 ;  /* 0x0000000109137824 */ /* 0x001fe200000e0616 */
[----:B------:R-:W-:-:S02]  /*0910*/  PRMT R17, R23, 0x7610, R17 ;  /* 0x0000761017117816 */ /* 0x000fc40000000011 */
[----:B------:R-:W-:-:S03]  /*0920*/  IADD3 R16, P0, PT, R3, R20, RZ ;  /* 0x0000001403107210 */ /* 0x000fc60007f1e0ff */
[----:B------:R0:W-:Y:S02]  /*0930*/  STG.E.U16 desc[UR6][R18.64], R17 ;  /* 0x0000001112007986 */ /* 0x0001e4000c101506 */
[----:B0-----:R-:W-:Y:S01]  /*0940*/  IADD3 R18, P1, PT, R3, R14, RZ ;  /* 0x0000000e03127210 */ /* 0x001fe20007f3e0ff */
[----:B------:R-:W-:-:S04]  /*0950*/  IMAD.X R17, R9, 0x1, R28, P0 ;  /* 0x0000000109117824 */ /* 0x000fc800000e061c */
[----:B------:R-:W-:Y:S01]  /*0960*/  IMAD.X R19, R9, 0x1, R7, P1 ;  /* 0x0000000109137824 */ /* 0x000fe200008e0607 */
[----:B------:R-:W2:Y:S04]  /*0970*/  LDG.E.U16.CONSTANT R25, desc[UR6][R16.64] ;  /* 0x0000000610197981 */ /* 0x000ea8000c1e9500 */
[----:B------:R-:W3:Y:S01]  /*0980*/  LDG.E.U16.CONSTANT R23, desc[UR6][R18.64] ;  /* 0x0000000612177981 */ /* 0x000ee2000c1e9500 */
[----:B--2---:R-:W-:Y:S02]  /*0990*/  IMAD.U32 R25, R25, 0x10000, RZ ;  /* 0x0001000019197824 */ /* 0x004fe400078e00ff */
[----:B---3--:R-:W-:Y:S02]  /*09a0*/  IMAD.U32 R23, R23, 0x10000, RZ ;  /* 0x0001000017177824 */ /* 0x008fe400078e00ff */
[----:B------:R-:W-:-:S02]  /*09b0*/  FMUL.FTZ R27, R25, -1.7020000219345092773 ;  /* 0xbfd9db23191b7820 */ /* 0x000fc40000410000 */
[----:B------:R-:W-:Y:S02]  /*09c0*/  FMUL.FTZ R29, R23, -1.7020000219345092773 ;  /* 0xbfd9db23171d7820 */ /* 0x000fe40000410000 */
[----:B------:R-:W-:Y:S02]  /*09d0*/  FMUL.FTZ R27, R27, 1.4426950216293334961 ;  /* 0x3fb8aa3b1b1b7820 */ /* 0x000fe40000410000 */
[----:B------:R-:W-:-:S04]  /*09e0*/  FMUL.FTZ R29, R29, 1.4426950216293334961 ;  /* 0x3fb8aa3b1d1d7820 */ /* 0x000fc80000410000 */
[----:B------:R-:W0:Y:S04]  /*09f0*/  MUFU.EX2 R27, R27 ;  /* 0x0000001b001b7308 */ /* 0x000e280000000800 */
[----:B------:R0:W1:Y:S02]  /*0a00*/  MUFU.EX2 R16, R29 ;  /* 0x0000001d00107308 */ /* 0x0000640000000800 */
[----:B0-----:R-:W-:Y:S01]  /*0a10*/  FADD.FTZ R29, R27, 1 ;  /* 0x3f8000001b1d7421 */ /* 0x001fe20000010000 */
[----:B-1----:R-:W-:-:S03]  /*0a20*/  FADD.FTZ R27, R16, 1 ;  /* 0x3f800000101b7421 */ /* 0x002fc60000010000 */
[----:B------:R-:W0:Y:S08]  /*0a30*/  MUFU.RCP R17, R29 ;  /* 0x0000001d00117308 */ /* 0x000e300000001000 */
[----:B------:R-:W1:Y:S01]  /*0a40*/  MUFU.RCP R16, R27 ;  /* 0x0000001b00107308 */ /* 0x000e620000001000 */
[----:B0-----:R-:W-:-:S05]  /*0a50*/  FMUL.FTZ R25, R25, R17 ;  /* 0x0000001119197220 */ /* 0x001fca0000410000 */
[----:B------:R-:W-:Y:S01]  /*0a60*/  F2FP.BF16.F32.PACK_AB R25, RZ, R25 ;  /* 0x00000019ff19723e */ /* 0x000fe200000010ff */
[----:B-1----:R-:W-:Y:S01]  /*0a70*/  FMUL.FTZ R23, R23, R16 ;  /* 0x0000001017177220 */ /* 0x002fe20000410000 */
[----:B------:R-:W-:-:S04]  /*0a80*/  IADD3 R16, P0, PT, R3, R10, RZ ;  /* 0x0000000a03107210 */ /* 0x000fc80007f1e0ff */
[----:B------:R-:W-:Y:S01]  /*0a90*/  F2FP.BF16.F32.PACK_AB R23, RZ, R23 ;  /* 0x00000017ff17723e */ /* 0x000fe200000010ff */
[----:B------:R-:W-:Y:S01]  /*0aa0*/  IMAD.X R17, R9, 0x1, R26, P0 ;  /* 0x0000000109117824 */ /* 0x000fe200000e061a */
[----:B------:R-:W-:Y:S02]  /*0ab0*/  IADD3 R18, P0, PT, R3, R12, RZ ;  /* 0x0000000c03127210 */ /* 0x000fe40007f1e0ff */
[----:B------:R-:W-:Y:S02]  /*0ac0*/  LEA R3, P1, R0, R3, 0x3 ;  /* 0x0000000300037211 */ /* 0x000fe400078218ff */
[----:B------:R0:W-:Y:S01]  /*0ad0*/  STG.E.U16 desc[UR6][R16.64], R25 ;  /* 0x0000001910007986 */ /* 0x0001e2000c101506 */
[----:B------:R-:W-:Y:S01]  /*0ae0*/  IMAD.X R19, R9, 0x1, R11, P0 ;  /* 0x0000000109137824 */ /* 0x000fe200000e060b */
[----:B------:R-:W-:Y:S02]  /*0af0*/  IADD3 R21, P0, PT, R4, R21, RZ ;  /* 0x0000001504157210 */ /* 0x000fe40007f1e0ff */
[----:B------:R-:W-:-:S02]  /*0b00*/  LEA.HI.X R9, R0, R9, RZ, 0x3, P1 ;  /* 0x0000000900097211 */ /* 0x000fc400008f1cff */
[----:B------:R0:W-:Y:S01]  /*0b10*/  STG.E.U16 desc[UR6][R18.64], R23 ;  /* 0x0000001712007986 */ /* 0x0001e2000c101506 */
[----:B------:R-:W-:Y:S01]  /*0b20*/  IMAD.X R2, R5, 0x1, R2, P0 ;  /* 0x0000000105027824 */ /* 0x000fe200000e0602 */
[----:B------:R-:W-:-:S04]  /*0b30*/  ISETP.GE.U32.AND P0, PT, R21, UR9, PT ;  /* 0x0000000915007c0c */ /* 0x000fc8000bf06070 */
[----:B------:R-:W-:-:S13]  /*0b40*/  ISETP.GE.AND.EX P0, PT, R2, UR8, PT, P0 ;  /* 0x0000000802007c0c */ /* 0x000fda000bf06300 */
[----:B0-----:R-:W-:Y:S05]  /*0b50*/  @!P0 BRA `(.L_x_6) ;  /* 0xfffffff800fc8947 */ /* 0x001fea000383ffff */
[----:B------:R-:W-:Y:S05]  /*0b60*/  EXIT ;  /* 0x000000000000794d */ /* 0x000fea0003800000 */
        .weak           $__internal_0_$__cuda_sm20_div_u64
        .type           $__internal_0_$__cuda_sm20_div_u64,@function
        .size           $__internal_0_$__cuda_sm20_div_u64,(.L_x_418 - $__internal_0_$__cuda_sm20_div_u64)
$__internal_0_$__cuda_sm20_div_u64:
[----:B------:R-:W-:Y:S02]  /*0b70*/  IMAD.MOV.U32 R12, RZ, RZ, R0 ;  /* 0x000000ffff0c7224 */ /* 0x000fe400078e0000 */
[----:B------:R-:W-:-:S04]  /*0b80*/  IMAD.MOV.U32 R13, RZ, RZ, RZ ;  /* 0x000000ffff0d7224 */ /* 0x000fc800078e00ff */
[----:B------:R-:W0:Y:S02]  /*0b90*/  I2F.U64.RP R7, R12 ;  /* 0x0000000c00077312 */ /* 0x000e240000309000 */
[----:B0-----:R-:W0:Y:S02]  /*0ba0*/  MUFU.RCP R7, R7 ;  /* 0x0000000700077308 */ /* 0x001e240000001000 */
[----:B0-----:R-:W-:-:S15]  /*0bb0*/  VIADD R8, R7, 0x1ffffffe ;  /* 0x1ffffffe07087836 */ /* 0x001fde0000000000 */
[----:B------:R-:W-:-:S15]  /*0bc0*/  NOP ;  /* 0x0000000000007918 */ /* 0x000fde0000000000 */
[----:B------:R-:W-:-:S15]  /*0bd0*/  NOP ;  /* 0x0000000000007918 */ /* 0x000fde0000000000 */
[----:B------:R-:W-:-:S15]  /*0be0*/  NOP ;  /* 0x0000000000007918 */ /* 0x000fde0000000000 */
[----:B------:R-:W0:Y:S02]  /*0bf0*/  F2I.U64.TRUNC R8, R8 ;  /* 0x0000000800087311 */ /* 0x000e24000020d800 */
[----:B0-----:R-:W-:-:S04]  /*0c00*/  IMAD.WIDE.U32 R10, R8, R0, RZ ;  /* 0x00000000080a7225 */ /* 0x001fc800078e00ff */
[----:B------:R-:W-:Y:S01]  /*0c10*/  IMAD R11, R9, R0, R11 ;  /* 0x00000000090b7224 */ /* 0x000fe200078e020b */
[----:B------:R-:W-:-:S04]  /*0c20*/  IADD3 R15, P0, PT, RZ, -R10, RZ ;  /* 0x8000000aff0f7210 */ /* 0x000fc80007f1e0ff */
[----:B------:R-:W-:Y:S01]  /*0c30*/  IADD3.X R17, PT, PT, RZ, ~R11, RZ, P0, !PT ;  /* 0x8000000bff117210 */ /* 0x000fe200007fe4ff */
[----:B------:R-:W-:-:S04]  /*0c40*/  IMAD.HI.U32 R10, R8, R15, RZ ;  /* 0x0000000f080a7227 */ /* 0x000fc800078e00ff */
[----:B------:R-:W-:Y:S02]  /*0c50*/  IMAD.MOV.U32 R11, RZ, RZ, R8 ;  /* 0x000000ffff0b7224 */ /* 0x000fe400078e0008 */
[-C--:B------:R-:W-:Y:S02]  /*0c60*/  IMAD R13, R9, R17.reuse, RZ ;  /* 0x00000011090d7224 */ /* 0x080fe400078e02ff */
[----:B------:R-:W-:-:S04]  /*0c70*/  IMAD.WIDE.U32 R10, P0, R8, R17, R10 ;  /* 0x00000011080a7225 */ /* 0x000fc8000780000a */
[----:B------:R-:W-:-:S04]  /*0c80*/  IMAD.HI.U32 R7, R9, R17, RZ ;  /* 0x0000001109077227 */ /* 0x000fc800078e00ff */
[----:B------:R-:W-:-:S04]  /*0c90*/  IMAD.HI.U32 R10, P1, R9, R15, R10 ;  /* 0x0000000f090a7227 */ /* 0x000fc8000782000a */
[----:B------:R-:W-:Y:S01]  /*0ca0*/  IMAD.X R7, R7, 0x1, R9, P0 ;  /* 0x0000000107077824 */ /* 0x000fe200000e0609 */
[----:B------:R-:W-:-:S04]  /*0cb0*/  IADD3 R11, P2, PT, R13, R10, RZ ;  /* 0x0000000a0d0b7210 */ /* 0x000fc80007f5e0ff */
[----:B------:R-:W-:Y:S01]  /*0cc0*/  IADD3.X R7, PT, PT, RZ, RZ, R7, P2, P1 ;  /* 0x000000ffff077210 */ /* 0x000fe200017e2407 */
[----:B------:R-:W-:-:S03]  /*0cd0*/  IMAD.WIDE.U32 R8, R11, R0, RZ ;  /* 0x000000000b087225 */ /* 0x000fc600078e00ff */
[----:B------:R-:W-:Y:S01]  /*0ce0*/  IADD3 R13, P0, PT, RZ, -R8, RZ ;  /* 0x80000008ff0d7210 */ /* 0x000fe20007f1e0ff */
[----:B------:R-:W-:Y:S02]  /*0cf0*/  IMAD R8, R7, R0, R9 ;  /* 0x0000000007087224 */ /* 0x000fe400078e0209 */
[----:B------:R-:W-:Y:S02]  /*0d00*/  IMAD.MOV.U32 R9, RZ, RZ, RZ ;  /* 0x000000ffff097224 */ /* 0x000fe400078e00ff */
[----:B------:R-:W-:-:S04]  /*0d10*/  IMAD.HI.U32 R10, R11, R13, RZ ;  /* 0x0000000d0b0a7227 */ /* 0x000fc800078e00ff */
[----:B------:R-:W-:-:S04]  /*0d20*/  IMAD.X R8, RZ, RZ, ~R8, P0 ;  /* 0x000000ffff087224 */ /* 0x000fc800000e0e08 */
[----:B------:R-:W-:-:S04]  /*0d30*/  IMAD.WIDE.U32 R10, P0, R11, R8, R10 ;  /* 0x000000080b0a7225 */ /* 0x000fc8000780000a */
[C---:B------:R-:W-:Y:S02]  /*0d40*/  IMAD R12, R7.reuse, R8, RZ ;  /* 0x00000008070c7224 */ /* 0x040fe400078e02ff */
[----:B------:R-:W-:-:S04]  /*0d50*/  IMAD.HI.U32 R11, P1, R7, R13, R10 ;  /* 0x0000000d070b7227 */ /* 0x000fc8000782000a */
[----:B------:R-:W-:Y:S01]  /*0d60*/  IMAD.HI.U32 R8, R7, R8, RZ ;  /* 0x0000000807087227 */ /* 0x000fe200078e00ff */
[----:B------:R-:W-:-:S03]  /*0d70*/  IADD3 R11, P2, PT, R12, R11, RZ ;  /* 0x0000000b0c0b7210 */ /* 0x000fc60007f5e0ff */
[----:B------:R-:W-:Y:S02]  /*0d80*/  IMAD.X R7, R8, 0x1, R7, P0 ;  /* 0x0000000108077824 */ /* 0x000fe400000e0607 */
[----:B------:R-:W-:-:S03]  /*0d90*/  IMAD.HI.U32 R8, R11, R5, RZ ;  /* 0x000000050b087227 */ /* 0x000fc600078e00ff */
[----:B------:R-:W-:Y:S01]  /*0da0*/  IADD3.X R7, PT, PT, RZ, RZ, R7, P2, P1 ;  /* 0x000000ffff077210 */ /* 0x000fe200017e2407 */
[----:B------:R-:W-:-:S04]  /*0db0*/  IMAD.WIDE.U32 R8, R11, R6, R8 ;  /* 0x000000060b087225 */ /* 0x000fc800078e0008 */
[C---:B------:R-:W-:Y:S02]  /*0dc0*/  IMAD R11, R7.reuse, R6, RZ ;  /* 0x00000006070b7224 */ /* 0x040fe400078e02ff */
[----:B------:R-:W-:-:S04]  /*0dd0*/  IMAD.HI.U32 R8, P0, R7, R5, R8 ;  /* 0x0000000507087227 */ /* 0x000fc80007800008 */
[----:B------:R-:W-:Y:S01]  /*0de0*/  IMAD.HI.U32 R7, R7, R6, RZ ;  /* 0x0000000607077227 */ /* 0x000fe200078e00ff */
[----:B------:R-:W-:-:S03]  /*0df0*/  IADD3 R11, P1, PT, R11, R8, RZ ;  /* 0x000000080b0b7210 */ /* 0x000fc60007f3e0ff */
[----:B------:R-:W-:Y:S02]  /*0e00*/  IMAD.X R7, RZ, RZ, R7, P0 ;  /* 0x000000ffff077224 */ /* 0x000fe400000e0607 */
[----:B------:R-:W-:-:S04]  /*0e10*/  IMAD.WIDE.U32 R8, R11, R0, RZ ;  /* 0x000000000b087225 */ /* 0x000fc800078e00ff */
[----:B------:R-:W-:Y:S01]  /*0e20*/  IMAD.X R7, RZ, RZ, R7, P1 ;  /* 0x000000ffff077224 */ /* 0x000fe200008e0607 */
[----:B------:R-:W-:-:S03]  /*0e30*/  IADD3 R13, P0, PT, -R8, R5, RZ ;  /* 0x00000005080d7210 */ /* 0x000fc60007f1e1ff */
[----:B------:R-:W-:Y:S01]  /*0e40*/  IMAD R9, R7, R0, R9 ;  /* 0x0000000007097224 */ /* 0x000fe200078e0209 */
[----:B------:R-:W-:-:S03]  /*0e50*/  IADD3 R5, P1, PT, -R0, R13, RZ ;  /* 0x0000000d00057210 */ /* 0x000fc60007f3e1ff */
[----:B------:R-:W-:Y:S01]  /*0e60*/  IMAD.X R10, R6, 0x1, ~R9, P0 ;  /* 0x00000001060a7824 */ /* 0x000fe200000e0e09 */
[----:B------:R-:W-:Y:S02]  /*0e70*/  ISETP.GE.U32.AND P0, PT, R13, R0, PT ;  /* 0x000000000d00720c */ /* 0x000fe40003f06070 */
[----:B------:R-:W-:Y:S02]  /*0e80*/  IADD3 R6, P2, PT, R11, 0x1, RZ ;  /* 0x000000010b067810 */ /* 0x000fe40007f5e0ff */
[C---:B------:R-:W-:Y:S02]  /*0e90*/  ISETP.GE.U32.AND.EX P0, PT, R10.reuse, RZ, PT, P0 ;  /* 0x000000ff0a00720c */ /* 0x040fe40003f06100 */
[----:B------:R-:W-:Y:S01]  /*0ea0*/  IADD3.X R9, PT, PT, R10, -0x1, RZ, P1, !PT ;  /* 0xffffffff0a097810 */ /* 0x000fe20000ffe4ff */
[----:B------:R-:W-:Y:S01]  /*0eb0*/  IMAD.X R8, RZ, RZ, R7, P2 ;  /* 0x000000ffff087224 */ /* 0x000fe200010e0607 */
[----:B------:R-:W-:Y:S02]  /*0ec0*/  SEL R11, R6, R11, P0 ;  /* 0x0000000b060b7207 */ /* 0x000fe40000000000 */
[----:B------:R-:W-:-:S02]  /*0ed0*/  SEL R5, R5, R13, P0 ;  /* 0x0000000d05057207 */ /* 0x000fc40000000000 */
[----:B------:R-:W-:Y:S02]  /*0ee0*/  SEL R8, R8, R7, P0 ;  /* 0x0000000708087207 */ /* 0x000fe40000000000 */
[----:B------:R-:W-:Y:S02]  /*0ef0*/  IADD3 R6, P2, PT, R11, 0x1, RZ ;  /* 0x000000010b067810 */ /* 0x000fe40007f5e0ff */
[----:B------:R-:W-:Y:S02]  /*0f00*/  SEL R9, R9, R10, P0 ;  /* 0x0000000a09097207 */ /* 0x000fe40000000000 */
[----:B------:R-:W-:Y:S01]  /*0f10*/  ISETP.GE.U32.AND P0, PT, R5, R0, PT ;  /* 0x000000000500720c */ /* 0x000fe20003f06070 */
[----:B------:R-:W-:Y:S01]  /*0f20*/  IMAD.X R7, RZ, RZ, R8, P2 ;  /* 0x000000ffff077224 */ /* 0x000fe200010e0608 */
[----:B------:R-:W-:Y:S01]  /*0f30*/  ISETP.NE.U32.AND P1, PT, R0, RZ, PT ;  /* 0x000000ff0000720c */ /* 0x000fe20003f25070 */
[----:B------:R-:W-:Y:S01]  /*0f40*/  IMAD.MOV.U32 R5, RZ, RZ, 0x0 ;  /* 0x00000000ff057424 */ /* 0x000fe200078e00ff */
[----:B------:R-:W-:-:S02]  /*0f50*/  ISETP.GE.U32.AND.EX P0, PT, R9, RZ, PT, P0 ;  /* 0x000000ff0900720c */ /* 0x000fc40003f06100 */
[----:B------:R-:W-:Y:S02]  /*0f60*/  ISETP.NE.AND.EX P1, PT, RZ, RZ, PT, P1 ;  /* 0x000000ffff00720c */ /* 0x000fe40003f25310 */
[----:B------:R-:W-:Y:S02]  /*0f70*/  SEL R6, R6, R11, P0 ;  /* 0x0000000b06067207 */ /* 0x000fe40000000000 */
[----:B------:R-:W-:Y:S02]  /*0f80*/  SEL R7, R7, R8, P0 ;  /* 0x0000000807077207 */ /* 0x000fe40000000000 */
[----:B------:R-:W-:Y:S02]  /*0f90*/  SEL R6, R6, 0xffffffff, P1 ;  /* 0xffffffff06067807 */ /* 0x000fe40000800000 */
[----:B------:R-:W-:Y:S01]  /*0fa0*/  SEL R7, R7, 0xffffffff, P1 ;  /* 0xffffffff07077807 */ /* 0x000fe20000800000 */
[----:B------:R-:W-:Y:S06]  /*0fb0*/  RET.REL.NODEC R4 `(_ZN4vllm17activation_kernelIN3c108BFloat16EXadL_ZNS_17gelu_quick_kernelIS2_EET_RKS4_EELb0ELb0EEEvPS4_PS5_i) ;  /* 0xfffffff004107950 */ /* 0x000fec0003c3ffff */
.L_x_7:
[----:B------:R-:W-:-:S00]  /*0fc0*/  BRA `(.L_x_7) ;  /* 0xfffffffc00fc7947 */ /* 0x000fc0000383ffff */
[----:B------:R-:W-:-:S00]  /*0fd0*/  NOP ;  /* 0x0000000000007918 */ /* 0x000fc00000000000 */
        /* <DEDUP_REMOVED lines=10> */
.L_x_418:


//--------------------- .text._ZN4vllm17activation_kernelIN3c104HalfEXadL_ZNS_17gelu_quick_kernelIS2_EET_RKS4_EELb0ELb0EEEvPS4_PS5_i --------------------------
	.section	.text._ZN4vllm17activation_kernelIN3c104HalfEXadL_ZNS_17gelu_quick_kernelIS2_EET_RKS4_EELb0ELb0EEEvPS4_PS5_i,"ax",@progbits
	.align	128
        .global         _ZN4vllm17activation_kernelIN3c104HalfEXadL_ZNS_17gelu_quick_kernelIS2_EET_RKS4_EELb0ELb0EEEvPS4_PS5_i
        .type           _ZN4vllm17activation_kernelIN3c104HalfEXadL_ZNS_17gelu_quick_kernelIS2_EET_RKS4_EELb0ELb0EEEvPS4_PS5_i,@function
        .size           _ZN4vllm17activation_kernelIN3c104HalfEXadL_ZNS_17gelu_quick_kernelIS2_EET_RKS4_EELb0ELb0EEEvPS4_PS5_i,(.L_x_419 - _ZN4vllm17activation_kernelIN3c104HalfEXadL_ZNS_17gelu_quick_kernelIS2_EET_RKS4_EELb0ELb0EEEvPS4_PS5_i)
        .other          _ZN4vllm17activation_kernelIN3c104HalfEXadL_ZNS_17gelu_quick_kernelIS2_EET_RKS4_EELb0ELb0EEEvPS4_PS5_i,@"STO_CUDA_ENTRY STV_DEFAULT"
_ZN4vllm17activation_kernelIN3c104HalfEXadL_ZNS_17gelu_quick_kernelIS2_EET_RKS4_EELb0ELb0EEEvPS4_PS5_i:
.text._ZN4vllm17activation_kernelIN3c104HalfEXadL_ZNS_17gelu_quick_kernelIS2_EET_RKS4_EELb0ELb0EEEvPS4_PS5_i:
        /* <DEDUP_REMOVED lines=44> */
.L_x_9:
[----:B------:R-:W-:-:S07]  /*02c0*/  MOV R4, 0x2e0 ;  /* 0x000002e000047802 */ /* 0x000fce0000000f00 */
[----:B------:R-:W-:Y:S05]  /*02d0*/  CALL.REL.NOINC `($__internal_1_$__cuda_sm20_div_u64) ;  /* 0x0000000800247944 */ /* 0x000fea0003c00000 */
[----:B------:R-:W-:Y:S02]  /*02e0*/  IMAD.MOV.U32 R4, RZ, RZ, R6 ;  /* 0x000000ffff047224 */ /* 0x000fe400078e0006 */
[----:B------:R-:W-:-:S07]  /*02f0*/  IMAD.MOV.U32 R5, RZ, RZ, R7 ;  /* 0x000000ffff057224 */ /* 0x000fce00078e0007 */
.L_x_10:
[----:B------:R-:W-:Y:S05]  /*0300*/  BSYNC.RECONVERGENT B0 ;  /* 0x0000000000007941 */ /* 0x000fea0003800200 */
.L_x_8:
        /* <DEDUP_REMOVED lines=18> */
.L_x_13:
[----:B------:R-:W-:-:S04]  /*0430*/  IADD3 R4, P1, PT, R13, UR14, RZ ;  /* 0x0000000e0d047c10 */ /* 0x000fc8000ff3e0ff */
[----:B------:R-:W-:-:S05]  /*0440*/  IADD3.X R5, PT, PT, R15, UR15, RZ, P1, !PT ;  /* 0x0000000f0f057c10 */ /* 0x000fca0008ffe4ff */
[----:B------:R-:W2:Y:S01]  /*0450*/  LDG.E.U16.CONSTANT R4, desc[UR6][R4.64] ;  /* 0x0000000604047981 */ /* 0x000ea2000c1e9500 */
[----:B------:R-:W-:-:S05]  /*0460*/  IADD3 R21, P2, PT, R0, R21, RZ ;  /* 0x0000001500157210 */ /* 0x000fca0007f5e0ff */
[----:B------:R-:W-:Y:S02]  /*0470*/  IMAD.X R2, RZ, RZ, R2, P2 ;  /* 0x000000ffff027224 */ /* 0x000fe400010e0602 */
[----:B--2---:R-:W-:-:S05]  /*0480*/  HADD2.F32 R3, -RZ, R4.H0_H0 ;  /* 0x20000004ff037230 */ /* 0x004fca0000004100 */
        /* <DEDUP_REMOVED lines=8> */
[----:B------:R-:W-:Y:S02]  /*0510*/  F2FP.F16.F32.PACK_AB R3, RZ, R3 ;  /* 0x00000003ff03723e */ /* 0x000fe400000000ff */
        /* <DEDUP_REMOVED lines=8> */
.L_x_12:
[----:B------:R-:W-:Y:S05]  /*05a0*/  BSYNC.RECONVERGENT B0 ;  /* 0x0000000000007941 */ /* 0x000fea0003800200 */
.L_x_11:
        /* <DEDUP_REMOVED lines=19> */
[C---:B------:R-:W-:Y:S02]  /*06e0*/  IADD3.X R22, PT, PT, R24.reuse, UR13, RZ, P0, !PT ;  /* 0x0000000d18167c10 */ /* 0x040fe400087fe4ff */
[----:B------:R-:W-:Y:S02]  /*06f0*/  IADD3.X R24, PT, PT, R24, UR15, RZ, P2, !PT ;  /* 0x0000000f18187c10 */ /* 0x000fe400097fe4ff */
[C---:B------:R-:W-:Y:S01]  /*0700*/  IADD3.X R26, PT, PT, R5.reuse, UR13, RZ, P1, !PT ;  /* 0x0000000d051a7c10 */ /* 0x040fe20008ffe4ff */
[----:B--2---:R-:W-:Y:S01]  /*0710*/  IMAD.WIDE.U32 R12, R0, 0x6, R12 ;  /* 0x00000006000c7825 */ /* 0x004fe200078e000c */
[----:B------:R-:W-:-:S02]  /*0720*/  IADD3.X R28, PT, PT, R5, UR15, RZ, P3, !PT ;  /* 0x0000000f051c7c10 */ /* 0x000fc40009ffe4ff */
[----:B------:R-:W-:Y:S01]  /*0730*/  IADD3 R7, PT, PT, R15, UR4, RZ ;  /* 0x000000040f077c10 */ /* 0x000fe2000fffe0ff */
[----:B---3--:R-:W-:-:S07]  /*0740*/  VIADD R11, R13, UR4 ;  /* 0x000000040d0b7c36 */ /* 0x008fce0008000000 */
.L_x_14:
[C---:B------:R-:W-:Y:S02]  /*0750*/  IADD3 R18, P0, PT, R3.reuse, UR14, RZ ;  /* 0x0000000e03127c10 */ /* 0x040fe4000ff1e0ff */
[----:B------:R-:W-:Y:S02]  /*0760*/  IADD3 R16, P1, PT, R3, R8, RZ ;  /* 0x0000000803107210 */ /* 0x000fe40007f3e0ff */
[----:B------:R-:W-:-:S03]  /*0770*/  IADD3.X R19, PT, PT, R9, UR15, RZ, P0, !PT ;  /* 0x0000000f09137c10 */ /* 0x000fc600087fe4ff */
[----:B------:R-:W-:Y:S02]  /*0780*/  IMAD.X R17, R9, 0x1, R24, P1 ;  /* 0x0000000109117824 */ /* 0x000fe400008e0618 */
[----:B------:R-:W2:Y:S04]  /*0790*/  LDG.E.U16.CONSTANT R18, desc[UR6][R18.64] ;  /* 0x0000000612127981 */ /* 0x000ea8000c1e9500 */
[----:B------:R-:W3:Y:S01]  /*07a0*/  LDG.E.U16.CONSTANT R16, desc[UR6][R16.64] ;  /* 0x0000000610107981 */ /* 0x000ee2000c1e9500 */
[----:B--2---:R-:W-:Y:S02]  /*07b0*/  HADD2.F32 R25, -RZ, R18.H0_H0 ;  /* 0x20000012ff197230 */ /* 0x004fe40000004100 */
[----:B---3--:R-:W-:-:S03]  /*07c0*/  HADD2.F32 R23, -RZ, R16.H0_H0 ;  /* 0x20000010ff177230 */ /* 0x008fc60000004100 */
[----:B------:R-:W-:-:S04]  /*07d0*/  FMUL.FTZ R27, R25, -1.7020000219345092773 ;  /* 0xbfd9db23191b7820 */ /* 0x000fc80000410000 */
        /* <DEDUP_REMOVED lines=10> */
[----:B------:R-:W-:Y:S01]  /*0880*/  F2FP.F16.F32.PACK_AB R25, RZ, R25 ;  /* 0x00000019ff19723e */ /* 0x000fe200000000ff */
[----:B-1----:R-:W-:Y:S01]  /*0890*/  FMUL.FTZ R23, R23, R16 ;  /* 0x0000001017177220 */ /* 0x002fe20000410000 */
[----:B------:R-:W-:Y:S02]  /*08a0*/  IADD3 R16, P0, PT, R3, UR12, RZ ;  /* 0x0000000c03107c10 */ /* 0x000fe4000ff1e0ff */
[----:B------:R-:W-:Y:S02]  /*08b0*/  PRMT R19, R25, 0x7610, R19 ;  /* 0x0000761019137816 */ /* 0x000fe40000000013 */
[----:B------:R-:W-:Y:S02]  /*08c0*/  IADD3.X R17, PT, PT, R9, UR13, RZ, P0, !PT ;  /* 0x0000000d09117c10 */ /* 0x000fe400087fe4ff */
[----:B------:R-:W-:Y:S02]  /*08d0*/  IADD3 R18, P0, PT, R3, R6, RZ ;  /* 0x0000000603127210 */ /* 0x000fe40007f1e0ff */
[----:B------:R-:W-:Y:S01]  /*08e0*/  F2FP.F16.F32.PACK_AB R23, RZ, R23 ;  /* 0x00000017ff17723e */ /* 0x000fe200000000ff */
        /* <DEDUP_REMOVED lines=10> */
[----:B--2---:R-:W-:Y:S02]  /*0990*/  HADD2.F32 R25, -RZ, R25.H0_H0 ;  /* 0x20000019ff197230 */ /* 0x004fe40000004100 */
[----:B---3--:R-:W-:-:S03]  /*09a0*/  HADD2.F32 R23, -RZ, R23.H0_H0 ;  /* 0x20000017ff177230 */ /* 0x008fc60000004100 */
[----:B------:R-:W-:Y:S02]  /*09b0*/  FMUL.FTZ R27, R25, -1.7020000219345092773 ;  /* 0xbfd9db23191b7820 */ /* 0x000fe40000410000 */
        /* <DEDUP_REMOVED lines=10> */
[----:B------:R-:W-:Y:S01]  /*0a60*/  F2FP.F16.F32.PACK_AB R25, RZ, R25 ;  /* 0x00000019ff19723e */ /* 0x000fe200000000ff */
[----:B-1----:R-:W-:Y:S01]  /*0a70*/  FMUL.FTZ R23, R23, R16 ;  /* 0x0000001017177220 */ /* 0x002fe20000410000 */
[----:B------:R-:W-:-:S04]  /*0a80*/  IADD3 R16, P0, PT, R3, R10, RZ ;  /* 0x0000000a03107210 */ /* 0x000fc80007f1e0ff */
[----:B------:R-:W-:Y:S01]  /*0a90*/  F2FP.F16.F32.PACK_AB R23, RZ, R23 ;  /* 0x00000017ff17723e */ /* 0x000fe200000000ff */
        /* <DEDUP_REMOVED lines=13> */
        .weak           $__internal_1_$__cuda_sm20_div_u64
        .type           $__internal_1_$__cuda_sm20_div_u64,@function
        .size           $__internal_1_$__cuda_sm20_div_u64,(.L_x_419 - $__internal_1_$__cuda_sm20_div_u64)
$__internal_1_$__cuda_sm20_div_u64:
        /* <DEDUP_REMOVED lines=11> */
[----:B------:R-:W-:-:S05]  /*0c20*/  IADD3 R15, P0, PT, RZ, -R10, RZ ;  /* 0x8000000aff0f7210 */ /* 0x000fca0007f1e0ff */
[----:B------:R-:W-:-:S04]  /*0c30*/  IMAD.HI.U32 R10, R8, R15, RZ ;  /* 0x0000000f080a7227 */ /* 0x000fc800078e00ff */
[----:B------:R-:W-:Y:S01]  /*0c40*/  IMAD.X R17, RZ, RZ, ~R11, P0 ;  /* 0x000000ffff117224 */ /* 0x000fe200000e0e0b */
[----:B------:R-:W-:-:S03]  /*0c50*/  MOV R11, R8 ;  /* 0x00000008000b7202 */ /* 0x000fc60000000f00 */
        /* <DEDUP_REMOVED lines=53> */
[----:B------:R-:W-:Y:S06]  /*0fb0*/  RET.REL.NODEC R4 `(_ZN4vllm17activation_kernelIN3c104HalfEXadL_ZNS_17gelu_quick_kernelIS2_EET_RKS4_EELb0ELb0EEEvPS4_PS5_i) ;  /* 0xfffffff004107950 */ /* 0x000fec0003c3ffff */
.L_x_15:
        /* <DEDUP_REMOVED lines=12> */
.L_x_419:


//--------------------- .text._ZN4vllm17activation_kernelIfXadL_ZNS_17gelu_quick_kernelIfEET_RKS2_EELb0ELb0EEEvPS2_PS3_i --------------------------
	.section	.text._ZN4vllm17activation_kernelIfXadL_ZNS_17gelu_quick_kernelIfEET_RKS2_EELb0ELb0EEEvPS2_PS3_i,"ax",@progbits
	.align	128
        .global         _ZN4vllm17activation_kernelIfXadL_ZNS_17gelu_quick_kernelIfEET_RKS2_EELb0ELb0EEEvPS2_PS3_i
        .type           _ZN4vllm17activation_kernelIfXadL_ZNS_17gelu_quick_kernelIfEET_RKS2_EELb0ELb0EEEvPS2_PS3_i,@function
        .size           _ZN4vllm17activation_kernelIfXadL_ZNS_17gelu_quick_kernelIfEET_RKS2_EELb0ELb0EEEvPS2_PS3_i,(.L_x_420 - _ZN4vllm17activation_kernelIfXadL_ZNS_17gelu_quick_kernelIfEET_RKS2_EELb0ELb0EEEvPS2_PS3_i)
        .other          _ZN4vllm17activation_kernelIfXadL_ZNS_17gelu_quick_kernelIfEET_RKS2_EELb0ELb0EEEvPS2_PS3_i,@"STO_CUDA_ENTRY STV_DEFAULT"
_ZN4vllm17activation_kernelIfXadL_ZNS_17gelu_quick_kernelIfEET_RKS2_EELb0ELb0EEEvPS2_PS3_i:
.text._ZN4vllm17activation_kernelIfXadL_ZNS_17gelu_quick_kernelIfEET_RKS2_EELb0ELb0EEEvPS2_PS3_i:
        /* <DEDUP_REMOVED lines=44> */
.L_x_17:
[----:B------:R-:W-:-:S07]  /*02c0*/  MOV R4, 0x2e0 ;  /* 0x000002e000047802 */ /* 0x000fce0000000f00 */
[----:B------:R-:W-:Y:S05]  /*02d0*/  CALL.REL.NOINC `($__internal_2_$__cuda_sm20_div_u64) ;  /* 0x0000000400f47944 */ /* 0x000fea0003c00000 */
[----:B------:R-:W-:Y:S02]  /*02e0*/  IMAD.MOV.U32 R4, RZ, RZ, R6 ;  /* 0x000000ffff047224 */ /* 0x000fe400078e0006 */
[----:B------:R-:W-:-:S07]  /*02f0*/  IMAD.MOV.U32 R5, RZ, RZ, R7 ;  /* 0x000000ffff057224 */ /* 0x000fce00078e0007 */
.L_x_18:
[----:B------:R-:W-:Y:S05]  /*0300*/  BSYNC.RECONVERGENT B0 ;  /* 0x0000000000007941 */ /* 0x000fea0003800200 */
.L_x_16:
        /* <DEDUP_REMOVED lines=13> */
[----:B------:R-:W-:Y:S02]  /*03e0*/  HFMA2 R11, -RZ, RZ, 0, 0 ;  /* 0x00000000ff0b7431 */ /* 0x000fe400000001ff */
[----:B------:R-:W-:Y:S01]  /*03f0*/  IMAD.X R4, RZ, RZ, R2, P1 ;  /* 0x000000ffff047224 */ /* 0x000fe200008e0602 */
[----:B------:R-:W-:-:S04]  /*0400*/  LOP3.LUT R10, R10, 0x3, RZ, 0xc0, !PT ;  /* 0x000000030a0a7812 */ /* 0x000fc800078ec0ff */
[C---:B------:R-:W-:Y:S01]  /*0410*/  SHF.L.U64.HI R15, R13.reuse, 0x2, R4 ;  /* 0x000000020d0f7819 */ /* 0x040fe20000010204 */
[----:B------:R-:W-:-:S07]  /*0420*/  IMAD.SHL.U32 R13, R13, 0x4, RZ ;  /* 0x000000040d0d7824 */ /* 0x000fce00078e00ff */
.L_x_21:
[----:B------:R-:W-:-:S04]  /*0430*/  IADD3 R4, P1, PT, R13, UR14, RZ ;  /* 0x0000000e0d047c10 */ /* 0x000fc8000ff3e0ff */
[----:B------:R-:W-:-:S05]  /*0440*/  IADD3.X R5, PT, PT, R15, UR15, RZ, P1, !PT ;  /* 0x0000000f0f057c10 */ /* 0x000fca0008ffe4ff */
[----:B------:R-:W2:Y:S01]  /*0450*/  LDG.E.CONSTANT R4, desc[UR6][R4.64] ;  /* 0x0000000604047981 */ /* 0x000ea2000c1e9900 */
[----:B0-----:R-:W-:Y:S02]  /*0460*/  IADD3 R6, P1, PT, R13, UR12, RZ ;  /* 0x0000000c0d067c10 */ /* 0x001fe4000ff3e0ff */
[----:B------:R-:W-:Y:S02]  /*0470*/  IADD3 R23, P2, PT, R0, R23, RZ ;  /* 0x0000001700177210 */ /* 0x000fe40007f5e0ff */
[----:B------:R-:W-:Y:S02]  /*0480*/  IADD3.X R7, PT, PT, R15, UR13, RZ, P1, !PT ;  /* 0x0000000d0f077c10 */ /* 0x000fe40008ffe4ff */
[----:B------:R-:W-:Y:S01]  /*0490*/  IADD3 R10, P1, PT, R10, -0x1, RZ ;  /* 0xffffffff0a0a7810 */ /* 0x000fe20007f3e0ff */
[----:B------:R-:W-:Y:S01]  /*04a0*/  IMAD.X R2, RZ, RZ, R2, P2 ;  /* 0x000000ffff027224 */ /* 0x000fe200010e0602 */
[----:B------:R-:W-:Y:S02]  /*04b0*/  LEA R13, P3, R0, R13, 0x2 ;  /* 0x0000000d000d7211 */ /* 0x000fe400078610ff */
[----:B------:R-:W-:-:S02]  /*04c0*/  IADD3.X R11, PT, PT, R11, -0x1, RZ, P1, !PT ;  /* 0xffffffff0b0b7810 */ /* 0x000fc40000ffe4ff */
[----:B------:R-:W-:Y:S02]  /*04d0*/  ISETP.NE.U32.AND P1, PT, R10, RZ, PT ;  /* 0x000000ff0a00720c */ /* 0x000fe40003f25070 */
[----:B------:R-:W-:Y:S02]  /*04e0*/  LEA.HI.X R15, R0, R15, RZ, 0x2, P3 ;  /* 0x0000000f000f7211 */ /* 0x000fe400018f14ff */
[----:B------:R-:W-:Y:S01]  /*04f0*/  ISETP.NE.AND.EX P1, PT, R11, RZ, PT, P1 ;  /* 0x000000ff0b00720c */ /* 0x000fe20003f25310 */
[----:B--2---:R-:W-:-:S04]  /*0500*/  FMUL.FTZ R3, R4, -1.7020000219345092773 ;  /* 0xbfd9db2304037820 */ /* 0x004fc80000410000 */
[----:B------:R-:W-:-:S06]  /*0510*/  FMUL.FTZ R3, R3, 1.4426950216293334961 ;  /* 0x3fb8aa3b03037820 */ /* 0x000fcc0000410000 */
[----:B------:R-:W0:Y:S02]  /*0520*/  MUFU.EX2 R3, R3 ;  /* 0x0000000300037308 */ /* 0x000e240000000800 */
[----:B0-----:R-:W-:-:S04]  /*0530*/  FADD.FTZ R8, R3, 1 ;  /* 0x3f80000003087421 */ /* 0x001fc80000010000 */
[----:B------:R-:W0:Y:S02]  /*0540*/  MUFU.RCP R9, R8 ;  /* 0x0000000800097308 */ /* 0x000e240000001000 */
[----:B0-----:R-:W-:-:S05]  /*0550*/  FMUL.FTZ R9, R4, R9 ;  /* 0x0000000904097220 */ /* 0x001fca0000410000 */
[----:B------:R0:W-:Y:S01]  /*0560*/  STG.E desc[UR6][R6.64], R9 ;  /* 0x0000000906007986 */ /* 0x0001e2000c101906 */
[----:B------:R-:W-:Y:S05]  /*0570*/  @P1 BRA `(.L_x_21) ;  /* 0xfffffffc00ac1947 */ /* 0x000fea000383ffff */
.L_x_20:
[----:B------:R-:W-:Y:S05]  /*0580*/  BSYNC.RECONVERGENT B0 ;  /* 0x0000000000007941 */ /* 0x000fea0003800200 */
.L_x_19:
[----:B------:R-:W-:Y:S05]  /*0590*/  @!P0 EXIT ;  /* 0x000000000000894d */ /* 0x000fea0003800000 */
[----:B------:R-:W1:Y:S01]  /*05a0*/  LDC.64 R14, c[0x0][0x380] ;  /* 0x0000e000ff0e7b82 */ /* 0x000e620000000a00 */
[----:B------:R-:W2:Y:S01]  /*05b0*/  LDCU.128 UR12, c[0x0][0x380] ;  /* 0x00007000ff0c77ac */ /* 0x000ea20008000c00 */
[----:B------:R-:W-:Y:S01]  /*05c0*/  IADD3 R3, P0, PT, R23, UR5, RZ ;  /* 0x0000000517037c10 */ /* 0x000fe2000ff1e0ff */
[C---:B------:R-:W-:Y:S01]  /*05d0*/  IMAD.SHL.U32 R10, R0.reuse, 0x8, RZ ;  /* 0x00000008000a7824 */ /* 0x040fe200078e00ff */
[--C-:B------:R-:W-:Y:S01]  /*05e0*/  SHF.R.U32.HI R28, RZ, 0x1d, R0.reuse ;  /* 0x0000001dff1c7819 */ /* 0x100fe20000011600 */
[----:B------:R-:W-:Y:S01]  /*05f0*/  IMAD.SHL.U32 R4, R0, 0x4, RZ ;  /* 0x0000000400047824 */ /* 0x000fe200078e00ff */
[----:B------:R-:W-:Y:S01]  /*0600*/  SHF.R.U32.HI R5, RZ, 0x1e, R0 ;  /* 0x0000001eff057819 */ /* 0x000fe20000011600 */
[----:B0-----:R-:W-:Y:S01]  /*0610*/  IMAD.X R6, RZ, RZ, R2, P0 ;  /* 0x000000ffff067224 */ /* 0x001fe200000e0602 */
[----:B------:R-:W0:Y:S01]  /*0620*/  LDC.64 R16, c[0x0][0x388] ;  /* 0x0000e200ff107b82 */ /* 0x000e220000000a00 */
[----:B------:R-:W-:Y:S01]  /*0630*/  UMOV UR4, URZ ;  /* 0x000000ff00047c82 */ /* 0x000fe20008000000 */
[----:B------:R-:W3:Y:S02]  /*0640*/  LDCU UR5, c[0x0][0x390] ;  /* 0x00007200ff0577ac */ /* 0x000ee40008000800 */
[C---:B------:R-:W-:Y:S01]  /*0650*/  SHF.L.U64.HI R7, R3.reuse, 0x2, R6 ;  /* 0x0000000203077819 */ /* 0x040fe20000010206 */
[----:B------:R-:W-:Y:S01]  /*0660*/  IMAD.SHL.U32 R3, R3, 0x4, RZ ;  /* 0x0000000403037824 */ /* 0x000fe200078e00ff */
[----:B--2---:R-:W-:-:S02]  /*0670*/  IADD3 R8, P1, PT, R10, UR12, RZ ;  /* 0x0000000c0a087c10 */ /* 0x004fc4000ff3e0ff */
[----:B------:R-:W-:Y:S02]  /*0680*/  IADD3 R10, P3, PT, R10, UR14, RZ ;  /* 0x0000000e0a0a7c10 */ /* 0x000fe4000ff7e0ff */
[----:B------:R-:W-:Y:S01]  /*0690*/  IADD3 R12, P0, PT, R4, UR12, RZ ;  /* 0x0000000c040c7c10 */ /* 0x000fe2000ff1e0ff */
[----:B-1----:R-:W-:Y:S01]  /*06a0*/  IMAD.WIDE.U32 R14, R0, 0xc, R14 ;  /* 0x0000000c000e7825 */ /* 0x002fe200078e000e */
[----:B------:R-:W-:Y:S02]  /*06b0*/  IADD3 R22, P2, PT, R4, UR14, RZ ;  /* 0x0000000e04167c10 */ /* 0x000fe4000ff5e0ff */
[C---:B------:R-:W-:Y:S01]  /*06c0*/  IADD3.X R26, PT, PT, R28.reuse, UR13, RZ, P1, !PT ;  /* 0x0000000d1c1a7c10 */ /* 0x040fe20008ffe4ff */
[----:B------:R-:W-:Y:S01]  /*06d0*/  VIADD R13, R15, UR4 ;  /* 0x000000040f0d7c36 */ /* 0x000fe20008000000 */
[----:B------:R-:W-:Y:S02]  /*06e0*/  IADD3.X R28, PT, PT, R28, UR15, RZ, P3, !PT ;  /* 0x0000000f1c1c7c10 */ /* 0x000fe40009ffe4ff */
[C---:B------:R-:W-:Y:S01]  /*06f0*/  IADD3.X R9, PT, PT, R5.reuse, UR13, RZ, P0, !PT ;  /* 0x0000000d05097c10 */ /* 0x040fe200087fe4ff */
[----:B0-----:R-:W-:Y:S01]  /*0700*/  IMAD.WIDE.U32 R16, R0, 0xc, R16 ;  /* 0x0000000c00107825 */ /* 0x001fe200078e0010 */
[----:B------:R-:W-:-:S03]  /*0710*/  IADD3.X R11, PT, PT, R5, UR15, RZ, P2, !PT ;  /* 0x0000000f050b7c10 */ /* 0x000fc600097fe4ff */
[----:B---3--:R-:W-:-:S07]  /*0720*/  VIADD R6, R17, UR4 ;  /* 0x0000000411067c36 */ /* 0x008fce0008000000 */
.L_x_22:
[----:B------:R-:W-:-:S04]  /*0730*/  IADD3 R20, P0, PT, R3, UR14, RZ ;  /* 0x0000000e03147c10 */ /* 0x000fc8000ff1e0ff */
[----:B------:R-:W-:-:S05]  /*0740*/  IADD3.X R21, PT, PT, R7, UR15, RZ, P0, !PT ;  /* 0x0000000f07157c10 */ /* 0x000fca00087fe4ff */
[----:B------:R-:W2:Y:S01]  /*0750*/  LDG.E.CONSTANT R20, desc[UR6][R20.64] ;  /* 0x0000000614147981 */ /* 0x000ea2000c1e9900 */
[----:B------:R-:W-:-:S05]  /*0760*/  IADD3 R18, P0, PT, R3, R22, RZ ;  /* 0x0000001603127210 */ /* 0x000fca0007f1e0ff */
[----:B------:R-:W-:-:S05]  /*0770*/  IMAD.X R19, R7, 0x1, R11, P0 ;  /* 0x0000000107137824 */ /* 0x000fca00000e060b */
[----:B------:R0:W3:Y:S02]  /*0780*/  LDG.E.CONSTANT R24, desc[UR6][R18.64] ;  /* 0x0000000612187981 */ /* 0x0000e4000c1e9900 */
[----:B0-----:R-:W-:-:S04]  /*0790*/  IADD3 R18, P0, PT, R3, UR12, RZ ;  /* 0x0000000c03127c10 */ /* 0x001fc8000ff1e0ff */
[----:B------:R-:W-:Y:S01]  /*07a0*/  IADD3.X R19, PT, PT, R7, UR13, RZ, P0, !PT ;  /* 0x0000000d07137c10 */ /* 0x000fe200087fe4ff */
[----:B--2---:R-:W-:-:S04]  /*07b0*/  FMUL.FTZ R25, R20, -1.7020000219345092773 ;  /* 0xbfd9db2314197820 */ /* 0x004fc80000410000 */
[----:B------:R-:W-:-:S06]  /*07c0*/  FMUL.FTZ R25, R25, 1.4426950216293334961 ;  /* 0x3fb8aa3b19197820 */ /* 0x000fcc0000410000 */
[----:B------:R-:W0:Y:S01]  /*07d0*/  MUFU.EX2 R25, R25 ;  /* 0x0000001900197308 */ /* 0x000e220000000800 */
[----:B---3--:R-:W-:-:S04]  /*07e0*/  FMUL.FTZ R27, R24, -1.7020000219345092773 ;  /* 0xbfd9db23181b7820 */ /* 0x008fc80000410000 */
[----:B------:R-:W-:-:S04]  /*07f0*/  FMUL.FTZ R27, R27, 1.4426950216293334961 ;  /* 0x3fb8aa3b1b1b7820 */ /* 0x000fc80000410000 */
[----:B------:R0:W1:Y:S02]  /*0800*/  MUFU.EX2 R29, R27 ;  /* 0x0000001b001d7308 */ /* 0x0000640000000800 */
[----:B0-----:R-:W-:Y:S01]  /*0810*/  FADD.FTZ R27, R25, 1 ;  /* 0x3f800000191b7421 */ /* 0x001fe20000010000 */
[----:B-1----:R-:W-:-:S05]  /*0820*/  FADD.FTZ R29, R29, 1 ;  /* 0x3f8000001d1d7421 */ /* 0x002fca0000010000 */
[----:B------:R-:W0:Y:S08]  /*0830*/  MUFU.RCP R27, R27 ;  /* 0x0000001b001b7308 */ /* 0x000e300000001000 */
[----:B------:R0:W1:Y:S02]  /*0840*/  MUFU.RCP R21, R29 ;  /* 0x0000001d00157308 */ /* 0x0000640000001000 */
[----:B0-----:R-:W-:Y:S01]  /*0850*/  FMUL.FTZ R29, R20, R27 ;  /* 0x0000001b141d7220 */ /* 0x001fe20000410000 */
[----:B------:R-:W-:-:S04]  /*0860*/  IADD3 R20, P0, PT, R3, R12, RZ ;  /* 0x0000000c03147210 */ /* 0x000fc80007f1e0ff */
[----:B------:R0:W-:Y:S02]  /*0870*/  STG.E desc[UR6][R18.64], R29 ;  /* 0x0000001d12007986 */ /* 0x0001e4000c101906 */
[----:B0-----:R-:W-:Y:S01]  /*0880*/  IADD3 R18, P1, PT, R3, R10, RZ ;  /* 0x0000000a03127210 */ /* 0x001fe20007f3e0ff */
[----:B-1----:R-:W-:Y:S01]  /*0890*/  FMUL.FTZ R29, R24, R21 ;  /* 0x00000015181d7220 */ /* 0x002fe20000410000 */
[----:B------:R-:W-:-:S03]  /*08a0*/  IADD3.X R21, PT, PT, R7, R9, RZ, P0, !PT ;  /* 0x0000000907157210 */ /* 0x000fc600007fe4ff */
[----:B------:R-:W-:Y:S01]  /*08b0*/  IMAD.X R19, R7, 0x1, R28, P1 ;  /* 0x0000000107137824 */ /* 0x000fe200008e061c */
[----:B------:R-:W-:-:S04]  /*08c0*/  IADD3 R24, P0, PT, R3, R16, RZ ;  /* 0x0000001003187210 */ /* 0x000fc80007f1e0ff */
[----:B------:R-:W2:Y:S01]  /*08d0*/  LDG.E.CONSTANT R27, desc[UR6][R18.64] ;  /* 0x00000006121b7981 */ /* 0x000ea2000c1e9900 */
[----:B------:R-:W-:-:S03]  /*08e0*/  IMAD.X R25, R7, 0x1, R6, P0 ;  /* 0x0000000107197824 */ /* 0x000fc600000e0606 */
[----:B------:R0:W-:Y:S04]  /*08f0*/  STG.E desc[UR6][R20.64], R29 ;  /* 0x0000001d14007986 */ /* 0x0001e8000c101906 */
[----:B------:R-:W3:Y:S01]  /*0900*/  LDG.E.CONSTANT R24, desc[UR6][R24.64] ;  /* 0x0000000618187981 */ /* 0x000ee2000c1e9900 */
[----:B--2---:R-:W-:-:S04]  /*0910*/  FMUL.FTZ R18, R27, -1.7020000219345092773 ;  /* 0xbfd9db231b127820 */ /* 0x004fc80000410000 */
[----:B------:R-:W-:Y:S01]  /*0920*/  FMUL.FTZ R18, R18, 1.4426950216293334961 ;  /* 0x3fb8aa3b12127820 */ /* 0x000fe20000410000 */
[----:B---3--:R-:W-:-:S05]  /*0930*/  FMUL.FTZ R19, R24, -1.7020000219345092773 ;  /* 0xbfd9db2318137820 */ /* 0x008fca0000410000 */
[----:B------:R-:W1:Y:S01]  /*0940*/  MUFU.EX2 R18, R18 ;  /* 0x0000001200127308 */ /* 0x000e620000000800 */
[----:B0-----:R-:W-:-:S04]  /*0950*/  FMUL.FTZ R29, R19, 1.4426950216293334961 ;  /* 0x3fb8aa3b131d7820 */ /* 0x001fc80000410000 */
[----:B------:R-:W0:Y:S01]  /*0960*/  MUFU.EX2 R19, R29 ;  /* 0x0000001d00137308 */ /* 0x000e220000000800 */
[----:B-1----:R-:W-:-:S04]  /*0970*/  FADD.FTZ R25, R18, 1 ;  /* 0x3f80000012197421 */ /* 0x002fc80000010000 */
[----:B------:R-:W1:Y:S01]  /*0980*/  MUFU.RCP R20, R25 ;  /* 0x0000001900147308 */ /* 0x000e620000001000 */
[----:B0-----:R-:W-:-:S07]  /*0990*/  FADD.FTZ R29, R19, 1 ;  /* 0x3f800000131d7421 */ /* 0x001fce0000010000 */
[----:B------:R-:W0:Y:S01]  /*09a0*/  MUFU.RCP R19, R29 ;  /* 0x0000001d00137308 */ /* 0x000e220000001000 */
[----:B-1----:R-:W-:Y:S01]  /*09b0*/  FMUL.FTZ R27, R27, R20 ;  /* 0x000000141b1b7220 */ /* 0x002fe20000410000 */
[----:B------:R-:W-:-:S05]  /*09c0*/  IADD3 R20, P0, PT, R3, R8, RZ ;  /* 0x0000000803147210 */ /* 0x000fca0007f1e0ff */
[----:B------:R-:W-:Y:S01]  /*09d0*/  IMAD.X R21, R7, 0x1, R26, P0 ;  /* 0x0000000107157824 */ /* 0x000fe200000e061a */
[----:B------:R-:W-:Y:S01]  /*09e0*/  IADD3 R18, P0, PT, R3, R14, RZ ;  /* 0x0000000e03127210 */ /* 0x000fe20007f1e0ff */
[----:B0-----:R-:W-:Y:S01]  /*09f0*/  FMUL.FTZ R24, R24, R19 ;  /* 0x0000001318187220 */ /* 0x001fe20000410000 */
[----:B------:R-:W-:Y:S02]  /*0a00*/  LEA R3, P1, R0, R3, 0x4 ;  /* 0x0000000300037211 */ /* 0x000fe400078220ff */
[----:B------:R0:W-:Y:S01]  /*0a10*/  STG.E desc[UR6][R20.64], R27 ;  /* 0x0000001b14007986 */ /* 0x0001e2000c101906 */
[----:B------:R-:W-:Y:S01]  /*0a20*/  IMAD.X R19, R7, 0x1, R13, P0 ;  /* 0x0000000107137824 */ /* 0x000fe200000e060d */
[----:B------:R-:W-:Y:S02]  /*0a30*/  IADD3 R23, P0, PT, R4, R23, RZ ;  /* 0x0000001704177210 */ /* 0x000fe40007f1e0ff */
[----:B------:R-:W-:Y:S02]  /*0a40*/  LEA.HI.X R7, R0, R7, RZ, 0x4, P1 ;  /* 0x0000000700077211 */ /* 0x000fe400008f24ff */
[----:B------:R0:W-:Y:S01]  /*0a50*/  STG.E desc[UR6][R18.64], R24 ;  /* 0x0000001812007986 */ /* 0x0001e2000c101906 */
[----:B------:R-:W-:Y:S01]  /*0a60*/  IMAD.X R2, R5, 0x1, R2, P0 ;  /* 0x0000000105027824 */ /* 0x000fe200000e0602 */
[----:B------:R-:W-:-:S04]  /*0a70*/  ISETP.GE.U32.AND P0, PT, R23, UR5, PT ;  /* 0x0000000517007c0c */ /* 0x000fc8000bf06070 */
[----:B------:R-:W-:-:S13]  /*0a80*/  ISETP.GE.AND.EX P0, PT, R2, UR8, PT, P0 ;  /* 0x0000000802007c0c */ /* 0x000fda000bf06300 */
[----:B0-----:R-:W-:Y:S05]  /*0a90*/  @!P0 BRA `(.L_x_22) ;  /* 0xfffffffc00248947 */ /* 0x001fea000383ffff */
[----:B------:R-:W-:Y:S05]  /*0aa0*/  EXIT ;  /* 0x000000000000794d */ /* 0x000fea0003800000 */
        .weak           $__internal_2_$__cuda_sm20_div_u64
        .type           $__internal_2_$__cuda_sm20_div_u64,@function
        .size           $__internal_2_$__cuda_sm20_div_u64,(.L_x_420 - $__internal_2_$__cuda_sm20_div_u64)
$__internal_2_$__cuda_sm20_div_u64:
        /* <DEDUP_REMOVED lines=13> */
[----:B------:R-:W-:Y:S02]  /*0b80*/  IMAD.X R17, RZ, RZ, ~R11, P0 ;  /* 0x000000ffff117224 */ /* 0x000fe400000e0e0b */
        /* <DEDUP_REMOVED lines=12> */
[----:B------:R-:W-:Y:S01]  /*0c50*/  IMAD.HI.U32 R10, R11, R13, RZ ;  /* 0x0000000d0b0a7227 */ /* 0x000fe200078e00ff */
[----:B------:R-:W-:-:S05]  /*0c60*/  IADD3.X R8, PT, PT, RZ, ~R8, RZ, P0, !PT ;  /* 0x80000008ff087210 */ /* 0x000fca00007fe4ff */
        /* <DEDUP_REMOVED lines=40> */
[----:B------:R-:W-:Y:S06]  /*0ef0*/  RET.REL.NODEC R4 `(_ZN4vllm17activation_kernelIfXadL_ZNS_17gelu_quick_kernelIfEET_RKS2_EELb0ELb0EEEvPS2_PS3_i) ;  /* 0xfffffff004407950 */ /* 0x000fec0003c3ffff */
.L_x_23:
        /* <DEDUP_REMOVED lines=16> */
.L_x_420:


//--------------------- .text._ZN4vllm17activation_kernelIN3c108BFloat16EXadL_ZNS_17gelu_quick_kernelIS2_EET_RKS4_EELb1ELb0EEEvPS4_PS5_i --------------------------
	.section	.text._ZN4vllm17activation_kernelIN3c108BFloat16EXadL_ZNS_17gelu_quick_kernelIS2_EET_RKS4_EELb1ELb0EEEvPS4_PS5_i,"ax",@progbits
	.align	128
        .global         _ZN4vllm17activation_kernelIN3c108BFloat16EXadL_ZNS_17gelu_quick_kernelIS2_EET_RKS4_EELb1ELb0EEEvPS4_PS5_i
        .type           _ZN4vllm17activation_kernelIN3c108BFloat16EXadL_ZNS_17gelu_quick_kernelIS2_EET_RKS4_EELb1ELb0EEEvPS4_PS5_i,@function
        .size           _ZN4vllm17activation_kernelIN3c108BFloat16EXadL_ZNS_17gelu_quick_kernelIS2_EET_RKS4_EELb1ELb0EEEvPS4_PS5_i,(.L_x_448 - _ZN4vllm17activation_kernelIN3c108BFloat16EXadL_ZNS_17gelu_quick_kernelIS2_EET_RKS4_EELb1ELb0EEEvPS4_PS5_i)
        .other          _ZN4vllm17activation_kernelIN3c108BFloat16EXadL_ZNS_17gelu_quick_kernelIS2_EET_RKS4_EELb1ELb0EEEvPS4_PS5_i,@"STO_CUDA_ENTRY STV_DEFAULT"
_ZN4vllm17activation_kernelIN3c108BFloat16EXadL_ZNS_17gelu_quick_kernelIS2_EET_RKS4_EELb1ELb0EEEvPS4_PS5_i:
.text._ZN4vllm17activation_kernelIN3c108BFloat16EXadL_ZNS_17gelu_quick_kernelIS2_EET_RKS4_EELb1ELb0EEEvPS4_PS5_i:
[----:B------:R-:W-:Y:S08]  /*0000*/  LDC R1, c[0x0][0x37c] ;  /* 0x0000df00ff017b82 */ /* 0x000ff00000000800 */
[----:B------:R-:W0:Y:S01]  /*0010*/  LDC R3, c[0x0][0x390] ;  /* 0x0000e400ff037b82 */ /* 0x000e220000000800 */
[----:B------:R-:W1:Y:S07]  /*0020*/  S2R R21, SR_TID.X ;  /* 0x0000000000157919 */ /* 0x000e6e0000002100 */
[----:B------:R-:W2:Y:S01]  /*0030*/  S2UR UR4, SR_CTAID.X ;  /* 0x00000000000479c3 */ /* 0x000ea20000002500 */
[----:B0-----:R-:W-:-:S04]  /*0040*/  SHF.R.S32.HI R0, RZ, 0x1f, R3 ;  /* 0x0000001fff007819 */ /* 0x001fc80000011403 */
[----:B------:R-:W-:-:S04]  /*0050*/  LEA.HI R0, R0, R3, RZ, 0x3 ;  /* 0x0000000300007211 */ /* 0x000fc800078f18ff */
[----:B------:R-:W-:Y:S01]  /*0060*/  SHF.R.S32.HI R2, RZ, 0x3, R0 ;  /* 0x00000003ff027819 */ /* 0x000fe20000011400 */
[----:B--2---:R-:W-:-:S03]  /*0070*/  IMAD R22, R3, UR4, RZ ;  /* 0x0000000403167c24 */ /* 0x004fc6000f8e02ff */
[----:B-1----:R-:W-:-:S13]  /*0080*/  ISETP.GE.AND P0, PT, R21, R2, PT ;  /* 0x000000021500720c */ /* 0x002fda0003f06270 */
[----:B------:R-:W-:Y:S05]  /*0090*/  @P0 EXIT ;  /* 0x000000000000094d */ /* 0x000fea0003800000 */
[----:B------:R-:W0:Y:S01]  /*00a0*/  LDC R0, c[0x0][0x360] ;  /* 0x0000d800ff007b82 */ /* 0x000e220000000800 */
[----:B------:R-:W1:Y:S01]  /*00b0*/  LDCU.64 UR4, c[0x0][0x358] ;  /* 0x00006b00ff0477ac */ /* 0x000e620008000a00 */
[----:B------:R-:W-:Y:S01]  /*00c0*/  BSSY.RECONVERGENT B0, `(.L_x_24) ;  /* 0x000006e000007945 */ /* 0x000fe20003800200 */
[----:B------:R-:W2:Y:S01]  /*00d0*/  LDCU.128 UR8, c[0x0][0x380] ;  /* 0x00007000ff0877ac */ /* 0x000ea20008000c00 */
[----:B0-----:R-:W0:Y:S01]  /*00e0*/  I2F.U32.RP R8, R0 ;  /* 0x0000000000087306 */ /* 0x001e220000209000 */
[----:B------:R-:W-:Y:S02]  /*00f0*/  IADD3 R3, PT, PT, R21, R0, RZ ;  /* 0x0000000015037210 */ /* 0x000fe40007ffe0ff */
[----:B------:R-:W-:Y:S02]  /*0100*/  ISETP.NE.U32.AND P2, PT, R0, RZ, PT ;  /* 0x000000ff0000720c */ /* 0x000fe40003f45070 */
[----:B------:R-:W-:Y:S02]  /*0110*/  ISETP.GE.U32.AND P0, PT, R3, R2, PT ;  /* 0x000000020300720c */ /* 0x000fe40003f06070 */
[----:B------:R-:W-:-:S02]  /*0120*/  VIMNMX.U32 R6, PT, PT, R2, R3, !PT ;  /* 0x0000000302067248 */ /* 0x000fc40007fe0000 */
[----:B------:R-:W-:-:S04]  /*0130*/  SEL R7, RZ, 0x1, P0 ;  /* 0x00000001ff077807 */ /* 0x000fc80000000000 */
[----:B------:R-:W-:Y:S01]  /*0140*/  IADD3 R3, PT, PT, R6, -R3, -R7 ;  /* 0x8000000306037210 */ /* 0x000fe20007ffe807 */
[----:B0-----:R-:W0:Y:S02]  /*0150*/  MUFU.RCP R8, R8 ;  /* 0x0000000800087308 */ /* 0x001e240000001000 */
[----:B0-----:R-:W-:-:S06]  /*0160*/  IADD3 R4, PT, PT, R8, 0xffffffe, RZ ;  /* 0x0ffffffe08047810 */ /* 0x001fcc0007ffe0ff */
[----:B------:R0:W3:Y:S02]  /*0170*/  F2I.FTZ.U32.TRUNC.NTZ R5, R4 ;  /* 0x0000000400057305 */ /* 0x0000e4000021f000 */
[----:B0-----:R-:W-:Y:S01]  /*0180*/  HFMA2 R4, -RZ, RZ, 0, 0 ;  /* 0x00000000ff047431 */ /* 0x001fe200000001ff */
[----:B---3--:R-:W-:-:S05]  /*0190*/  IADD3 R9, PT, PT, RZ, -R5, RZ ;  /* 0x80000005ff097210 */ /* 0x008fca0007ffe0ff */
[----:B------:R-:W-:-:S04]  /*01a0*/  IMAD R9, R9, R0, RZ ;  /* 0x0000000009097224 */ /* 0x000fc800078e02ff */
[----:B------:R-:W-:-:S06]  /*01b0*/  IMAD.HI.U32 R8, R5, R9, R4 ;  /* 0x0000000905087227 */ /* 0x000fcc00078e0004 */
[----:B------:R-:W-:-:S05]  /*01c0*/  IMAD.HI.U32 R8, R8, R3, RZ ;  /* 0x0000000308087227 */ /* 0x000fca00078e00ff */
[----:B------:R-:W-:-:S05]  /*01d0*/  IADD3 R4, PT, PT, -R8, RZ, RZ ;  /* 0x000000ff08047210 */ /* 0x000fca0007ffe1ff */
[----:B------:R-:W-:-:S05]  /*01e0*/  IMAD R3, R0, R4, R3 ;  /* 0x0000000400037224 */ /* 0x000fca00078e0203 */
[----:B------:R-:W-:-:S13]  /*01f0*/  ISETP.GE.U32.AND P0, PT, R3, R0, PT ;  /* 0x000000000300720c */ /* 0x000fda0003f06070 */
[-C--:B------:R-:W-:Y:S02]  /*0200*/  @P0 IADD3 R3, PT, PT, R3, -R0.reuse, RZ ;  /* 0x8000000003030210 */ /* 0x080fe40007ffe0ff */
[----:B------:R-:W-:Y:S02]  /*0210*/  @P0 IADD3 R8, PT, PT, R8, 0x1, RZ ;  /* 0x0000000108080810 */ /* 0x000fe40007ffe0ff */
[----:B------:R-:W-:-:S13]  /*0220*/  ISETP.GE.U32.AND P1, PT, R3, R0, PT ;  /* 0x000000000300720c */ /* 0x000fda0003f26070 */
[----:B------:R-:W-:Y:S02]  /*0230*/  @P1 IADD3 R8, PT, PT, R8, 0x1, RZ ;  /* 0x0000000108081810 */ /* 0x000fe40007ffe0ff */
[----:B------:R-:W-:-:S04]  /*0240*/  @!P2 LOP3.LUT R8, RZ, R0, RZ, 0x33, !PT ;  /* 0x00000000ff08a212 */ /* 0x000fc800078e33ff */
[----:B------:R-:W-:-:S04]  /*0250*/  IADD3 R3, PT, PT, R7, R8, RZ ;  /* 0x0000000807037210 */ /* 0x000fc80007ffe0ff */
[C---:B------:R-:W-:Y:S02]  /*0260*/  LOP3.LUT R4, R3.reuse, 0x3, RZ, 0xc0, !PT ;  /* 0x0000000303047812 */ /* 0x040fe400078ec0ff */
[----:B------:R-:W-:Y:S02]  /*0270*/  ISETP.GE.U32.AND P0, PT, R3, 0x3, PT ;  /* 0x000000030300780c */ /* 0x000fe40003f06070 */
[----:B------:R-:W-:-:S13]  /*0280*/  ISETP.NE.AND P1, PT, R4, 0x3, PT ;  /* 0x000000030400780c */ /* 0x000fda0003f25270 */
[----:B-12---:R-:W-:Y:S05]  /*0290*/  @!P1 BRA `(.L_x_25) ;  /* 0x0000000400409947 */ /* 0x006fea0003800000 */
[----:B------:R-:W-:Y:S01]  /*02a0*/  IADD3 R3, PT, PT, R3, 0x1, RZ ;  /* 0x0000000103037810 */ /* 0x000fe20007ffe0ff */
[----:B------:R-:W-:-:S03]  /*02b0*/  IMAD.WIDE.U32 R8, R22, 0x2, RZ ;  /* 0x0000000216087825 */ /* 0x000fc600078e00ff */
[----:B------:R-:W-:Y:S01]  /*02c0*/  LOP3.LUT R3, R3, 0x3, RZ, 0xc0, !PT ;  /* 0x0000000303037812 */ /* 0x000fe200078ec0ff */
[----:B------:R-:W-:-:S04]  /*02d0*/  IMAD.WIDE.U32 R8, R21, 0x10, R8 ;  /* 0x0000001015087825 */ /* 0x000fc800078e0008 */
[C---:B------:R-:W-:Y:S01]  /*02e0*/  IMAD R21, R3.reuse, R0, R21 ;  /* 0x0000000003157224 */ /* 0x040fe200078e0215 */
[----:B------:R-:W-:-:S07]  /*02f0*/  IADD3 R3, PT, PT, -R3, RZ, RZ ;  /* 0x000000ff03037210 */ /* 0x000fce0007ffe1ff */
.L_x_26:
[----:B0-----:R-:W-:-:S04]  /*0300*/  IADD3 R10, P1, PT, R8, UR10, RZ ;  /* 0x0000000a080a7c10 */ /* 0x001fc8000ff3e0ff */
[----:B------:R-:W-:-:S05]  /*0310*/  IADD3.X R11, PT, PT, R9, UR11, RZ, P1, !PT ;  /* 0x0000000b090b7c10 */ /* 0x000fca0008ffe4ff */
[----:B------:R-:W2:Y:S01]  /*0320*/  LDG.E.128.CONSTANT R4, desc[UR4][R10.64] ;  /* 0x000000040a047981 */ /* 0x000ea2000c1e9d00 */
[----:B------:R-:W-:Y:S02]  /*0330*/  IADD3 R3, PT, PT, R3, 0x1, RZ ;  /* 0x0000000103037810 */ /* 0x000fe40007ffe0ff */
[----:B--2---:R-:W-:Y:S02]  /*0340*/  PRMT R17, R6, 0x7632, R17 ;  /* 0x0000763206117816 */ /* 0x004fe40000000011 */
[----:B------:R-:W-:Y:S02]  /*0350*/  PRMT R12, R4, 0x7632, R12 ;  /* 0x00007632040c7816 */ /* 0x000fe4000000000c */
[----:B------:R-:W-:Y:S02]  /*0360*/  SHF.L.U32 R6, R6, 0x10, RZ ;  /* 0x0000001006067819 */ /* 0x000fe400000006ff */
[----:B------:R-:W-:Y:S02]  /*0370*/  SHF.L.U32 R4, R4, 0x10, RZ ;  /* 0x0000001004047819 */ /* 0x000fe400000006ff */
[----:B------:R-:W-:-:S02]  /*0380*/  PRMT R16, R5, 0x7632, R16 ;  /* 0x0000763205107816 */ /* 0x000fc40000000010 */
[----:B------:R-:W-:Y:S01]  /*0390*/  SHF.L.U32 R5, R5, 0x10, RZ ;  /* 0x0000001005057819 */ /* 0x000fe200000006ff */
[----:B------:R-:W-:Y:S01]  /*03a0*/  FMUL.FTZ R14, R4, -1.7020000219345092773 ;  /* 0xbfd9db23040e7820 */ /* 0x000fe20000410000 */
[C---:B------:R-:W-:Y:S02]  /*03b0*/  PRMT R13, R7.reuse, 0x7632, R13 ;  /* 0x00007632070d7816 */ /* 0x040fe4000000000d */
[----:B------:R-:W-:Y:S01]  /*03c0*/  SHF.L.U32 R7, R7, 0x10, RZ ;  /* 0x0000001007077819 */ /* 0x000fe200000006ff */
[----:B------:R-:W-:Y:S01]  /*03d0*/  FMUL.FTZ R15, R5, -1.7020000219345092773 ;  /* 0xbfd9db23050f7820 */ /* 0x000fe20000410000 */
[----:B------:R-:W-:Y:S01]  /*03e0*/  SHF.L.U32 R10, R12, 0x10, RZ ;  /* 0x000000100c0a7819 */ /* 0x000fe200000006ff */
[----:B------:R-:W-:Y:S01]  /*03f0*/  FMUL.FTZ R12, R6, -1.7020000219345092773 ;  /* 0xbfd9db23060c7820 */ /* 0x000fe20000410000 */
[----:B------:R-:W-:Y:S01]  /*0400*/  FMUL.FTZ R14, R14, 1.4426950216293334961 ;  /* 0x3fb8aa3b0e0e7820 */ /* 0x000fe20000410000 */
[----:B------:R-:W-:Y:S01]  /*0410*/  FMUL.FTZ R18, R7, -1.7020000219345092773 ;  /* 0xbfd9db2307127820 */ /* 0x000fe20000410000 */
[----:B------:R-:W-:Y:S01]  /*0420*/  SHF.L.U32 R13, R13, 0x10, RZ ;  /* 0x000000100d0d7819 */ /* 0x000fe200000006ff */
[----:B------:R-:W-:Y:S01]  /*0430*/  FMUL.FTZ R25, R12, 1.4426950216293334961 ;  /* 0x3fb8aa3b0c197820 */ /* 0x000fe20000410000 */
[----:B------:R-:W-:Y:S01]  /*0440*/  SHF.L.U32 R12, R17, 0x10, RZ ;  /* 0x00000010110c7819 */ /* 0x000fe200000006ff */
[----:B------:R-:W-:Y:S01]  /*0450*/  FMUL.FTZ R19, R15, 1.4426950216293334961 ;  /* 0x3fb8aa3b0f137820 */ /* 0x000fe20000410000 */
[----:B------:R-:W-:Y:S01]  /*0460*/  SHF.L.U32 R11, R16, 0x10, RZ ;  /* 0x00000010100b7819 */ /* 0x000fe200000006ff */
[----:B------:R-:W-:Y:S01]  /*0470*/  FMUL.FTZ R20, R18, 1.4426950216293334961 ;  /* 0x3fb8aa3b12147820 */ /* 0x000fe20000410000 */
[----:B------:R0:W1:Y:S01]  /*0480*/  MUFU.EX2 R15, R14 ;  /* 0x0000000e000f7308 */ /* 0x0000620000000800 */
[----:B------:R-:W-:Y:S01]  /*0490*/  FMUL.FTZ R18, R10, -1.7020000219345092773 ;  /* 0xbfd9db230a127820 */ /* 0x000fe20000410000 */
[----:B------:R-:W-:Y:S01]  /*04a0*/  FMUL.FTZ R26, R13, -1.7020000219345092773 ;  /* 0xbfd9db230d1a7820 */ /* 0x000fe20000410000 */
[----:B------:R-:W-:Y:S01]  /*04b0*/  FMUL.FTZ R24, R11, -1.7020000219345092773 ;  /* 0xbfd9db230b187820 */ /* 0x000fe20000410000 */
[----:B------:R-:W2:Y:S01]  /*04c0*/  MUFU.EX2 R16, R19 ;  /* 0x0000001300107308 */ /* 0x000ea20000000800 */
[----:B------:R-:W-:-:S02]  /*04d0*/  FMUL.FTZ R23, R18, 1.4426950216293334961 ;  /* 0x3fb8aa3b12177820 */ /* 0x000fc40000410000 */
[----:B------:R-:W-:Y:S01]  /*04e0*/  FMUL.FTZ R24, R24, 1.4426950216293334961 ;  /* 0x3fb8aa3b18187820 */ /* 0x000fe20000410000 */
[----:B------:R-:W3:Y:S01]  /*04f0*/  MUFU.EX2 R17, R25 ;  /* 0x0000001900117308 */ /* 0x000ee20000000800 */
[----:B0-----:R-:W-:-:S03]  /*0500*/  FMUL.FTZ R14, R12, -1.7020000219345092773 ;  /* 0xbfd9db230c0e7820 */ /* 0x001fc60000410000 */
[----:B------:R-:W0:Y:S01]  /*0510*/  MUFU.EX2 R19, R24 ;  /* 0x0000001800137308 */ /* 0x000e220000000800 */
[----:B------:R-:W-:Y:S01]  /*0520*/  FMUL.FTZ R18, R14, 1.4426950216293334961 ;  /* 0x3fb8aa3b0e127820 */ /* 0x000fe20000410000 */
[----:B------:R-:W-:Y:S01]  /*0530*/  FMUL.FTZ R14, R26, 1.4426950216293334961 ;  /* 0x3fb8aa3b1a0e7820 */ /* 0x000fe20000410000 */
[----:B-1----:R-:W-:Y:S01]  /*0540*/  FADD.FTZ R15, R15, 1 ;  /* 0x3f8000000f0f7421 */ /* 0x002fe20000010000 */
[----:B------:R-:W1:Y:S01]  /*0550*/  MUFU.EX2 R20, R20 ;  /* 0x0000001400147308 */ /* 0x000e620000000800 */
[----:B--2---:R-:W-:-:S03]  /*0560*/  FADD.FTZ R16, R16, 1 ;  /* 0x3f80000010107421 */ /* 0x004fc60000010000 */
[----:B------:R-:W2:Y:S01]  /*0570*/  MUFU.EX2 R23, R23 ;  /* 0x0000001700177308 */ /* 0x000ea20000000800 */
[----:B---3--:R-:W-:-:S03]  /*0580*/  FADD.FTZ R17, R17, 1 ;  /* 0x3f80000011117421 */ /* 0x008fc60000010000 */
[----:B------:R-:W3:Y:S01]  /*0590*/  MUFU.EX2 R14, R14 ;  /* 0x0000000e000e7308 */ /* 0x000ee20000000800 */
[----:B0-----:R-:W-:-:S03]  /*05a0*/  FADD.FTZ R24, R19, 1 ;  /* 0x3f80000013187421 */ /* 0x001fc60000010000 */
[----:B------:R-:W0:Y:S01]  /*05b0*/  MUFU.EX2 R18, R18 ;  /* 0x0000001200127308 */ /* 0x000e220000000800 */
[----:B-1----:R-:W-:-:S03]  /*05c0*/  FADD.FTZ R20, R20, 1 ;  /* 0x3f80000014147421 */ /* 0x002fc60000010000 */
[----:B------:R-:W1:Y:S01]  /*05d0*/  MUFU.RCP R17, R17 ;  /* 0x0000001100117308 */ /* 0x000e620000001000 */
[----:B--2---:R-:W-:Y:S01]  /*05e0*/  FADD.FTZ R23, R23, 1 ;  /* 0x3f80000017177421 */ /* 0x004fe20000010000 */
[----:B---3--:R-:W-:-:S06]  /*05f0*/  FADD.FTZ R14, R14, 1 ;  /* 0x3f8000000e0e7421 */ /* 0x008fcc0000010000 */
[----:B------:R-:W2:Y:S01]  /*0600*/  MUFU.RCP R16, R16 ;  /* 0x0000001000107308 */ /* 0x000ea20000001000 */
[----:B0-----:R-:W-:-:S07]  /*0610*/  FADD.FTZ R18, R18, 1 ;  /* 0x3f80000012127421 */ /* 0x001fce0000010000 */
[----:B------:R-:W0:Y:S01]  /*0620*/  MUFU.RCP R24, R24 ;  /* 0x0000001800187308 */ /* 0x000e220000001000 */
[----:B-1----:R-:W-:-:S07]  /*0630*/  FMUL.FTZ R17, R6, R17 ;  /* 0x0000001106117220 */ /* 0x002fce0000410000 */
[----:B------:R-:W1:Y:S01]  /*0640*/  MUFU.RCP R15, R15 ;  /* 0x0000000f000f7308 */ /* 0x000e620000001000 */
[----:B--2---:R-:W-:-:S07]  /*0650*/  FMUL.FTZ R5, R5, R16 ;  /* 0x0000001005057220 */ /* 0x004fce0000410000 */
[----:B------:R-:W2:Y:S01]  /*0660*/  MUFU.RCP R20, R20 ;  /* 0x0000001400147308 */ /* 0x000ea20000001000 */
[----:B0-----:R-:W-:-:S05]  /*0670*/  FMUL.FTZ R6, R11, R24 ;  /* 0x000000180b067220 */ /* 0x001fca0000410000 */
[----:B------:R-:W-:Y:S02]  /*0680*/  F2FP.BF16.F32.PACK_AB R5, R6, R5 ;  /* 0x000000050605723e */ /* 0x000fe400000010ff */
[----:B------:R-:W0:Y:S01]  /*0690*/  MUFU.RCP R23, R23 ;  /* 0x0000001700177308 */ /* 0x000e220000001000 */
[----:B-1----:R-:W-:-:S07]  /*06a0*/  FMUL.FTZ R4, R4, R15 ;  /* 0x0000000f04047220 */ /* 0x002fce0000410000 */
[----:B------:R-:W1:Y:S01]  /*06b0*/  MUFU.RCP R19, R18 ;  /* 0x0000001200137308 */ /* 0x000e620000001000 */
[----:B--2---:R-:W-:-:S07]  /*06c0*/  FMUL.FTZ R7, R7, R20 ;  /* 0x0000001407077220 */ /* 0x004fce0000410000 */
[----:B------:R-:W2:Y:S01]  /*06d0*/  MUFU.RCP R14, R14 ;  /* 0x0000000e000e7308 */ /* 0x000ea20000001000 */
[----:B0-----:R-:W-:Y:S01]  /*06e0*/  FMUL.FTZ R23, R10, R23 ;  /* 0x000000170a177220 */ /* 0x001fe20000410000 */
[----:B------:R-:W-:-:S04]  /*06f0*/  IADD3 R10, P1, PT, R8, UR8, RZ ;  /* 0x00000008080a7c10 */ /* 0x000fc8000ff3e0ff */
[----:B------:R-:W-:Y:S02]  /*0700*/  F2FP.BF16.F32.PACK_AB R4, R23, R4 ;  /* 0x000000041704723e */ /* 0x000fe400000010ff */
[----:B------:R-:W-:Y:S01]  /*0710*/  IADD3.X R11, PT, PT, R9, UR9, RZ, P1, !PT ;  /* 0x00000009090b7c10 */ /* 0x000fe20008ffe4ff */
[----:B-1----:R-:W-:Y:S01]  /*0720*/  FMUL.FTZ R12, R12, R19 ;  /* 0x000000130c0c7220 */ /* 0x002fe20000410000 */
[----:B------:R-:W-:Y:S01]  /*0730*/  ISETP.NE.AND P1, PT, R3, RZ, PT ;  /* 0x000000ff0300720c */ /* 0x000fe20003f25270 */
[----:B------:R-:W-:-:S03]  /*0740*/  IMAD.WIDE.U32 R8, R0, 0x10, R8 ;  /* 0x0000001000087825 */ /* 0x000fc600078e0008 */
[----:B------:R-:W-:Y:S01]  /*0750*/  F2FP.BF16.F32.PACK_AB R6, R12, R17 ;  /* 0x000000110c06723e */ /* 0x000fe200000010ff */
[----:B--2---:R-:W-:-:S05]  /*0760*/  FMUL.FTZ R16, R13, R14 ;  /* 0x0000000e0d107220 */ /* 0x004fca0000410000 */
[----:B------:R-:W-:-:S05]  /*0770*/  F2FP.BF16.F32.PACK_AB R7, R16, R7 ;  /* 0x000000071007723e */ /* 0x000fca00000010ff */
[----:B------:R0:W-:Y:S01]  /*0780*/  STG.E.128 desc[UR4][R10.64], R4 ;  /* 0x000000040a007986 */ /* 0x0001e2000c101d04 */
[----:B------:R-:W-:Y:S05]  /*0790*/  @P1 BRA `(.L_x_26) ;  /* 0xfffffff800d81947 */ /* 0x000fea000383ffff */
.L_x_25:
[----:B------:R-:W-:Y:S05]  /*07a0*/  BSYNC.RECONVERGENT B0 ;  /* 0x0000000000007941 */ /* 0x000fea0003800200 */
.L_x_24:
[----:B------:R-:W-:Y:S05]  /*07b0*/  @!P0 EXIT ;  /* 0x000000000000894d */ /* 0x000fea0003800000 */
[----:B------:R-:W1:Y:S01]  /*07c0*/  LDC.64 R24, c[0x0][0x388] ;  /* 0x0000e200ff187b82 */ /* 0x000e620000000a00 */
[----:B------:R-:W-:Y:S02]  /*07d0*/  LEA R3, R0, R21, 0x1 ;  /* 0x0000001500037211 */ /* 0x000fe400078e08ff */
[----:B0-----:R-:W-:-:S05]  /*07e0*/  IADD3 R7, PT, PT, R21, R0, RZ ;  /* 0x0000000015077210 */ /* 0x001fca0007ffe0ff */
[----:B------:R-:W0:Y:S01]  /*07f0*/  LDC.64 R4, c[0x0][0x380] ;  /* 0x0000e000ff047b82 */ /* 0x000e220000000a00 */
[----:B-1----:R-:W-:-:S04]  /*0800*/  IMAD.WIDE.U32 R24, R22, 0x2, R24 ;  /* 0x0000000216187825 */ /* 0x002fc800078e0018 */
[----:B0-----:R-:W-:-:S04]  /*0810*/  IMAD.WIDE.U32 R22, R22, 0x2, R4 ;  /* 0x0000000216167825 */ /* 0x001fc800078e0004 */
[----:B------:R-:W-:-:S07]  /*0820*/  IMAD R5, R0, 0x3, R21 ;  /* 0x0000000300057824 */ /* 0x000fce00078e0215 */
.L_x_27:
[----:B0-----:R-:W-:-:S06]  /*0830*/  IMAD.WIDE.U32 R8, R21, 0x10, R24 ;  /* 0x0000001015087825 */ /* 0x001fcc00078e0018 */
[----:B------:R-:W2:Y:S01]  /*0840*/  LDG.E.128.CONSTANT R8, desc[UR4][R8.64] ;  /* 0x0000000408087981 */ /* 0x000ea2000c1e9d00 */
[----:B------:R-:W-:-:S06]  /*0850*/  IMAD.WIDE.U32 R12, R7, 0x10, R24 ;  /* 0x00000010070c7825 */ /* 0x000fcc00078e0018 */
[----:B------:R-:W3:Y:S01]  /*0860*/  LDG.E.128.CONSTANT R12, desc[UR4][R12.64] ;  /* 0x000000040c0c7981 */ /* 0x000ee2000c1e9d00 */
[----:B--2---:R-:W-:Y:S02]  /*0870*/  SHF.L.U32 R16, R8, 0x10, RZ ;  /* 0x0000001008107819 */ /* 0x004fe400000006ff */
[----:B------:R-:W-:Y:S02]  /*0880*/  SHF.L.U32 R17, R9, 0x10, RZ ;  /* 0x0000001009117819 */ /* 0x000fe400000006ff */
[----:B------:R-:W-:Y:S01]  /*0890*/  SHF.L.U32 R18, R10, 0x10, RZ ;  /* 0x000000100a127819 */ /* 0x000fe200000006ff */
[----:B------:R-:W-:Y:S01]  /*08a0*/  FMUL.FTZ R4, R16, -1.7020000219345092773 ;  /* 0xbfd9db2310047820 */ /* 0x000fe20000410000 */
[----:B------:R-:W-:Y:S01]  /*08b0*/  PRMT R10, R10, 0x7632, R10 ;  /* 0x000076320a0a7816 */ /* 0x000fe2000000000a */
[----:B------:R-:W-:Y:S02]  /*08c0*/  FMUL.FTZ R6, R17, -1.7020000219345092773 ;  /* 0xbfd9db2311067820 */ /* 0x000fe40000410000 */
[----:B------:R-:W-:Y:S01]  /*08d0*/  FMUL.FTZ R20, R4, 1.4426950216293334961 ;  /* 0x3fb8aa3b04147820 */ /* 0x000fe20000410000 */
[C---:B------:R-:W-:Y:S01]  /*08e0*/  SHF.L.U32 R4, R11.reuse, 0x10, RZ ;  /* 0x000000100b047819 */ /* 0x040fe200000006ff */
[----:B------:R-:W-:Y:S01]  /*08f0*/  FMUL.FTZ R26, R6, 1.4426950216293334961 ;  /* 0x3fb8aa3b061a7820 */ /* 0x000fe20000410000 */
[----:B------:R-:W-:Y:S01]  /*0900*/  FMUL.FTZ R19, R18, -1.7020000219345092773 ;  /* 0xbfd9db2312137820 */ /* 0x000fe20000410000 */
[----:B------:R-:W-:-:S02]  /*0910*/  PRMT R11, R11, 0x7632, R11 ;  /* 0x000076320b0b7816 */ /* 0x000fc4000000000b */
[----:B------:R-:W-:Y:S01]  /*0920*/  FMUL.FTZ R6, R4, -1.7020000219345092773 ;  /* 0xbfd9db2304067820 */ /* 0x000fe20000410000 */
[----:B------:R-:W0:Y:S01]  /*0930*/  MUFU.EX2 R20, R20 ;  /* 0x0000001400147308 */ /* 0x000e220000000800 */
[----:B------:R-:W-:Y:S02]  /*0940*/  FMUL.FTZ R19, R19, 1.4426950216293334961 ;  /* 0x3fb8aa3b13137820 */ /* 0x000fe40000410000 */
[----:B------:R-:W-:Y:S01]  /*0950*/  FMUL.FTZ R6, R6, 1.4426950216293334961 ;  /* 0x3fb8aa3b06067820 */ /* 0x000fe20000410000 */
[----:B------:R-:W1:Y:S04]  /*0960*/  MUFU.EX2 R26, R26 ;  /* 0x0000001a001a7308 */ /* 0x000e680000000800 */
[----:B------:R-:W2:Y:S04]  /*0970*/  MUFU.EX2 R19, R19 ;  /* 0x0000001300137308 */ /* 0x000ea80000000800 */
[----:B------:R-:W4:Y:S01]  /*0980*/  MUFU.EX2 R6, R6 ;  /* 0x0000000600067308 */ /* 0x000f220000000800 */
[----:B0-----:R-:W-:-:S04]  /*0990*/  FADD.FTZ R28, R20, 1 ;  /* 0x3f800000141c7421 */ /* 0x001fc80000010000 */
[----:B------:R-:W0:Y:S01]  /*09a0*/  MUFU.RCP R29, R28 ;  /* 0x0000001c001d7308 */ /* 0x000e220000001000 */
[----:B-1----:R-:W-:Y:S01]  /*09b0*/  FADD.FTZ R26, R26, 1 ;  /* 0x3f8000001a1a7421 */ /* 0x002fe20000010000 */
[----:B--2---:R-:W-:Y:S01]  /*09c0*/  FADD.FTZ R19, R19, 1 ;  /* 0x3f80000013137421 */ /* 0x004fe20000010000 */
[----:B----4-:R-:W-:-:S05]  /*09d0*/  FADD.FTZ R27, R6, 1 ;  /* 0x3f800000061b7421 */ /* 0x010fca0000010000 */
[----:B------:R-:W1:Y:S08]  /*09e0*/  MUFU.RCP R20, R26 ;  /* 0x0000001a00147308 */ /* 0x000e700000001000 */
[----:B------:R-:W2:Y:S01]  /*09f0*/  MUFU.RCP R27, R27 ;  /* 0x0000001b001b7308 */ /* 0x000ea20000001000 */
[----:B0-----:R-:W-:Y:S01]  /*0a00*/  FMUL.FTZ R16, R16, R29 ;  /* 0x0000001d10107220 */ /* 0x001fe20000410000 */
[----:B------:R-:W-:-:S04]  /*0a10*/  PRMT R29, R8, 0x7632, R29 ;  /* 0x00007632081d7816 */ /* 0x000fc8000000001d */
[----:B------:R-:W-:Y:S02]  /*0a20*/  SHF.L.U32 R29, R29, 0x10, RZ ;  /* 0x000000101d1d7819 */ /* 0x000fe400000006ff */
[----:B------:R-:W0:Y:S01]  /*0a30*/  MUFU.RCP R19, R19 ;  /* 0x0000001300137308 */ /* 0x000e220000001000 */
[----:B-1----:R-:W-:Y:S01]  /*0a40*/  FMUL.FTZ R17, R17, R20 ;  /* 0x0000001411117220 */ /* 0x002fe20000410000 */
[----:B------:R-:W-:Y:S01]  /*0a50*/  PRMT R20, R9, 0x7632, R20 ;  /* 0x0000763209147816 */ /* 0x000fe20000000014 */
[----:B------:R-:W-:-:S03]  /*0a60*/  FMUL.FTZ R6, R29, -1.7020000219345092773 ;  /* 0xbfd9db231d067820 */ /* 0x000fc60000410000 */
[----:B------:R-:W-:Y:S01]  /*0a70*/  SHF.L.U32 R20, R20, 0x10, RZ ;  /* 0x0000001014147819 */ /* 0x000fe200000006ff */
[----:B------:R-:W-:Y:S01]  /*0a80*/  FMUL.FTZ R26, R6, 1.4426950216293334961 ;  /* 0x3fb8aa3b061a7820 */ /* 0x000fe20000410000 */
[----:B--2---:R-:W-:Y:S01]  /*0a90*/  FMUL.FTZ R4, R4, R27 ;  /* 0x0000001b04047220 */ /* 0x004fe20000410000 */
[----:B------:R-:W-:Y:S02]  /*0aa0*/  SHF.L.U32 R27, R10, 0x10, RZ ;  /* 0x000000100a1b7819 */ /* 0x000fe400000006ff */
[----:B------:R-:W-:Y:S01]  /*0ab0*/  FMUL.FTZ R8, R20, -1.7020000219345092773 ;  /* 0xbfd9db2314087820 */ /* 0x000fe20000410000 */
[----:B------:R-:W1:Y:S02]  /*0ac0*/  MUFU.EX2 R10, R26 ;  /* 0x0000001a000a7308 */ /* 0x000e640000000800 */
[----:B------:R-:W-:Y:S01]  /*0ad0*/  FMUL.FTZ R6, R27, -1.7020000219345092773 ;  /* 0xbfd9db231b067820 */ /* 0x000fe20000410000 */
[----:B0-----:R-:W-:Y:S01]  /*0ae0*/  FMUL.FTZ R18, R18, R19 ;  /* 0x0000001312127220 */ /* 0x001fe20000410000 */
[----:B------:R-:W-:Y:S01]  /*0af0*/  SHF.L.U32 R19, R11, 0x10, RZ ;  /* 0x000000100b137819 */ /* 0x000fe200000006ff */
[----:B------:R-:W-:Y:S01]  /*0b00*/  FMUL.FTZ R11, R8, 1.4426950216293334961 ;  /* 0x3fb8aa3b080b7820 */ /* 0x000fe20000410000 */
[----:B------:R-:W-:-:S03]  /*0b10*/  FMUL.FTZ R8, R6, 1.4426950216293334961 ;  /* 0x3fb8aa3b06087820 */ /* 0x000fc60000410000 */
[----:B------:R-:W-:Y:S01]  /*0b20*/  FMUL.FTZ R6, R19, -1.7020000219345092773 ;  /* 0xbfd9db2313067820 */ /* 0x000fe20000410000 */
[----:B------:R-:W0:Y:S01]  /*0b30*/  MUFU.EX2 R9, R11 ;  /* 0x0000000b00097308 */ /* 0x000e220000000800 */
[----:B-1----:R-:W-:Y:S02]  /*0b40*/  FADD.FTZ R10, R10, 1 ;  /* 0x3f8000000a0a7421 */ /* 0x002fe40000010000 */
[----:B------:R-:W-:Y:S01]  /*0b50*/  FMUL.FTZ R6, R6, 1.4426950216293334961 ;  /* 0x3fb8aa3b06067820 */ /* 0x000fe20000410000 */
[----:B------:R-:W1:Y:S04]  /*0b60*/  MUFU.EX2 R8, R8 ;  /* 0x0000000800087308 */ /* 0x000e680000000800 */
[----:B------:R-:W2:Y:S01]  /*0b70*/  MUFU.RCP R10, R10 ;  /* 0x0000000a000a7308 */ /* 0x000ea20000001000 */
[----:B0-----:R-:W-:-:S07]  /*0b80*/  FADD.FTZ R28, R9, 1 ;  /* 0x3f800000091c7421 */ /* 0x001fce0000010000 */
[----:B------:R-:W0:Y:S01]  /*0b90*/  MUFU.EX2 R6, R6 ;  /* 0x0000000600067308 */ /* 0x000e220000000800 */
[----:B-1----:R-:W-:-:S03]  /*0ba0*/  FADD.FTZ R26, R8, 1 ;  /* 0x3f800000081a7421 */ /* 0x002fc60000010000 */
[----:B------:R-:W1:Y:S01]  /*0bb0*/  MUFU.RCP R9, R28 ;  /* 0x0000001c00097308 */ /* 0x000e620000001000 */
[----:B--2---:R-:W-:-:S07]  /*0bc0*/  FMUL.FTZ R29, R29, R10 ;  /* 0x0000000a1d1d7220 */ /* 0x004fce0000410000 */
[----:B------:R-:W2:Y:S01]  /*0bd0*/  MUFU.RCP R8, R26 ;  /* 0x0000001a00087308 */ /* 0x000ea20000001000 */
[----:B0-----:R-:W-:-:S07]  /*0be0*/  FADD.FTZ R11, R6, 1 ;  /* 0x3f800000060b7421 */ /* 0x001fce0000010000 */
[----:B------:R0:W4:Y:S01]  /*0bf0*/  MUFU.RCP R6, R11 ;  /* 0x0000000b00067308 */ /* 0x0001220000001000 */
[----:B-1----:R-:W-:Y:S01]  /*0c00*/  FMUL.FTZ R20, R20, R9 ;  /* 0x0000000914147220 */ /* 0x002fe20000410000 */
[----:B--2---:R-:W-:Y:S01]  /*0c10*/  FMUL.FTZ R27, R27, R8 ;  /* 0x000000081b1b7220 */ /* 0x004fe20000410000 */
[----:B------:R-:W-:-:S03]  /*0c20*/  IMAD.WIDE.U32 R8, R3, 0x10, R24 ;  /* 0x0000001003087825 */ /* 0x000fc600078e0018 */
[----:B------:R-:W-:-:S03]  /*0c30*/  F2FP.BF16.F32.PACK_AB R17, R20, R17 ;  /* 0x000000111411723e */ /* 0x000fc600000010ff */
[----:B0-----:R-:W2:Y:S01]  /*0c40*/  LDG.E.128.CONSTANT R8, desc[UR4][R8.64] ;  /* 0x0000000408087981 */ /* 0x001ea2000c1e9d00 */
[----:B----4-:R-:W-:Y:S01]  /*0c50*/  FMUL.FTZ R19, R19, R6 ;  /* 0x0000000613137220 */ /* 0x010fe20000410000 */
[----:B---3--:R-:W-:-:S05]  /*0c60*/  SHF.L.U32 R6, R12, 0x10, RZ ;  /* 0x000000100c067819 */ /* 0x008fca00000006ff */
[----:B------:R-:W-:-:S04]  /*0c70*/  FMUL.FTZ R20, R6, -1.7020000219345092773 ;  /* 0xbfd9db2306147820 */ /* 0x000fc80000410000 */
[----:B------:R-:W-:-:S06]  /*0c80*/  FMUL.FTZ R28, R20, 1.4426950216293334961 ;  /* 0x3fb8aa3b141c7820 */ /* 0x000fcc0000410000 */
[----:B------:R-:W0:Y:S01]  /*0c90*/  MUFU.EX2 R28, R28 ;  /* 0x0000001c001c7308 */ /* 0x000e220000000800 */
[----:B------:R-:W-:Y:S01]  /*0ca0*/  F2FP.BF16.F32.PACK_AB R16, R29, R16 ;  /* 0x000000101d10723e */ /* 0x000fe200000010ff */
[----:B0-----:R-:W-:-:S06]  /*0cb0*/  FADD.FTZ R29, R28, 1 ;  /* 0x3f8000001c1d7421 */ /* 0x001fcc0000010000 */
[----:B------:R-:W0:Y:S01]  /*0cc0*/  MUFU.RCP R29, R29 ;  /* 0x0000001d001d7308 */ /* 0x000e220000001000 */
[----:B------:R-:W-:Y:S01]  /*0cd0*/  F2FP.BF16.F32.PACK_AB R18, R27, R18 ;  /* 0x000000121b12723e */ /* 0x000fe200000010ff */
[----:B------:R-:W-:Y:S01]  /*0ce0*/  IMAD.WIDE.U32 R26, R21, 0x10, R22 ;  /* 0x00000010151a7825 */ /* 0x000fe200078e0016 */
[----:B------:R-:W-:Y:S02]  /*0cf0*/  F2FP.BF16.F32.PACK_AB R19, R19, R4 ;  /* 0x000000041313723e */ /* 0x000fe400000010ff */
[----:B------:R-:W-:Y:S02]  /*0d00*/  SHF.L.U32 R20, R13, 0x10, RZ ;  /* 0x000000100d147819 */ /* 0x000fe400000006ff */
[----:B------:R-:W-:Y:S01]  /*0d10*/  SHF.L.U32 R4, R14, 0x10, RZ ;  /* 0x000000100e047819 */ /* 0x000fe200000006ff */
[----:B------:R1:W-:Y:S01]  /*0d20*/  STG.E.128 desc[UR4][R26.64], R16 ;  /* 0x000000101a007986 */ /* 0x0003e2000c101d04 */
[----:B------:R-:W-:Y:S02]  /*0d30*/  SHF.L.U32 R28, R15, 0x10, RZ ;  /* 0x000000100f1c7819 */ /* 0x000fe400000006ff */
[----:B------:R-:W-:Y:S01]  /*0d40*/  PRMT R12, R12, 0x7632, R12 ;  /* 0x000076320c0c7816 */ /* 0x000fe2000000000c */
[----:B0-----:R-:W-:Y:S01]  /*0d50*/  FMUL.FTZ R29, R6, R29 ;  /* 0x0000001d061d7220 */ /* 0x001fe20000410000 */
[----:B------:R-:W-:-:S02]  /*0d60*/  FMUL.FTZ R6, R20, -1.7020000219345092773 ;  /* 0xbfd9db2314067820 */ /* 0x000fc40000410000 */
[----:B------:R-:W-:Y:S01]  /*0d70*/  SHF.L.U32 R12, R12, 0x10, RZ ;  /* 0x000000100c0c7819 */ /* 0x000fe200000006ff */
[----:B-1----:R-:W-:Y:S01]  /*0d80*/  FMUL.FTZ R16, R4, -1.7020000219345092773 ;  /* 0xbfd9db2304107820 */ /* 0x002fe20000410000 */
[----:B------:R-:W-:-:S03]  /*0d90*/  FMUL.FTZ R19, R6, 1.4426950216293334961 ;  /* 0x3fb8aa3b06137820 */ /* 0x000fc60000410000 */
[----:B------:R-:W-:Y:S01]  /*0da0*/  FMUL.FTZ R6, R16, 1.4426950216293334961 ;  /* 0x3fb8aa3b10067820 */ /* 0x000fe20000410000 */
[----:B------:R-:W-:Y:S01]  /*0db0*/  FMUL.FTZ R16, R28, -1.7020000219345092773 ;  /* 0xbfd9db231c107820 */ /* 0x000fe20000410000 */
[----:B------:R-:W0:Y:S03]  /*0dc0*/  MUFU.EX2 R17, R19 ;  /* 0x0000001300117308 */ /* 0x000e260000000800 */
[----:B------:R-:W-:Y:S01]  /*0dd0*/  FMUL.FTZ R18, R16, 1.4426950216293334961 ;  /* 0x3fb8aa3b10127820 */ /* 0x000fe20000410000 */
[----:B------:R-:W-:Y:S01]  /*0de0*/  FMUL.FTZ R16, R12, -1.7020000219345092773 ;  /* 0xbfd9db230c107820 */ /* 0x000fe20000410000 */
[----:B------:R-:W1:Y:S03]  /*0df0*/  MUFU.EX2 R6, R6 ;  /* 0x0000000600067308 */ /* 0x000e660000000800 */
[----:B------:R-:W-:-:S06]  /*0e00*/  FMUL.FTZ R16, R16, 1.4426950216293334961 ;  /* 0x3fb8aa3b10107820 */ /* 0x000fcc0000410000 */
[----:B------:R-:W3:Y:S01]  /*0e10*/  MUFU.EX2 R16, R16 ;  /* 0x0000001000107308 */ /* 0x000ee20000000800 */
[----:B0-----:R-:W-:Y:S01]  /*0e20*/  FADD.FTZ R17, R17, 1 ;  /* 0x3f80000011117421 */ /* 0x001fe20000010000 */
[----:B-1----:R-:W-:-:S05]  /*0e30*/  FADD.FTZ R26, R6, 1 ;  /* 0x3f800000061a7421 */ /* 0x002fca0000010000 */
[----:B------:R-:W0:Y:S08]  /*0e40*/  MUFU.RCP R17, R17 ;  /* 0x0000001100117308 */ /* 0x000e300000001000 */
[----:B------:R3:W-:Y:S02]  /*0e50*/  MUFU.RCP R6, R26 ;  /* 0x0000001a00067308 */ /* 0x0007e40000001000 */
[----:B---3--:R-:W-:-:S06]  /*0e60*/  FADD.FTZ R26, R16, 1 ;  /* 0x3f800000101a7421 */ /* 0x008fcc0000010000 */
[----:B------:R-:W1:Y:S08]  /*0e70*/  MUFU.RCP R19, R26 ;  /* 0x0000001a00137308 */ /* 0x000e700000001000 */
[----:B------:R-:W3:Y:S01]  /*0e80*/  MUFU.EX2 R18, R18 ;  /* 0x0000001200127308 */ /* 0x000ee20000000800 */
[----:B0-----:R-:W-:Y:S01]  /*0e90*/  FMUL.FTZ R20, R20, R17 ;  /* 0x0000001114147220 */ /* 0x001fe20000410000 */
[----:B------:R-:W-:-:S04]  /*0ea0*/  IMAD.WIDE.U32 R16, R5, 0x10, R24 ;  /* 0x0000001005107825 */ /* 0x000fc800078e0018 */
[----:B-1----:R-:W-:Y:S01]  /*0eb0*/  FMUL.FTZ R12, R12, R19 ;  /* 0x000000130c0c7220 */ /* 0x002fe20000410000 */
[----:B---3--:R-:W-:Y:S02]  /*0ec0*/  FADD.FTZ R27, R18, 1 ;  /* 0x3f800000121b7421 */ /* 0x008fe40000010000 */
[----:B------:R-:W3:Y:S04]  /*0ed0*/  LDG.E.128.CONSTANT R16, desc[UR4][R16.64] ;  /* 0x0000000410107981 */ /* 0x000ee8000c1e9d00 */
[----:B------:R-:W0:Y:S01]  /*0ee0*/  MUFU.RCP R27, R27 ;  /* 0x0000001b001b7308 */ /* 0x000e220000001000 */
[----:B------:R-:W-:Y:S02]  /*0ef0*/  PRMT R14, R14, 0x7632, R14 ;  /* 0x000076320e0e7816 */ /* 0x000fe4000000000e */
[----:B------:R-:W-:-:S02]  /*0f00*/  PRMT R13, R13, 0x7632, R13 ;  /* 0x000076320d0d7816 */ /* 0x000fc4000000000d */
[----:B------:R-:W-:Y:S01]  /*0f10*/  SHF.L.U32 R14, R14, 0x10, RZ ;  /* 0x000000100e0e7819 */ /* 0x000fe200000006ff */
[----:B------:R-:W-:Y:S01]  /*0f20*/  FMUL.FTZ R6, R4, R6 ;  /* 0x0000000604067220 */ /* 0x000fe20000410000 */
[----:B------:R-:W-:Y:S01]  /*0f30*/  SHF.L.U32 R13, R13, 0x10, RZ ;  /* 0x000000100d0d7819 */ /* 0x000fe200000006ff */
[----:B0-----:R-:W-:Y:S02]  /*0f40*/  FMUL.FTZ R4, R28, R27 ;  /* 0x0000001b1c047220 */ /* 0x001fe40000410000 */
[----:B------:R-:W-:Y:S02]  /*0f50*/  FMUL.FTZ R28, R14, -1.7020000219345092773 ;  /* 0xbfd9db230e1c7820 */ /* 0x000fe40000410000 */
[----:B------:R-:W-:Y:S02]  /*0f60*/  FMUL.FTZ R27, R13, -1.7020000219345092773 ;  /* 0xbfd9db230d1b7820 */ /* 0x000fe40000410000 */
[----:B------:R-:W-:Y:S02]  /*0f70*/  FMUL.FTZ R28, R28, 1.4426950216293334961 ;  /* 0x3fb8aa3b1c1c7820 */ /* 0x000fe40000410000 */
[----:B------:R-:W-:-:S04]  /*0f80*/  FMUL.FTZ R27, R27, 1.4426950216293334961 ;  /* 0x3fb8aa3b1b1b7820 */ /* 0x000fc80000410000 */
[----:B------:R-:W0:Y:S04]  /*0f90*/  MUFU.EX2 R28, R28 ;  /* 0x0000001c001c7308 */ /* 0x000e280000000800 */
[----:B------:R-:W1:Y:S01]  /*0fa0*/  MUFU.EX2 R27, R27 ;  /* 0x0000001b001b7308 */ /* 0x000e620000000800 */
[----:B0-----:R-:W-:Y:S01]  /*0fb0*/  FADD.FTZ R28, R28, 1 ;  /* 0x3f8000001c1c7421 */ /* 0x001fe20000010000 */
[----:B-1----:R-:W-:-:S03]  /*0fc0*/  FADD.FTZ R26, R27, 1 ;  /* 0x3f8000001b1a7421 */ /* 0x002fc60000010000 */
[----:B------:R-:W0:Y:S08]  /*0fd0*/  MUFU.RCP R27, R28 ;  /* 0x0000001c001b7308 */ /* 0x000e300000001000 */
[----:B------:R-:W1:Y:S01]  /*0fe0*/  MUFU.RCP R26, R26 ;  /* 0x0000001a001a7308 */ /* 0x000e620000001000 */
[----:B0-----:R-:W-:Y:S01]  /*0ff0*/  FMUL.FTZ R27, R14, R27 ;  /* 0x0000001b0e1b7220 */ /* 0x001fe20000410000 */
[----:B------:R-:W-:-:S04]  /*1000*/  PRMT R14, R15, 0x7632, R14 ;  /* 0x000076320f0e7816 */ /* 0x000fc8000000000e */
[----:B------:R-:W-:-:S05]  /*1010*/  SHF.L.U32 R14, R14, 0x10, RZ ;  /* 0x000000100e0e7819 */ /* 0x000fca00000006ff */
[----:B------:R-:W-:Y:S01]  /*1020*/  FMUL.FTZ R15, R14, -1.7020000219345092773 ;  /* 0xbfd9db230e0f7820 */ /* 0x000fe20000410000 */
[----:B-1----:R-:W-:-:S03]  /*1030*/  FMUL.FTZ R13, R13, R26 ;  /* 0x0000001a0d0d7220 */ /* 0x002fc60000410000 */
[----:B------:R-:W-:-:S06]  /*1040*/  FMUL.FTZ R26, R15, 1.4426950216293334961 ;  /* 0x3fb8aa3b0f1a7820 */ /* 0x000fcc0000410000 */
[----:B------:R-:W0:Y:S02]  /*1050*/  MUFU.EX2 R26, R26 ;  /* 0x0000001a001a7308 */ /* 0x000e240000000800 */
[----:B0-----:R-:W-:-:S04]  /*1060*/  FADD.FTZ R26, R26, 1 ;  /* 0x3f8000001a1a7421 */ /* 0x001fc80000010000 */
[----:B------:R-:W0:Y:S01]  /*1070*/  MUFU.RCP R15, R26 ;  /* 0x0000001a000f7308 */ /* 0x000e220000001000 */
[----:B------:R-:W-:Y:S01]  /*1080*/  F2FP.BF16.F32.PACK_AB R13, R13, R20 ;  /* 0x000000140d0d723e */ /* 0x000fe200000010ff */
[----:B0-----:R-:W-:-:S05]  /*1090*/  FMUL.FTZ R15, R14, R15 ;  /* 0x0000000f0e0f7220 */ /* 0x001fca0000410000 */
[----:B------:R-:W-:Y:S02]  /*10a0*/  F2FP.BF16.F32.PACK_AB R15, R15, R4 ;  /* 0x000000040f0f723e */ /* 0x000fe400000010ff */
[----:B------:R-:W-:Y:S02]  /*10b0*/  F2FP.BF16.F32.PACK_AB R14, R27, R6 ;  /* 0x000000061b0e723e */ /* 0x000fe400000010ff */
[----:B------:R-:W-:Y:S02]  /*10c0*/  F2FP.BF16.F32.PACK_AB R12, R12, R29 ;  /* 0x0000001d0c0c723e */ /* 0x000fe400000010ff */
[----:B--2---:R-:W-:-:S05]  /*10d0*/  SHF.L.U32 R4, R8, 0x10, RZ ;  /* 0x0000001008047819 */ /* 0x004fca00000006ff */
[----:B------:R-:W-:Y:S01]  /*10e0*/  FMUL.FTZ R20, R4, -1.7020000219345092773 ;  /* 0xbfd9db2304147820 */ /* 0x000fe20000410000 */
[----:B------:R-:W-:-:S03]  /*10f0*/  SHF.L.U32 R6, R9, 0x10, RZ ;  /* 0x0000001009067819 */ /* 0x000fc600000006ff */
[----:B------:R-:W-:Y:S02]  /*1100*/  FMUL.FTZ R28, R20, 1.4426950216293334961 ;  /* 0x3fb8aa3b141c7820 */ /* 0x000fe40000410000 */
[----:B------:R-:W-:-:S04]  /*1110*/  FMUL.FTZ R20, R6, -1.7020000219345092773 ;  /* 0xbfd9db2306147820 */ /* 0x000fc80000410000 */
[----:B------:R-:W0:Y:S01]  /*1120*/  MUFU.EX2 R28, R28 ;  /* 0x0000001c001c7308 */ /* 0x000e220000000800 */
[----:B------:R-:W-:-:S06]  /*1130*/  FMUL.FTZ R20, R20, 1.4426950216293334961 ;  /* 0x3fb8aa3b14147820 */ /* 0x000fcc0000410000 */
[----:B------:R-:W1:Y:S01]  /*1140*/  MUFU.EX2 R20, R20 ;  /* 0x0000001400147308 */ /* 0x000e620000000800 */
[----:B0-----:R-:W-:Y:S01]  /*1150*/  FADD.FTZ R29, R28, 1 ;  /* 0x3f8000001c1d7421 */ /* 0x001fe20000010000 */
[----:B------:R-:W-:-:S05]  /*1160*/  IMAD.WIDE.U32 R26, R7, 0x10, R22 ;  /* 0x00000010071a7825 */ /* 0x000fca00078e0016 */
[----:B------:R-:W0:Y:S01]  /*1170*/  MUFU.RCP R29, R29 ;  /* 0x0000001d001d7308 */ /* 0x000e220000001000 */
[----:B-1----:R-:W-:Y:S01]  /*1180*/  FADD.FTZ R28, R20, 1 ;  /* 0x3f800000141c7421 */ /* 0x002fe20000010000 */
[----:B------:R1:W-:Y:S01]  /*1190*/  STG.E.128 desc[UR4][R26.64], R12 ;  /* 0x0000000c1a007986 */ /* 0x0003e2000c101d04 */
[----:B------:R-:W-:Y:S02]  /*11a0*/  PRMT R8, R8, 0x7632, R8 ;  /* 0x0000763208087816 */ /* 0x000fe40000000008 */
[----:B------:R-:W-:-:S03]  /*11b0*/  SHF.L.U32 R20, R11, 0x10, RZ ;  /* 0x000000100b147819 */ /* 0x000fc600000006ff */
[----:B-1----:R-:W1:Y:S01]  /*11c0*/  MUFU.RCP R13, R28 ;  /* 0x0000001c000d7308 */ /* 0x002e620000001000 */
[----:B0-----:R-:W-:Y:S01]  /*11d0*/  FMUL.FTZ R12, R4, R29 ;  /* 0x0000001d040c7220 */ /* 0x001fe20000410000 */
[----:B------:R-:W-:Y:S02]  /*11e0*/  SHF.L.U32 R4, R10, 0x10, RZ ;  /* 0x000000100a047819 */ /* 0x000fe400000006ff */
[----:B------:R-:W-:Y:S02]  /*11f0*/  PRMT R14, R9, 0x7632, R14 ;  /* 0x00007632090e7816 */ /* 0x000fe4000000000e */
[----:B------:R-:W-:Y:S01]  /*1200*/  SHF.L.U32 R8, R8, 0x10, RZ ;  /* 0x0000001008087819 */ /* 0x000fe200000006ff */
[----:B------:R-:W-:Y:S01]  /*1210*/  FMUL.FTZ R9, R4, -1.7020000219345092773 ;  /* 0xbfd9db2304097820 */ /* 0x000fe20000410000 */
[----:B------:R-:W-:-:S03]  /*1220*/  SHF.L.U32 R14, R14, 0x10, RZ ;  /* 0x000000100e0e7819 */ /* 0x000fc600000006ff */
[----:B------:R-:W-:Y:S01]  /*1230*/  FMUL.FTZ R29, R9, 1.4426950216293334961 ;  /* 0x3fb8aa3b091d7820 */ /* 0x000fe20000410000 */
[----:B------:R-:W-:Y:S01]  /*1240*/  FMUL.FTZ R9, R8, -1.7020000219345092773 ;  /* 0xbfd9db2308097820 */ /* 0x000fe20000410000 */
[----:B-1----:R-:W-:Y:S01]  /*1250*/  FMUL.FTZ R6, R6, R13 ;  /* 0x0000000d06067220 */ /* 0x002fe20000410000 */
[----:B------:R-:W-:Y:S02]  /*1260*/  FMUL.FTZ R13, R20, -1.7020000219345092773 ;  /* 0xbfd9db23140d7820 */ /* 0x000fe40000410000 */
[----:B------:R-:W-:Y:S01]  /*1270*/  FMUL.FTZ R26, R9, 1.4426950216293334961 ;  /* 0x3fb8aa3b091a7820 */ /* 0x000fe20000410000 */
[----:B------:R-:W-:Y:S01]  /*1280*/  FMUL.FTZ R9, R14, -1.7020000219345092773 ;  /* 0xbfd9db230e097820 */ /* 0x000fe20000410000 */
[----:B------:R-:W-:Y:S01]  /*1290*/  FMUL.FTZ R28, R13, 1.4426950216293334961 ;  /* 0x3fb8aa3b0d1c7820 */ /* 0x000fe20000410000 */
[----:B------:R-:W0:Y:S04]  /*12a0*/  MUFU.EX2 R15, R29 ;  /* 0x0000001d000f7308 */ /* 0x000e280000000800 */
[----:B------:R1:W2:Y:S02]  /*12b0*/  MUFU.EX2 R13, R28 ;  /* 0x0000001c000d7308 */ /* 0x0002a40000000800 */
[----:B-1----:R-:W-:-:S04]  /*12c0*/  FMUL.FTZ R28, R9, 1.4426950216293334961 ;  /* 0x3fb8aa3b091c7820 */ /* 0x002fc80000410000 */
[----:B------:R-:W1:Y:S01]  /*12d0*/  MUFU.EX2 R9, R28 ;  /* 0x0000001c00097308 */ /* 0x000e620000000800 */
[----:B0-----:R-:W-:Y:S01]  /*12e0*/  FADD.FTZ R27, R15, 1 ;  /* 0x3f8000000f1b7421 */ /* 0x001fe20000010000 */
[----:B--2---:R-:W-:Y:S02]  /*12f0*/  FADD.FTZ R15, R13, 1 ;  /* 0x3f8000000d0f7421 */ /* 0x004fe40000010000 */
[----:B------:R-:W0:Y:S04]  /*1300*/  MUFU.EX2 R26, R26 ;  /* 0x0000001a001a7308 */ /* 0x000e280000000800 */
[----:B------:R-:W2:Y:S01]  /*1310*/  MUFU.RCP R27, R27 ;  /* 0x0000001b001b7308 */ /* 0x000ea20000001000 */
[----:B-1----:R-:W-:-:S07]  /*1320*/  FADD.FTZ R9, R9, 1 ;  /* 0x3f80000009097421 */ /* 0x002fce0000010000 */
[----:B------:R-:W-:Y:S08]  /*1330*/  MUFU.RCP R15, R15 ;  /* 0x0000000f000f7308 */ /* 0x000ff00000001000 */
[----:B------:R-:W1:Y:S01]  /*1340*/  MUFU.RCP R9, R9 ;  /* 0x0000000900097308 */ /* 0x000e620000001000 */
[----:B------:R-:W-:Y:S01]  /*1350*/  PRMT R29, R10, 0x7632, R29 ;  /* 0x000076320a1d7816 */ /* 0x000fe2000000001d */
[----:B0-----:R-:W-:Y:S01]  /*1360*/  FADD.FTZ R13, R26, 1 ;  /* 0x3f8000001a0d7421 */ /* 0x001fe20000010000 */
[----:B--2---:R-:W-:-:S02]  /*1370*/  FMUL.FTZ R4, R4, R27 ;  /* 0x0000001b04047220 */ /* 0x004fc40000410000 */
[----:B------:R-:W-:-:S03]  /*1380*/  SHF.L.U32 R29, R29, 0x10, RZ ;  /* 0x000000101d1d7819 */ /* 0x000fc600000006ff */
[----:B------:R-:W0:Y:S02]  /*1390*/  MUFU.RCP R13, R13 ;  /* 0x0000000d000d7308 */ /* 0x000e240000001000 */
[----:B------:R-:W-:Y:S01]  /*13a0*/  FMUL.FTZ R10, R29, -1.7020000219345092773 ;  /* 0xbfd9db231d0a7820 */ /* 0x000fe20000410000 */
[----:B---3--:R-:W-:Y:S01]  /*13b0*/  SHF.L.U32 R27, R16, 0x10, RZ ;  /* 0x00000010101b7819 */ /* 0x008fe200000006ff */
[----:B-1----:R-:W-:-:S04]  /*13c0*/  FMUL.FTZ R9, R14, R9 ;  /* 0x000000090e097220 */ /* 0x002fc80000410000 */
[----:B------:R-:W-:Y:S01]  /*13d0*/  FMUL.FTZ R14, R27, -1.7020000219345092773 ;  /* 0xbfd9db231b0e7820 */ /* 0x000fe20000410000 */
[----:B------:R-:W-:Y:S01]  /*13e0*/  FMUL.FTZ R20, R20, R15 ;  /* 0x0000000f14147220 */ /* 0x000fe20000410000 */
[----:B------:R-:W-:Y:S02]  /*13f0*/  FMUL.FTZ R15, R10, 1.4426950216293334961 ;  /* 0x3fb8aa3b0a0f7820 */ /* 0x000fe40000410000 */
[----:B------:R-:W-:Y:S01]  /*1400*/  FMUL.FTZ R28, R14, 1.4426950216293334961 ;  /* 0x3fb8aa3b0e1c7820 */ /* 0x000fe20000410000 */
[----:B------:R-:W-:Y:S01]  /*1410*/  PRMT R11, R11, 0x7632, R11 ;  /* 0x000076320b0b7816 */ /* 0x000fe2000000000b */
[----:B------:R-:W1:Y:S04]  /*1420*/  MUFU.EX2 R10, R15 ;  /* 0x0000000f000a7308 */ /* 0x000e680000000800 */
[----:B------:R-:W2:Y:S01]  /*1430*/  MUFU.EX2 R14, R28 ;  /* 0x0000001c000e7308 */ /* 0x000ea20000000800 */
[----:B------:R-:W-:Y:S01]  /*1440*/  SHF.L.U32 R11, R11, 0x10, RZ ;  /* 0x000000100b0b7819 */ /* 0x000fe200000006ff */
[----:B0-----:R-:W-:-:S04]  /*1450*/  FMUL.FTZ R8, R8, R13 ;  /* 0x0000000d08087220 */ /* 0x001fc80000410000 */
[----:B------:R-:W-:-:S04]  /*1460*/  FMUL.FTZ R13, R11, -1.7020000219345092773 ;  /* 0xbfd9db230b0d7820 */ /* 0x000fc80000410000 */
[----:B------:R-:W-:Y:S01]  /*1470*/  FMUL.FTZ R13, R13, 1.4426950216293334961 ;  /* 0x3fb8aa3b0d0d7820 */ /* 0x000fe20000410000 */
[----:B-1----:R-:W-:Y:S01]  /*1480*/  FADD.FTZ R10, R10, 1 ;  /* 0x3f8000000a0a7421 */ /* 0x002fe20000010000 */
[----:B--2---:R-:W-:-:S04]  /*1490*/  FADD.FTZ R14, R14, 1 ;  /* 0x3f8000000e0e7421 */ /* 0x004fc80000010000 */
[----:B------:R-:W0:Y:S04]  /*14a0*/  MUFU.EX2 R13, R13 ;  /* 0x0000000d000d7308 */ /* 0x000e280000000800 */
[----:B------:R-:W1:Y:S08]  /*14b0*/  MUFU.RCP R10, R10 ;  /* 0x0000000a000a7308 */ /* 0x000e700000001000 */
[----:B------:R-:W2:Y:S01]  /*14c0*/  MUFU.RCP R14, R14 ;  /* 0x0000000e000e7308 */ /* 0x000ea20000001000 */
[----:B0-----:R-:W-:Y:S01]  /*14d0*/  FADD.FTZ R26, R13, 1 ;  /* 0x3f8000000d1a7421 */ /* 0x001fe20000010000 */
[----:B------:R-:W-:-:S02]  /*14e0*/  SHF.L.U32 R13, R17, 0x10, RZ ;  /* 0x00000010110d7819 */ /* 0x000fc400000006ff */
[----:B------:R-:W-:Y:S01]  /*14f0*/  PRMT R16, R16, 0x7632, R16 ;  /* 0x0000763210107816 */ /* 0x000fe20000000010 */
[----:B-1----:R-:W-:Y:S02]  /*1500*/  FMUL.FTZ R29, R29, R10 ;  /* 0x0000000a1d1d7220 */ /* 0x002fe40000410000 */
[----:B------:R-:W-:Y:S01]  /*1510*/  FMUL.FTZ R10, R13, -1.7020000219345092773 ;  /* 0xbfd9db230d0a7820 */ /* 0x000fe20000410000 */
[----:B--2---:R-:W-:Y:S01]  /*1520*/  FMUL.FTZ R27, R27, R14 ;  /* 0x0000000e1b1b7220 */ /* 0x004fe20000410000 */
[----:B------:R-:W-:Y:S02]  /*1530*/  SHF.L.U32 R14, R16, 0x10, RZ ;  /* 0x00000010100e7819 */ /* 0x000fe400000006ff */
[----:B------:R-:W-:-:S03]  /*1540*/  FMUL.FTZ R28, R10, 1.4426950216293334961 ;  /* 0x3fb8aa3b0a1c7820 */ /* 0x000fc60000410000 */
[----:B------:R-:W-:Y:S01]  /*1550*/  FMUL.FTZ R10, R14, -1.7020000219345092773 ;  /* 0xbfd9db230e0a7820 */ /* 0x000fe20000410000 */
[----:B------:R-:W0:Y:S03]  /*1560*/  MUFU.RCP R26, R26 ;  /* 0x0000001a001a7308 */ /* 0x000e260000001000 */
[----:B------:R-:W-:-:S05]  /*1570*/  FMUL.FTZ R10, R10, 1.4426950216293334961 ;  /* 0x3fb8aa3b0a0a7820 */ /* 0x000fca0000410000 */
[----:B------:R-:W1:Y:S04]  /*1580*/  MUFU.EX2 R28, R28 ;  /* 0x0000001c001c7308 */ /* 0x000e680000000800 */
[----:B------:R-:W2:Y:S01]  /*1590*/  MUFU.EX2 R10, R10 ;  /* 0x0000000a000a7308 */ /* 0x000ea20000000800 */
[----:B0-----:R-:W-:Y:S01]  /*15a0*/  FMUL.FTZ R11, R11, R26 ;  /* 0x0000001a0b0b7220 */ /* 0x001fe20000410000 */
[----:B-1----:R-:W-:Y:S01]  /*15b0*/  FADD.FTZ R28, R28, 1 ;  /* 0x3f8000001c1c7421 */ /* 0x002fe20000010000 */
[----:B--2---:R-:W-:-:S03]  /*15c0*/  FADD.FTZ R16, R10, 1 ;  /* 0x3f8000000a107421 */ /* 0x004fc60000010000 */
[----:B------:R-:W0:Y:S08]  /*15d0*/  MUFU.RCP R26, R28 ;  /* 0x0000001c001a7308 */ /* 0x000e300000001000 */
[----:B------:R-:W1:Y:S01]  /*15e0*/  MUFU.RCP R15, R16 ;  /* 0x00000010000f7308 */ /* 0x000e620000001000 */
[----:B0-----:R-:W-:Y:S01]  /*15f0*/  FMUL.FTZ R13, R13, R26 ;  /* 0x0000001a0d0d7220 */ /* 0x001fe20000410000 */
[----:B------:R-:W-:-:S04]  /*1600*/  PRMT R26, R17, 0x7632, R26 ;  /* 0x00007632111a7816 */ /* 0x000fc8000000001a */
[----:B------:R-:W-:Y:S01]  /*1610*/  SHF.L.U32 R26, R26, 0x10, RZ ;  /* 0x000000101a1a7819 */ /* 0x000fe200000006ff */
[----:B-1----:R-:W-:Y:S01]  /*1620*/  FMUL.FTZ R14, R14, R15 ;  /* 0x0000000f0e0e7220 */ /* 0x002fe20000410000 */
[----:B------:R-:W-:-:S03]  /*1630*/  SHF.L.U32 R15, R18, 0x10, RZ ;  /* 0x00000010120f7819 */ /* 0x000fc600000006ff */
[----:B------:R-:W-:Y:S02]  /*1640*/  FMUL.FTZ R10, R26, -1.7020000219345092773 ;  /* 0xbfd9db231a0a7820 */ /* 0x000fe40000410000 */
[----:B------:R-:W-:Y:S02]  /*1650*/  FMUL.FTZ R17, R15, -1.7020000219345092773 ;  /* 0xbfd9db230f117820 */ /* 0x000fe40000410000 */
[----:B------:R-:W-:Y:S02]  /*1660*/  FMUL.FTZ R28, R10, 1.4426950216293334961 ;  /* 0x3fb8aa3b0a1c7820 */ /* 0x000fe40000410000 */
[----:B------:R-:W-:-:S04]  /*1670*/  FMUL.FTZ R17, R17, 1.4426950216293334961 ;  /* 0x3fb8aa3b11117820 */ /* 0x000fc80000410000 */
[----:B------:R-:W-:Y:S04]  /*1680*/  MUFU.EX2 R28, R28 ;  /* 0x0000001c001c7308 */ /* 0x000fe80000000800 */
[----:B------:R-:W0:Y:S01]  /*1690*/  MUFU.EX2 R17, R17 ;  /* 0x0000001100117308 */ /* 0x000e220000000800 */
[----:B------:R-:W-:-:S04]  /*16a0*/  PRMT R16, R18, 0x7632, R16 ;  /* 0x0000763212107816 */ /* 0x000fc80000000010 */
[----:B------:R-:W-:Y:S01]  /*16b0*/  SHF.L.U32 R16, R16, 0x10, RZ ;  /* 0x0000001010107819 */ /* 0x000fe200000006ff */
[----:B0-----:R-:W-:Y:S01]  /*16c0*/  FADD.FTZ R10, R17, 1 ;  /* 0x3f800000110a7421 */ /* 0x001fe20000010000 */
[----:B------:R-:W-:-:S03]  /*16d0*/  FADD.FTZ R17, R28, 1 ;  /* 0x3f8000001c117421 */ /* 0x000fc60000010000 */
[----:B------:R-:W-:-:S03]  /*16e0*/  FMUL.FTZ R18, R16, -1.7020000219345092773 ;  /* 0xbfd9db2310127820 */ /* 0x000fc60000410000 */
[----:B------:R-:W0:Y:S01]  /*16f0*/  MUFU.RCP R17, R17 ;  /* 0x0000001100117308 */ /* 0x000e220000001000 */
[----:B------:R-:W-:-:S07]  /*1700*/  FMUL.FTZ R18, R18, 1.4426950216293334961 ;  /* 0x3fb8aa3b12127820 */ /* 0x000fce0000410000 */
[----:B------:R-:W1:Y:S04]  /*1710*/  MUFU.EX2 R18, R18 ;  /* 0x0000001200127308 */ /* 0x000e680000000800 */
[----:B------:R-:W2:Y:S01]  /*1720*/  MUFU.RCP R10, R10 ;  /* 0x0000000a000a7308 */ /* 0x000ea20000001000 */
[----:B0-----:R-:W-:Y:S01]  /*1730*/  FMUL.FTZ R26, R26, R17 ;  /* 0x000000111a1a7220 */ /* 0x001fe20000410000 */
[C---:B------:R-:W-:Y:S02]  /*1740*/  SHF.L.U32 R17, R19.reuse, 0x10, RZ ;  /* 0x0000001013117819 */ /* 0x040fe400000006ff */
[----:B------:R-:W-:Y:S01]  /*1750*/  PRMT R19, R19, 0x7632, R19 ;  /* 0x0000763213137816 */ /* 0x000fe20000000013 */
[----:B-1----:R-:W-:-:S03]  /*1760*/  FADD.FTZ R28, R18, 1 ;  /* 0x3f800000121c7421 */ /* 0x002fc60000010000 */
[----:B------:R-:W-:Y:S01]  /*1770*/  SHF.L.U32 R18, R19, 0x10, RZ ;  /* 0x0000001013127819 */ /* 0x000fe200000006ff */
[----:B--2---:R-:W-:Y:S01]  /*1780*/  FMUL.FTZ R15, R15, R10 ;  /* 0x0000000a0f0f7220 */ /* 0x004fe20000410000 */
[----:B------:R-:W-:-:S03]  /*1790*/  FMUL.FTZ R10, R17, -1.7020000219345092773 ;  /* 0xbfd9db23110a7820 */ /* 0x000fc60000410000 */
[----:B------:R-:W-:Y:S01]  /*17a0*/  FMUL.FTZ R19, R18, -1.7020000219345092773 ;  /* 0xbfd9db2312137820 */ /* 0x000fe20000410000 */
[----:B------:R-:W0:Y:S01]  /*17b0*/  MUFU.RCP R28, R28 ;  /* 0x0000001c001c7308 */ /* 0x000e220000001000 */
[----:B------:R-:W-:Y:S02]  /*17c0*/  FMUL.FTZ R10, R10, 1.4426950216293334961 ;  /* 0x3fb8aa3b0a0a7820 */ /* 0x000fe40000410000 */
[----:B------:R-:W-:-:S05]  /*17d0*/  FMUL.FTZ R19, R19, 1.4426950216293334961 ;  /* 0x3fb8aa3b13137820 */ /* 0x000fca0000410000 */
[----:B------:R-:W1:Y:S04]  /*17e0*/  MUFU.EX2 R10, R10 ;  /* 0x0000000a000a7308 */ /* 0x000e680000000800 */
[----:B------:R-:W2:Y:S01]  /*17f0*/  MUFU.EX2 R19, R19 ;  /* 0x0000001300137308 */ /* 0x000ea20000000800 */
[----:B0-----:R-:W-:Y:S01]  /*1800*/  FMUL.FTZ R16, R16, R28 ;  /* 0x0000001c10107220 */ /* 0x001fe20000410000 */
[----:B-1----:R-:W-:Y:S01]  /*1810*/  FADD.FTZ R10, R10, 1 ;  /* 0x3f8000000a0a7421 */ /* 0x002fe20000010000 */
[----:B--2---:R-:W-:-:S05]  /*1820*/  FADD.FTZ R28, R19, 1 ;  /* 0x3f800000131c7421 */ /* 0x004fca0000010000 */
[----:B------:R-:W0:Y:S08]  /*1830*/  MUFU.RCP R10, R10 ;  /* 0x0000000a000a7308 */ /* 0x000e300000001000 */
[----:B------:R-:W1:Y:S01]  /*1840*/  MUFU.RCP R28, R28 ;  /* 0x0000001c001c7308 */ /* 0x000e620000001000 */
[----:B------:R-:W-:Y:S02]  /*1850*/  F2FP.BF16.F32.PACK_AB R8, R8, R12 ;  /* 0x0000000c0808723e */ /* 0x000fe400000010ff */
[----:B------:R-:W-:-:S02]  /*1860*/  F2FP.BF16.F32.PACK_AB R12, R14, R27 ;  /* 0x0000001b0e0c723e */ /* 0x000fc400000010ff */
[----:B------:R-:W-:Y:S01]  /*1870*/  F2FP.BF16.F32.PACK_AB R14, R16, R15 ;  /* 0x0000000f100e723e */ /* 0x000fe200000010ff */
[----:B0-----:R-:W-:Y:S01]  /*1880*/  FMUL.FTZ R17, R17, R10 ;  /* 0x0000000a11117220 */ /* 0x001fe20000410000 */
[----:B------:R-:W-:Y:S01]  /*1890*/  F2FP.BF16.F32.PACK_AB R9, R9, R6 ;  /* 0x000000060909723e */ /* 0x000fe200000010ff */
[----:B-1----:R-:W-:Y:S01]  /*18a0*/  FMUL.FTZ R18, R18, R28 ;  /* 0x0000001c12127220 */ /* 0x002fe20000410000 */
[----:B------:R-:W-:Y:S02]  /*18b0*/  F2FP.BF16.F32.PACK_AB R10, R29, R4 ;  /* 0x000000041d0a723e */ /* 0x000fe400000010ff */
[----:B------:R-:W-:Y:S02]  /*18c0*/  F2FP.BF16.F32.PACK_AB R11, R11, R20 ;  /* 0x000000140b0b723e */ /* 0x000fe400000010ff */
[----:B------:R-:W-:Y:S01]  /*18d0*/  F2FP.BF16.F32.PACK_AB R15, R18, R17 ;  /* 0x00000011120f723e */ /* 0x000fe200000010ff */
[----:B------:R-:W-:Y:S01]  /*18e0*/  IMAD.WIDE.U32 R16, R3, 0x10, R22 ;  /* 0x0000001003107825 */ /* 0x000fe200078e0016 */
[----:B------:R-:W-:-:S03]  /*18f0*/  F2FP.BF16.F32.PACK_AB R13, R26, R13 ;  /* 0x0000000d1a0d723e */ /* 0x000fc600000010ff */
[----:B------:R-:W-:Y:S01]  /*1900*/  IMAD.WIDE.U32 R18, R5, 0x10, R22 ;  /* 0x0000001005127825 */ /* 0x000fe200078e0016 */
[C-C-:B------:R-:W-:Y:S01]  /*1910*/  IADD3 R21, PT, PT, R0.reuse, R21, R0.reuse ;  /* 0x0000001500157210 */ /* 0x140fe20007ffe000 */
[----:B------:R0:W-:Y:S03]  /*1920*/  STG.E.128 desc[UR4][R16.64], R8 ;  /* 0x0000000810007986 */ /* 0x0001e6000c101d04 */
[C---:B------:R-:W-:Y:S01]  /*1930*/  IADD3 R21, PT, PT, R0.reuse, R21, R0 ;  /* 0x0000001500157210 */ /* 0x040fe20007ffe000 */
[----:B------:R0:W-:Y:S03]  /*1940*/  STG.E.128 desc[UR4][R18.64], R12 ;  /* 0x0000000c12007986 */ /* 0x0001e6000c101d04 */
[----:B------:R-:W-:Y:S02]  /*1950*/  ISETP.GE.AND P0, PT, R21, R2, PT ;  /* 0x000000021500720c */ /* 0x000fe40003f06270 */
[----:B------:R-:W-:-:S02]  /*1960*/  LEA R3, R0, R3, 0x2 ;  /* 0x0000000300037211 */ /* 0x000fc400078e10ff */
[C---:B------:R-:W-:Y:S02]  /*1970*/  LEA R5, R0.reuse, R5, 0x2 ;  /* 0x0000000500057211 */ /* 0x040fe400078e10ff */
[----:B------:R-:W-:-:S07]  /*1980*/  LEA R7, R0, R7, 0x2 ;  /* 0x0000000700077211 */ /* 0x000fce00078e10ff */
[----:B------:R-:W-:Y:S05]  /*1990*/  @!P0 BRA `(.L_x_27) ;  /* 0xffffffec00a48947 */ /* 0x000fea000383ffff */
[----:B------:R-:W-:Y:S05]  /*19a0*/  EXIT ;  /* 0x000000000000794d */ /* 0x000fea0003800000 */
.L_x_28:
        /* <DEDUP_REMOVED lines=13> */
.L_x_448:


//--------------------- .text._ZN4vllm17activation_kernelIN3c104HalfEXadL_ZNS_17gelu_quick_kernelIS2_EET_RKS4_EELb1ELb0EEEvPS4_PS5_i --------------------------
	.section	.text._ZN4vllm17activation_kernelIN3c104HalfEXadL_ZNS_17gelu_quick_kernelIS2_EET_RKS4_EELb1ELb0EEEvPS4_PS5_i,"ax",@progbits
	.align	128
        .global         _ZN4vllm17activation_kernelIN3c104HalfEXadL_ZNS_17gelu_quick_kernelIS2_EET_RKS4_EELb1ELb0EEEvPS4_PS5_i
        .type           _ZN4vllm17activation_kernelIN3c104HalfEXadL_ZNS_17gelu_quick_kernelIS2_EET_RKS4_EELb1ELb0EEEvPS4_PS5_i,@function
        .size           _ZN4vllm17activation_kernelIN3c104HalfEXadL_ZNS_17gelu_quick_kernelIS2_EET_RKS4_EELb1ELb0EEEvPS4_PS5_i,(.L_x_449 - _ZN4vllm17activation_kernelIN3c104HalfEXadL_ZNS_17gelu_quick_kernelIS2_EET_RKS4_EELb1ELb0EEEvPS4_PS5_i)
        .other          _ZN4vllm17activation_kernelIN3c104HalfEXadL_ZNS_17gelu_quick_kernelIS2_EET_RKS4_EELb1ELb0EEEvPS4_PS5_i,@"STO_CUDA_ENTRY STV_DEFAULT"
_ZN4vllm17activation_kernelIN3c104HalfEXadL_ZNS_17gelu_quick_kernelIS2_EET_RKS4_EELb1ELb0EEEvPS4_PS5_i:
.text._ZN4vllm17activation_kernelIN3c104HalfEXadL_ZNS_17gelu_quick_kernelIS2_EET_RKS4_EELb1ELb0EEEvPS4_PS5_i:
        /* <DEDUP_REMOVED lines=48> */
.L_x_31:
[----:B0-----:R-:W-:-:S04]  /*0300*/  IADD3 R6, P1, PT, R8, UR10, RZ ;  /* 0x0000000a08067c10 */ /* 0x001fc8000ff3e0ff */
[----:B------:R-:W-:-:S06]  /*0310*/  IADD3.X R7, PT, PT, R9, UR11, RZ, P1, !PT ;  /* 0x0000000b09077c10 */ /* 0x000fcc0008ffe4ff */
[----:B------:R-:W2:Y:S01]  /*0320*/  LDG.E.128.CONSTANT R4, desc[UR4][R6.64] ;  /* 0x0000000406047981 */ /* 0x000ea2000c1e9d00 */
[----:B------:R-:W-:Y:S01]  /*0330*/  IADD3 R3, PT, PT, R3, 0x1, RZ ;  /* 0x0000000103037810 */ /* 0x000fe20007ffe0ff */
[--C-:B--2---:R-:W-:Y:S02]  /*0340*/  HADD2.F32 R10, -RZ, R4.reuse.H0_H0 ;  /* 0x20000004ff0a7230 */ /* 0x104fe40000004100 */
[----:B------:R-:W-:Y:S02]  /*0350*/  HADD2.F32 R4, -RZ, R4.H1_H1 ;  /* 0x30000004ff047230 */ /* 0x000fe40000004100 */
[--C-:B------:R-:W-:Y:S02]  /*0360*/  HADD2.F32 R12, -RZ, R5.reuse.H1_H1 ;  /* 0x30000005ff0c7230 */ /* 0x100fe40000004100 */
[----:B------:R-:W-:Y:S01]  /*0370*/  FMUL.FTZ R13, R10, -1.7020000219345092773 ;  /* 0xbfd9db230a0d7820 */ /* 0x000fe20000410000 */
[----:B------:R-:W-:Y:S02]  /*0380*/  HADD2.F32 R11, -RZ, R5.H0_H0 ;  /* 0x20000005ff0b7230 */ /* 0x000fe40000004100 */
[----:B------:R-:W-:Y:S01]  /*0390*/  FMUL.FTZ R14, R4, -1.7020000219345092773 ;  /* 0xbfd9db23040e7820 */ /* 0x000fe20000410000 */
[----:B------:R-:W-:-:S02]  /*03a0*/  HADD2.F32 R5, -RZ, R6.H0_H0 ;  /* 0x20000006ff057230 */ /* 0x000fc40000004100 */
[----:B------:R-:W-:Y:S01]  /*03b0*/  FMUL.FTZ R15, R13, 1.4426950216293334961 ;  /* 0x3fb8aa3b0d0f7820 */ /* 0x000fe20000410000 */
[----:B------:R-:W-:Y:S02]  /*03c0*/  HADD2.F32 R13, -RZ, R6.H1_H1 ;  /* 0x30000006ff0d7230 */ /* 0x000fe40000004100 */
[----:B------:R-:W-:Y:S01]  /*03d0*/  FMUL.FTZ R14, R14, 1.4426950216293334961 ;  /* 0x3fb8aa3b0e0e7820 */ /* 0x000fe20000410000 */
[--C-:B------:R-:W-:Y:S02]  /*03e0*/  HADD2.F32 R6, -RZ, R7.reuse.H0_H0 ;  /* 0x20000007ff067230 */ /* 0x100fe40000004100 */
[----:B------:R-:W-:Y:S01]  /*03f0*/  FMUL.FTZ R17, R12, -1.7020000219345092773 ;  /* 0xbfd9db230c117820 */ /* 0x000fe20000410000 */
[----:B------:R-:W-:Y:S01]  /*0400*/  HADD2.F32 R7, -RZ, R7.H1_H1 ;  /* 0x30000007ff077230 */ /* 0x000fe20000004100 */
[----:B------:R0:W-:Y:S01]  /*0410*/  MUFU.EX2 R20, R14 ;  /* 0x0000000e00147308 */ /* 0x0001e20000000800 */
[----:B------:R-:W-:Y:S01]  /*0420*/  FMUL.FTZ R18, R5, -1.7020000219345092773 ;  /* 0xbfd9db2305127820 */ /* 0x000fe20000410000 */
[----:B------:R-:W-:Y:S01]  /*0430*/  FMUL.FTZ R24, R17, 1.4426950216293334961 ;  /* 0x3fb8aa3b11187820 */ /* 0x000fe20000410000 */
[----:B------:R-:W-:Y:S01]  /*0440*/  FMUL.FTZ R16, R11, -1.7020000219345092773 ;  /* 0xbfd9db230b107820 */ /* 0x000fe20000410000 */
[----:B------:R-:W-:Y:S01]  /*0450*/  FMUL.FTZ R17, R13, -1.7020000219345092773 ;  /* 0xbfd9db230d117820 */ /* 0x000fe20000410000 */
[----:B------:R-:W-:Y:S01]  /*0460*/  FMUL.FTZ R19, R18, 1.4426950216293334961 ;  /* 0x3fb8aa3b12137820 */ /* 0x000fe20000410000 */
[----:B------:R-:W-:Y:S01]  /*0470*/  FMUL.FTZ R25, R6, -1.7020000219345092773 ;  /* 0xbfd9db2306197820 */ /* 0x000fe20000410000 */
[----:B------:R-:W-:Y:S01]  /*0480*/  FMUL.FTZ R16, R16, 1.4426950216293334961 ;  /* 0x3fb8aa3b10107820 */ /* 0x000fe20000410000 */
[----:B------:R-:W-:Y:S01]  /*0490*/  FMUL.FTZ R18, R17, 1.4426950216293334961 ;  /* 0x3fb8aa3b11127820 */ /* 0x000fe20000410000 */
[----:B0-----:R-:W-:Y:S01]  /*04a0*/  FMUL.FTZ R14, R7, -1.7020000219345092773 ;  /* 0xbfd9db23070e7820 */ /* 0x001fe20000410000 */
[----:B------:R-:W0:Y:S01]  /*04b0*/  MUFU.EX2 R15, R15 ;  /* 0x0000000f000f7308 */ /* 0x000e220000000800 */
[----:B------:R-:W-:-:S02]  /*04c0*/  FMUL.FTZ R25, R25, 1.4426950216293334961 ;  /* 0x3fb8aa3b19197820 */ /* 0x000fc40000410000 */
[----:B------:R-:W-:Y:S01]  /*04d0*/  FMUL.FTZ R14, R14, 1.4426950216293334961 ;  /* 0x3fb8aa3b0e0e7820 */ /* 0x000fe20000410000 */
[----:B------:R-:W1:Y:S04]  /*04e0*/  MUFU.EX2 R23, R16 ;  /* 0x0000001000177308 */ /* 0x000e680000000800 */
[----:B------:R-:W2:Y:S04]  /*04f0*/  MUFU.EX2 R24, R24 ;  /* 0x0000001800187308 */ /* 0x000ea80000000800 */
[----:B------:R-:W3:Y:S01]  /*0500*/  MUFU.EX2 R19, R19 ;  /* 0x0000001300137308 */ /* 0x000ee20000000800 */
[----:B0-----:R-:W-:Y:S01]  /*0510*/  FADD.FTZ R17, R15, 1 ;  /* 0x3f8000000f117421 */ /* 0x001fe20000010000 */
[----:B------:R-:W-:-:S02]  /*0520*/  FADD.FTZ R15, R20, 1 ;  /* 0x3f800000140f7421 */ /* 0x000fc40000010000 */
[----:B------:R-:W0:Y:S01]  /*0530*/  MUFU.EX2 R18, R18 ;  /* 0x0000001200127308 */ /* 0x000e220000000800 */
[----:B-1----:R-:W-:-:S03]  /*0540*/  FADD.FTZ R20, R23, 1 ;  /* 0x3f80000017147421 */ /* 0x002fc60000010000 */
[----:B------:R-:W1:Y:S01]  /*0550*/  MUFU.EX2 R14, R14 ;  /* 0x0000000e000e7308 */ /* 0x000e620000000800 */
[----:B--2---:R-:W-:-:S03]  /*0560*/  FADD.FTZ R23, R24, 1 ;  /* 0x3f80000018177421 */ /* 0x004fc60000010000 */
[----:B------:R-:W2:Y:S01]  /*0570*/  MUFU.EX2 R16, R25 ;  /* 0x0000001900107308 */ /* 0x000ea20000000800 */
[----:B---3--:R-:W-:-:S03]  /*0580*/  FADD.FTZ R24, R19, 1 ;  /* 0x3f80000013187421 */ /* 0x008fc60000010000 */
[----:B------:R-:W3:Y:S01]  /*0590*/  MUFU.RCP R23, R23 ;  /* 0x0000001700177308 */ /* 0x000ee20000001000 */
[----:B0-----:R-:W-:Y:S01]  /*05a0*/  FADD.FTZ R18, R18, 1 ;  /* 0x3f80000012127421 */ /* 0x001fe20000010000 */
[----:B-1----:R-:W-:-:S06]  /*05b0*/  FADD.FTZ R14, R14, 1 ;  /* 0x3f8000000e0e7421 */ /* 0x002fcc0000010000 */
[----:B------:R-:W0:Y:S01]  /*05c0*/  MUFU.RCP R17, R17 ;  /* 0x0000001100117308 */ /* 0x000e220000001000 */
[----:B--2---:R-:W-:-:S07]  /*05d0*/  FADD.FTZ R16, R16, 1 ;  /* 0x3f80000010107421 */ /* 0x004fce0000010000 */
[----:B------:R-:W1:Y:S01]  /*05e0*/  MUFU.RCP R15, R15 ;  /* 0x0000000f000f7308 */ /* 0x000e620000001000 */
[----:B---3--:R-:W-:-:S07]  /*05f0*/  FMUL.FTZ R23, R12, R23 ;  /* 0x000000170c177220 */ /* 0x008fce0000410000 */
[----:B------:R-:W2:Y:S01]  /*0600*/  MUFU.RCP R20, R20 ;  /* 0x0000001400147308 */ /* 0x000ea20000001000 */
[----:B0-----:R-:W-:Y:S01]  /*0610*/  FMUL.FTZ R17, R10, R17 ;  /* 0x000000110a117220 */ /* 0x001fe20000410000 */
[----:B------:R-:W-:-:S06]  /*0620*/  IADD3 R10, P1, PT, R8, UR8, RZ ;  /* 0x00000008080a7c10 */ /* 0x000fcc000ff3e0ff */
[----:B------:R-:W0:Y:S01]  /*0630*/  MUFU.RCP R24, R24 ;  /* 0x0000001800187308 */ /* 0x000e220000001000 */
[----:B-1----:R-:W-:-:S05]  /*0640*/  FMUL.FTZ R4, R4, R15 ;  /* 0x0000000f04047220 */ /* 0x002fca0000410000 */
[----:B------:R-:W-:Y:S02]  /*0650*/  F2FP.F16.F32.PACK_AB R4, R4, R17 ;  /* 0x000000110404723e */ /* 0x000fe400000000ff */
[----:B------:R-:W1:Y:S01]  /*0660*/  MUFU.RCP R18, R18 ;  /* 0x0000001200127308 */ /* 0x000e620000001000 */
[----:B--2---:R-:W-:Y:S01]  /*0670*/  FMUL.FTZ R20, R11, R20 ;  /* 0x000000140b147220 */ /* 0x004fe20000410000 */
[----:B------:R-:W-:Y:S01]  /*0680*/  IADD3.X R11, PT, PT, R9, UR9, RZ, P1, !PT ;  /* 0x00000009090b7c10 */ /* 0x000fe20008ffe4ff */
[----:B------:R-:W-:Y:S01]  /*0690*/  IMAD.WIDE.U32 R8, R0, 0x10, R8 ;  /* 0x0000001000087825 */ /* 0x000fe200078e0008 */
[----:B------:R-:W-:-:S04]  /*06a0*/  ISETP.NE.AND P1, PT, R3, RZ, PT ;  /* 0x000000ff0300720c */ /* 0x000fc80003f25270 */
[----:B------:R-:W2:Y:S01]  /*06b0*/  MUFU.RCP R19, R16 ;  /* 0x0000001000137308 */ /* 0x000ea20000001000 */
[----:B0-----:R-:W-:Y:S01]  /*06c0*/  FMUL.FTZ R24, R5, R24 ;  /* 0x0000001805187220 */ /* 0x001fe20000410000 */
[----:B------:R-:W-:-:S06]  /*06d0*/  F2FP.F16.F32.PACK_AB R5, R23, R20 ;  /* 0x000000141705723e */ /* 0x000fcc00000000ff */
[----:B------:R-:W0:Y:S01]  /*06e0*/  MUFU.RCP R14, R14 ;  /* 0x0000000e000e7308 */ /* 0x000e220000001000 */
[----:B-1----:R-:W-:Y:S01]  /*06f0*/  FMUL.FTZ R13, R13, R18 ;  /* 0x000000120d0d7220 */ /* 0x002fe20000410000 */
[----:B--2---:R-:W-:-:S04]  /*0700*/  FMUL.FTZ R19, R6, R19 ;  /* 0x0000001306137220 */ /* 0x004fc80000410000 */
[----:B------:R-:W-:Y:S01]  /*0710*/  F2FP.F16.F32.PACK_AB R6, R13, R24 ;  /* 0x000000180d06723e */ /* 0x000fe200000000ff */
[----:B0-----:R-:W-:-:S05]  /*0720*/  FMUL.FTZ R12, R7, R14 ;  /* 0x0000000e070c7220 */ /* 0x001fca0000410000 */
[----:B------:R-:W-:-:S05]  /*0730*/  F2FP.F16.F32.PACK_AB R7, R12, R19 ;  /* 0x000000130c07723e */ /* 0x000fca00000000ff */
[----:B------:R0:W-:Y:S01]  /*0740*/  STG.E.128 desc[UR4][R10.64], R4 ;  /* 0x000000040a007986 */ /* 0x0001e2000c101d04 */
[----:B------:R-:W-:Y:S05]  /*0750*/  @P1 BRA `(.L_x_31) ;  /* 0xfffffff800e81947 */ /* 0x000fea000383ffff */
.L_x_30:
[----:B------:R-:W-:Y:S05]  /*0760*/  BSYNC.RECONVERGENT B0 ;  /* 0x0000000000007941 */ /* 0x000fea0003800200 */
.L_x_29:
        /* <DEDUP_REMOVED lines=8> */
.L_x_32:
[----:B0-----:R-:W-:-:S06]  /*07f0*/  IMAD.WIDE.U32 R10, R21, 0x10, R24 ;  /* 0x00000010150a7825 */ /* 0x001fcc00078e0018 */
[----:B------:R-:W2:Y:S01]  /*0800*/  LDG.E.128.CONSTANT R8, desc[UR4][R10.64] ;  /* 0x000000040a087981 */ /* 0x000ea2000c1e9d00 */
[----:B------:R-:W-:-:S06]  /*0810*/  IMAD.WIDE.U32 R12, R7, 0x10, R24 ;  /* 0x00000010070c7825 */ /* 0x000fcc00078e0018 */
[----:B------:R-:W3:Y:S01]  /*0820*/  LDG.E.128.CONSTANT R12, desc[UR4][R12.64] ;  /* 0x000000040c0c7981 */ /* 0x000ee2000c1e9d00 */
[--C-:B--2---:R-:W-:Y:S02]  /*0830*/  HADD2.F32 R16, -RZ, R8.reuse.H0_H0 ;  /* 0x20000008ff107230 */ /* 0x104fe40000004100 */
[----:B------:R-:W-:Y:S02]  /*0840*/  HADD2.F32 R8, -RZ, R8.H1_H1 ;  /* 0x30000008ff087230 */ /* 0x000fe40000004100 */
[--C-:B------:R-:W-:Y:S02]  /*0850*/  HADD2.F32 R17, -RZ, R9.reuse.H0_H0 ;  /* 0x20000009ff117230 */ /* 0x100fe40000004100 */
[----:B------:R-:W-:Y:S01]  /*0860*/  FMUL.FTZ R4, R16, -1.7020000219345092773 ;  /* 0xbfd9db2310047820 */ /* 0x000fe20000410000 */
[----:B------:R-:W-:-:S03]  /*0870*/  HADD2.F32 R6, -RZ, R9.H1_H1 ;  /* 0x30000009ff067230 */ /* 0x000fc60000004100 */
[----:B------:R-:W-:Y:S01]  /*0880*/  FMUL.FTZ R18, R4, 1.4426950216293334961 ;  /* 0x3fb8aa3b04127820 */ /* 0x000fe20000410000 */
[----:B------:R-:W-:Y:S01]  /*0890*/  FMUL.FTZ R4, R8, -1.7020000219345092773 ;  /* 0xbfd9db2308047820 */ /* 0x000fe20000410000 */
[----:B------:R-:W-:-:S03]  /*08a0*/  FMUL.FTZ R19, R6, -1.7020000219345092773 ;  /* 0xbfd9db2306137820 */ /* 0x000fc60000410000 */
[----:B------:R-:W-:Y:S01]  /*08b0*/  FMUL.FTZ R9, R4, 1.4426950216293334961 ;  /* 0x3fb8aa3b04097820 */ /* 0x000fe20000410000 */
[----:B------:R-:W-:Y:S01]  /*08c0*/  FMUL.FTZ R4, R17, -1.7020000219345092773 ;  /* 0xbfd9db2311047820 */ /* 0x000fe20000410000 */
[----:B------:R-:W0:Y:S03]  /*08d0*/  MUFU.EX2 R18, R18 ;  /* 0x0000001200127308 */ /* 0x000e260000000800 */
[----:B------:R-:W-:Y:S01]  /*08e0*/  FMUL.FTZ R28, R4, 1.4426950216293334961 ;  /* 0x3fb8aa3b041c7820 */ /* 0x000fe20000410000 */
[----:B------:R-:W1:Y:S01]  /*08f0*/  MUFU.EX2 R9, R9 ;  /* 0x0000000900097308 */ /* 0x000e620000000800 */
[----:B------:R-:W-:-:S04]  /*0900*/  FMUL.FTZ R4, R19, 1.4426950216293334961 ;  /* 0x3fb8aa3b13047820 */ /* 0x000fc80000410000 */
[----:B------:R-:W2:Y:S04]  /*0910*/  MUFU.EX2 R28, R28 ;  /* 0x0000001c001c7308 */ /* 0x000ea80000000800 */
[----:B------:R-:W4:Y:S01]  /*0920*/  MUFU.EX2 R4, R4 ;  /* 0x0000000400047308 */ /* 0x000f220000000800 */
[----:B0-----:R-:W-:Y:S01]  /*0930*/  FADD.FTZ R19, R18, 1 ;  /* 0x3f80000012137421 */ /* 0x001fe20000010000 */
[--C-:B------:R-:W-:Y:S02]  /*0940*/  HADD2.F32 R18, -RZ, R10.reuse.H0_H0 ;  /* 0x2000000aff127230 */ /* 0x100fe40000004100 */
[----:B------:R-:W-:Y:S02]  /*0950*/  HADD2.F32 R10, -RZ, R10.H1_H1 ;  /* 0x3000000aff0a7230 */ /* 0x000fe40000004100 */
[----:B-1----:R-:W-:Y:S01]  /*0960*/  FADD.FTZ R26, R9, 1 ;  /* 0x3f800000091a7421 */ /* 0x002fe20000010000 */
[----:B------:R-:W0:Y:S01]  /*0970*/  MUFU.RCP R19, R19 ;  /* 0x0000001300137308 */ /* 0x000e220000001000 */
[----:B--2---:R-:W-:Y:S01]  /*0980*/  FADD.FTZ R20, R28, 1 ;  /* 0x3f8000001c147421 */ /* 0x004fe20000010000 */
[----:B----4-:R-:W-:-:S06]  /*0990*/  FADD.FTZ R9, R4, 1 ;  /* 0x3f80000004097421 */ /* 0x010fcc0000010000 */
[----:B------:R1:W2:Y:S01]  /*09a0*/  MUFU.RCP R27, R26 ;  /* 0x0000001a001b7308 */ /* 0x0002a20000001000 */
[----:B------:R-:W-:-:S07]  /*09b0*/  FMUL.FTZ R4, R18, -1.7020000219345092773 ;  /* 0xbfd9db2312047820 */ /* 0x000fce0000410000 */
[----:B------:R-:W4:Y:S01]  /*09c0*/  MUFU.RCP R9, R9 ;  /* 0x0000000900097308 */ /* 0x000f220000001000 */
[----:B-1----:R-:W-:Y:S01]  /*09d0*/  FMUL.FTZ R26, R4, 1.4426950216293334961 ;  /* 0x3fb8aa3b041a7820 */ /* 0x002fe20000410000 */
[----:B0-----:R-:W-:Y:S01]  /*09e0*/  FMUL.FTZ R16, R16, R19 ;  /* 0x0000001310107220 */ /* 0x001fe20000410000 */
[--C-:B------:R-:W-:Y:S02]  /*09f0*/  HADD2.F32 R19, -RZ, R11.reuse.H0_H0 ;  /* 0x2000000bff137230 */ /* 0x100fe40000004100 */
[----:B------:R-:W-:-:S03]  /*0a00*/  HADD2.F32 R4, -RZ, R11.H1_H1 ;  /* 0x3000000bff047230 */ /* 0x000fc60000004100 */
[----:B------:R-:W0:Y:S01]  /*0a10*/  MUFU.RCP R20, R20 ;  /* 0x0000001400147308 */ /* 0x000e220000001000 */
[----:B--2---:R-:W-:Y:S01]  /*0a20*/  FMUL.FTZ R27, R8, R27 ;  /* 0x0000001b081b7220 */ /* 0x004fe20000410000 */
[----:B------:R-:W-:-:S04]  /*0a30*/  FMUL.FTZ R8, R10, -1.7020000219345092773 ;  /* 0xbfd9db230a087820 */ /* 0x000fc80000410000 */
[----:B------:R-:W-:Y:S01]  /*0a40*/  FMUL.FTZ R11, R8, 1.4426950216293334961 ;  /* 0x3fb8aa3b080b7820 */ /* 0x000fe20000410000 */
[----:B------:R-:W-:Y:S01]  /*0a50*/  FMUL.FTZ R8, R19, -1.7020000219345092773 ;  /* 0xbfd9db2313087820 */ /* 0x000fe20000410000 */
[----:B----4-:R-:W-:-:S03]  /*0a60*/  FMUL.FTZ R6, R6, R9 ;  /* 0x0000000906067220 */ /* 0x010fc60000410000 */
[----:B------:R-:W-:Y:S01]  /*0a70*/  FMUL.FTZ R9, R8, 1.4426950216293334961 ;  /* 0x3fb8aa3b08097820 */ /* 0x000fe20000410000 */
[----:B------:R-:W-:Y:S01]  /*0a80*/  FMUL.FTZ R8, R4, -1.7020000219345092773 ;  /* 0xbfd9db2304087820 */ /* 0x000fe20000410000 */
[----:B------:R-:W-:Y:S03]  /*0a90*/  MUFU.EX2 R11, R11 ;  /* 0x0000000b000b7308 */ /* 0x000fe60000000800 */
[----:B------:R-:W-:Y:S01]  /*0aa0*/  FMUL.FTZ R8, R8, 1.4426950216293334961 ;  /* 0x3fb8aa3b08087820 */ /* 0x000fe20000410000 */
[----:B0-----:R-:W-:Y:S01]  /*0ab0*/  FMUL.FTZ R17, R17, R20 ;  /* 0x0000001411117220 */ /* 0x001fe20000410000 */
[----:B------:R-:W0:Y:S04]  /*0ac0*/  MUFU.EX2 R9, R9 ;  /* 0x0000000900097308 */ /* 0x000e280000000800 */
[----:B------:R0:W1:Y:S04]  /*0ad0*/  MUFU.EX2 R20, R26 ;  /* 0x0000001a00147308 */ /* 0x0000680000000800 */
[----:B------:R-:W2:Y:S01]  /*0ae0*/  MUFU.EX2 R8, R8 ;  /* 0x0000000800087308 */ /* 0x000ea20000000800 */
[----:B0-----:R-:W-:Y:S01]  /*0af0*/  FADD.FTZ R26, R9, 1 ;  /* 0x3f800000091a7421 */ /* 0x001fe20000010000 */
[----:B-1----:R-:W-:Y:S01]  /*0b00*/  FADD.FTZ R28, R20, 1 ;  /* 0x3f800000141c7421 */ /* 0x002fe20000010000 */
[----:B------:R-:W-:-:S04]  /*0b10*/  FADD.FTZ R20, R11, 1 ;  /* 0x3f8000000b147421 */ /* 0x000fc80000010000 */
[----:B------:R-:W0:Y:S01]  /*0b20*/  MUFU.RCP R26, R26 ;  /* 0x0000001a001a7308 */ /* 0x000e220000001000 */
[----:B--2---:R-:W-:Y:S01]  /*0b30*/  FADD.FTZ R11, R8, 1 ;  /* 0x3f800000080b7421 */ /* 0x004fe20000010000 */
[----:B------:R-:W-:-:S06]  /*0b40*/  IMAD.WIDE.U32 R8, R3, 0x10, R24 ;  /* 0x0000001003087825 */ /* 0x000fcc00078e0018 */
[----:B------:R-:W1:Y:S08]  /*0b50*/  MUFU.RCP R29, R28 ;  /* 0x0000001c001d7308 */ /* 0x000e700000001000 */
[----:B------:R-:W2:Y:S01]  /*0b60*/  MUFU.RCP R20, R20 ;  /* 0x0000001400147308 */ /* 0x000ea20000001000 */
[----:B------:R-:W-:Y:S01]  /*0b70*/  F2FP.F16.F32.PACK_AB R17, R6, R17 ;  /* 0x000000110611723e */ /* 0x000fe200000000ff */
[----:B0-----:R-:W-:-:S06]  /*0b80*/  FMUL.FTZ R19, R19, R26 ;  /* 0x0000001a13137220 */ /* 0x001fcc0000410000 */
[----:B------:R-:W0:Y:S01]  /*0b90*/  MUFU.RCP R11, R11 ;  /* 0x0000000b000b7308 */ /* 0x000e220000001000 */
[----:B-1----:R-:W-:Y:S01]  /*0ba0*/  FMUL.FTZ R18, R18, R29 ;  /* 0x0000001d12127220 */ /* 0x002fe20000410000 */
[----:B--2---:R-:W-:Y:S01]  /*0bb0*/  FMUL.FTZ R29, R10, R20 ;  /* 0x000000140a1d7220 */ /* 0x004fe20000410000 */
[----:B0-----:R-:W-:Y:S02]  /*0bc0*/  FMUL.FTZ R4, R4, R11 ;  /* 0x0000000b04047220 */ /* 0x001fe40000410000 */
[----:B------:R-:W2:Y:S01]  /*0bd0*/  LDG.E.128.CONSTANT R8, desc[UR4][R8.64] ;  /* 0x0000000408087981 */ /* 0x000ea2000c1e9d00 */
[----:B---3--:R-:W-:Y:S01]  /*0be0*/  HADD2.F32 R6, -RZ, R12.H0_H0 ;  /* 0x2000000cff067230 */ /* 0x008fe20000004100 */
[----:B------:R-:W-:Y:S01]  /*0bf0*/  F2FP.F16.F32.PACK_AB R16, R27, R16 ;  /* 0x000000101b10723e */ /* 0x000fe200000000ff */
[----:B------:R-:W-:Y:S01]  /*0c00*/  HADD2.F32 R28, -RZ, R13.H0_H0 ;  /* 0x2000000dff1c7230 */ /* 0x000fe20000004100 */
[----:B------:R-:W-:Y:S01]  /*0c10*/  F2FP.F16.F32.PACK_AB R18, R29, R18 ;  /* 0x000000121d12723e */ /* 0x000fe200000000ff */
[----:B------:R-:W-:Y:S01]  /*0c20*/  IMAD.WIDE.U32 R26, R21, 0x10, R22 ;  /* 0x00000010151a7825 */ /* 0x000fe200078e0016 */
[----:B------:R-:W-:-:S03]  /*0c30*/  F2FP.F16.F32.PACK_AB R19, R4, R19 ;  /* 0x000000130413723e */ /* 0x000fc600000000ff */
[----:B------:R-:W-:Y:S01]  /*0c40*/  FMUL.FTZ R4, R6, -1.7020000219345092773 ;  /* 0xbfd9db2306047820 */ /* 0x000fe20000410000 */
[----:B------:R-:W-:Y:S02]  /*0c50*/  HADD2.F32 R20, -RZ, R13.H1_H1 ;  /* 0x3000000dff147230 */ /* 0x000fe40000004100 */
[----:B------:R-:W-:Y:S01]  /*0c60*/  FMUL.FTZ R13, R28, -1.7020000219345092773 ;  /* 0xbfd9db231c0d7820 */ /* 0x000fe20000410000 */
[----:B------:R-:W-:Y:S01]  /*0c70*/  HADD2.F32 R29, -RZ, R12.H1_H1 ;  /* 0x3000000cff1d7230 */ /* 0x000fe20000004100 */
[----:B------:R0:W-:Y:S01]  /*0c80*/  STG.E.128 desc[UR4][R26.64], R16 ;  /* 0x000000101a007986 */ /* 0x0001e2000c101d04 */
[----:B------:R-:W-:-:S03]  /*0c90*/  FMUL.FTZ R12, R4, 1.4426950216293334961 ;  /* 0x3fb8aa3b040c7820 */ /* 0x000fc60000410000 */
[----:B------:R-:W-:-:S03]  /*0ca0*/  FMUL.FTZ R4, R29, -1.7020000219345092773 ;  /* 0xbfd9db231d047820 */ /* 0x000fc60000410000 */
[----:B------:R-:W1:Y:S01]  /*0cb0*/  MUFU.EX2 R12, R12 ;  /* 0x0000000c000c7308 */ /* 0x000e620000000800 */
[----:B------:R-:W-:Y:S01]  /*0cc0*/  FMUL.FTZ R4, R4, 1.4426950216293334961 ;  /* 0x3fb8aa3b04047820 */ /* 0x000fe20000410000 */
[----:B0-----:R-:W-:Y:S01]  /*0cd0*/  FMUL.FTZ R19, R13, 1.4426950216293334961 ;  /* 0x3fb8aa3b0d137820 */ /* 0x001fe20000410000 */
[----:B------:R-:W-:Y:S02]  /*0ce0*/  FMUL.FTZ R17, R20, -1.7020000219345092773 ;  /* 0xbfd9db2314117820 */ /* 0x000fe40000410000 */
[----:B------:R-:W0:Y:S01]  /*0cf0*/  MUFU.EX2 R16, R4 ;  /* 0x0000000400107308 */ /* 0x000e220000000800 */
[----:B-1----:R-:W-:Y:S01]  /*0d00*/  FADD.FTZ R18, R12, 1 ;  /* 0x3f8000000c127421 */ /* 0x002fe20000010000 */
[----:B------:R-:W-:Y:S02]  /*0d10*/  FMUL.FTZ R17, R17, 1.4426950216293334961 ;  /* 0x3fb8aa3b11117820 */ /* 0x000fe40000410000 */
[----:B------:R-:W1:Y:S04]  /*0d20*/  MUFU.EX2 R19, R19 ;  /* 0x0000001300137308 */ /* 0x000e680000000800 */
[----:B------:R-:W3:Y:S04]  /*0d30*/  MUFU.EX2 R4, R17 ;  /* 0x0000001100047308 */ /* 0x000ee80000000800 */
[----:B------:R-:W4:Y:S01]  /*0d40*/  MUFU.RCP R13, R18 ;  /* 0x00000012000d7308 */ /* 0x000f220000001000 */
[----:B0-----:R-:W-:Y:S01]  /*0d50*/  FADD.FTZ R16, R16, 1 ;  /* 0x3f80000010107421 */ /* 0x001fe20000010000 */
[----:B-1----:R-:W-:-:S06]  /*0d60*/  FADD.FTZ R26, R19, 1 ;  /* 0x3f800000131a7421 */ /* 0x002fcc0000010000 */
[----:B------:R-:W0:Y:S01]  /*0d70*/  MUFU.RCP R16, R16 ;  /* 0x0000001000107308 */ /* 0x000e220000001000 */
[----:B---3--:R-:W-:-:S07]  /*0d80*/  FADD.FTZ R4, R4, 1 ;  /* 0x3f80000004047421 */ /* 0x008fce0000010000 */
[----:B------:R-:W1:Y:S01]  /*0d90*/  MUFU.RCP R17, R26 ;  /* 0x0000001a00117308 */ /* 0x000e620000001000 */
[----:B----4-:R-:W-:-:S07]  /*0da0*/  FMUL.FTZ R12, R6, R13 ;  /* 0x0000000d060c7220 */ /* 0x010fce0000410000 */
[----:B------:R3:W4:Y:S01]  /*0db0*/  MUFU.RCP R27, R4 ;  /* 0x00000004001b7308 */ /* 0x0007220000001000 */
[----:B0-----:R-:W-:Y:S01]  /*0dc0*/  FMUL.FTZ R13, R29, R16 ;  /* 0x000000101d0d7220 */ /* 0x001fe20000410000 */
[----:B---3--:R-:W-:Y:S02]  /*0dd0*/  HADD2.F32 R4, -RZ, R14.H0_H0 ;  /* 0x2000000eff047230 */ /* 0x008fe40000004100 */
[----:B-1----:R-:W-:Y:S01]  /*0de0*/  FMUL.FTZ R6, R28, R17 ;  /* 0x000000111c067220 */ /* 0x002fe20000410000 */
[----:B------:R-:W-:-:S04]  /*0df0*/  IMAD.WIDE.U32 R16, R5, 0x10, R24 ;  /* 0x0000001005107825 */ /* 0x000fc800078e0018 */
[----:B------:R-:W-:-:S04]  /*0e00*/  FMUL.FTZ R19, R4, -1.7020000219345092773 ;  /* 0xbfd9db2304137820 */ /* 0x000fc80000410000 */
[----:B------:R-:W-:Y:S01]  /*0e10*/  FMUL.FTZ R28, R19, 1.4426950216293334961 ;  /* 0x3fb8aa3b131c7820 */ /* 0x000fe20000410000 */
[----:B----4-:R-:W-:Y:S01]  /*0e20*/  FMUL.FTZ R27, R20, R27 ;  /* 0x0000001b141b7220 */ /* 0x010fe20000410000 */
[----:B------:R-:W3:Y:S04]  /*0e30*/  LDG.E.128.CONSTANT R16, desc[UR4][R16.64] ;  /* 0x0000000410107981 */ /* 0x000ee8000c1e9d00 */
[----:B------:R-:W0:Y:S02]  /*0e40*/  MUFU.EX2 R28, R28 ;  /* 0x0000001c001c7308 */ /* 0x000e240000000800 */
[----:B0-----:R-:W-:-:S06]  /*0e50*/  FADD.FTZ R20, R28, 1 ;  /* 0x3f8000001c147421 */ /* 0x001fcc0000010000 */
[----:B------:R-:W0:Y:S01]  /*0e60*/  MUFU.RCP R20, R20 ;  /* 0x0000001400147308 */ /* 0x000e220000001000 */
[----:B------:R-:W-:Y:S02]  /*0e70*/  HADD2.F32 R29, -RZ, R14.H1_H1 ;  /* 0x3000000eff1d7230 */ /* 0x000fe40000004100 */
[----:B0-----:R-:W-:-:S03]  /*0e80*/  FMUL.FTZ R14, R4, R20 ;  /* 0x00000014040e7220 */ /* 0x001fc60000410000 */
[----:B------:R-:W-:-:S04]  /*0e90*/  FMUL.FTZ R4, R29, -1.7020000219345092773 ;  /* 0xbfd9db231d047820 */ /* 0x000fc80000410000 */
[----:B------:R-:W-:-:S06]  /*0ea0*/  FMUL.FTZ R26, R4, 1.4426950216293334961 ;  /* 0x3fb8aa3b041a7820 */ /* 0x000fcc0000410000 */
[----:B------:R-:W0:Y:S02]  /*0eb0*/  MUFU.EX2 R26, R26 ;  /* 0x0000001a001a7308 */ /* 0x000e240000000800 */
[----:B0-----:R-:W-:-:S04]  /*0ec0*/  FADD.FTZ R26, R26, 1 ;  /* 0x3f8000001a1a7421 */ /* 0x001fc80000010000 */
[----:B------:R-:W0:Y:S02]  /*0ed0*/  MUFU.RCP R4, R26 ;  /* 0x0000001a00047308 */ /* 0x000e240000001000 */
[----:B0-----:R-:W-:Y:S01]  /*0ee0*/  FMUL.FTZ R29, R29, R4 ;  /* 0x000000041d1d7220 */ /* 0x001fe20000410000 */
[----:B------:R-:W-:-:S05]  /*0ef0*/  HADD2.F32 R4, -RZ, R15.H0_H0 ;  /* 0x2000000fff047230 */ /* 0x000fca0000004100 */
[----:B------:R-:W-:-:S04]  /*0f00*/  FMUL.FTZ R28, R4, -1.7020000219345092773 ;  /* 0xbfd9db23041c7820 */ /* 0x000fc80000410000 */
[----:B------:R-:W-:-:S06]  /*0f10*/  FMUL.FTZ R28, R28, 1.4426950216293334961 ;  /* 0x3fb8aa3b1c1c7820 */ /* 0x000fcc0000410000 */
[----:B------:R-:W0:Y:S02]  /*0f20*/  MUFU.EX2 R28, R28 ;  /* 0x0000001c001c7308 */ /* 0x000e240000000800 */
[----:B0-----:R-:W-:-:S06]  /*0f30*/  FADD.FTZ R20, R28, 1 ;  /* 0x3f8000001c147421 */ /* 0x001fcc0000010000 */
[----:B------:R-:W0:Y:S01]  /*0f40*/  MUFU.RCP R20, R20 ;  /* 0x0000001400147308 */ /* 0x000e220000001000 */
[----:B------:R-:W-:Y:S02]  /*0f50*/  HADD2.F32 R15, -RZ, R15.H1_H1 ;  /* 0x3000000fff0f7230 */ /* 0x000fe40000004100 */
[----:B0-----:R-:W-:-:S03]  /*0f60*/  FMUL.FTZ R4, R4, R20 ;  /* 0x0000001404047220 */ /* 0x001fc60000410000 */
[----:B------:R-:W-:-:S04]  /*0f70*/  FMUL.FTZ R20, R15, -1.7020000219345092773 ;  /* 0xbfd9db230f147820 */ /* 0x000fc80000410000 */
[----:B------:R-:W-:-:S04]  /*0f80*/  FMUL.FTZ R20, R20, 1.4426950216293334961 ;  /* 0x3fb8aa3b14147820 */ /* 0x000fc80000410000 */
[----:B------:R-:W0:Y:S02]  /*0f90*/  MUFU.EX2 R26, R20 ;  /* 0x00000014001a7308 */ /* 0x000e240000000800 */
[----:B0-----:R-:W-:-:S06]  /*0fa0*/  FADD.FTZ R26, R26, 1 ;  /* 0x3f8000001a1a7421 */ /* 0x001fcc0000010000 */
[----:B------:R-:W0:Y:S01]  /*0fb0*/  MUFU.RCP R26, R26 ;  /* 0x0000001a001a7308 */ /* 0x000e220000001000 */
[----:B------:R-:W-:Y:S02]  /*0fc0*/  F2FP.F16.F32.PACK_AB R12, R13, R12 ;  /* 0x0000000c0d0c723e */ /* 0x000fe400000000ff */
[----:B------:R-:W-:Y:S02]  /*0fd0*/  F2FP.F16.F32.PACK_AB R13, R27, R6 ;  /* 0x000000061b0d723e */ /* 0x000fe400000000ff */
[----:B------:R-:W-:Y:S01]  /*0fe0*/  F2FP.F16.F32.PACK_AB R14, R29, R14 ;  /* 0x0000000e1d0e723e */ /* 0x000fe200000000ff */
[----:B0-----:R-:W-:-:S05]  /*0ff0*/  FMUL.FTZ R15, R15, R26 ;  /* 0x0000001a0f0f7220 */ /* 0x001fca0000410000 */
[----:B------:R-:W-:Y:S01]  /*1000*/  F2FP.F16.F32.PACK_AB R15, R15, R4 ;  /* 0x000000040f0f723e */ /* 0x000fe200000000ff */
[----:B------:R-:W-:-:S04]  /*1010*/  IMAD.WIDE.U32 R26, R7, 0x10, R22 ;  /* 0x00000010071a7825 */ /* 0x000fc800078e0016 */
[--C-:B--2---:R-:W-:Y:S02]  /*1020*/  HADD2.F32 R4, -RZ, R8.reuse.H0_H0 ;  /* 0x20000008ff047230 */ /* 0x104fe40000004100 */
[----:B------:R-:W-:-:S03]  /*1030*/  HADD2.F32 R29, -RZ, R8.H1_H1 ;  /* 0x30000008ff1d7230 */ /* 0x000fc60000004100 */
[----:B------:R-:W-:-:S04]  /*1040*/  FMUL.FTZ R6, R4, -1.7020000219345092773 ;  /* 0xbfd9db2304067820 */ /* 0x000fc80000410000 */
[----:B------:R-:W-:Y:S01]  /*1050*/  FMUL.FTZ R8, R6, 1.4426950216293334961 ;  /* 0x3fb8aa3b06087820 */ /* 0x000fe20000410000 */
[----:B------:R-:W-:Y:S01]  /*1060*/  FMUL.FTZ R6, R29, -1.7020000219345092773 ;  /* 0xbfd9db231d067820 */ /* 0x000fe20000410000 */
[----:B------:R-:W-:-:S03]  /*1070*/  HADD2.F32 R20, -RZ, R9.H0_H0 ;  /* 0x20000009ff147230 */ /* 0x000fc60000004100 */
[----:B------:R-:W-:Y:S01]  /*1080*/  FMUL.FTZ R28, R6, 1.4426950216293334961 ;  /* 0x3fb8aa3b061c7820 */ /* 0x000fe20000410000 */
[----:B------:R-:W0:Y:S01]  /*1090*/  MUFU.EX2 R8, R8 ;  /* 0x0000000800087308 */ /* 0x000e220000000800 */
[----:B------:R-:W-:Y:S01]  /*10a0*/  FMUL.FTZ R6, R20, -1.7020000219345092773 ;  /* 0xbfd9db2314067820 */ /* 0x000fe20000410000 */
[----:B------:R1:W-:Y:S03]  /*10b0*/  STG.E.128 desc[UR4][R26.64], R12 ;  /* 0x0000000c1a007986 */ /* 0x0003e6000c101d04 */
[----:B------:R-:W2:Y:S01]  /*10c0*/  MUFU.EX2 R28, R28 ;  /* 0x0000001c001c7308 */ /* 0x000ea20000000800 */
[----:B-1----:R-:W-:Y:S01]  /*10d0*/  FMUL.FTZ R15, R6, 1.4426950216293334961 ;  /* 0x3fb8aa3b060f7820 */ /* 0x002fe20000410000 */
[----:B0-----:R-:W-:-:S05]  /*10e0*/  FADD.FTZ R14, R8, 1 ;  /* 0x3f800000080e7421 */ /* 0x001fca0000010000 */
[----:B------:R-:W0:Y:S01]  /*10f0*/  MUFU.EX2 R15, R15 ;  /* 0x0000000f000f7308 */ /* 0x000e220000000800 */
[----:B--2---:R-:W-:-:S03]  /*1100*/  FADD.FTZ R6, R28, 1 ;  /* 0x3f8000001c067421 */ /* 0x004fc60000010000 */
[----:B------:R-:W1:Y:S01]  /*1110*/  MUFU.RCP R27, R14 ;  /* 0x0000000e001b7308 */ /* 0x000e620000001000 */
[----:B------:R-:W-:-:S07]  /*1120*/  HADD2.F32 R9, -RZ, R9.H1_H1 ;  /* 0x30000009ff097230 */ /* 0x000fce0000004100 */
[----:B------:R-:W2:Y:S01]  /*1130*/  MUFU.RCP R6, R6 ;  /* 0x0000000600067308 */ /* 0x000ea20000001000 */
[----:B0-----:R-:W-:Y:S01]  /*1140*/  FADD.FTZ R13, R15, 1 ;  /* 0x3f8000000f0d7421 */ /* 0x001fe20000010000 */
[----:B------:R-:W-:-:S06]  /*1150*/  HADD2.F32 R12, -RZ, R10.H0_H0 ;  /* 0x2000000aff0c7230 */ /* 0x000fcc0000004100 */
[----:B------:R-:W0:Y:S01]  /*1160*/  MUFU.RCP R13, R13 ;  /* 0x0000000d000d7308 */ /* 0x000e220000001000 */
[----:B-1----:R-:W-:Y:S01]  /*1170*/  FMUL.FTZ R8, R4, R27 ;  /* 0x0000001b04087220 */ /* 0x002fe20000410000 */
[----:B------:R-:W-:Y:S01]  /*1180*/  FMUL.FTZ R4, R9, -1.7020000219345092773 ;  /* 0xbfd9db2309047820 */ /* 0x000fe20000410000 */
[----:B------:R-:W-:Y:S02]  /*1190*/  HADD2.F32 R27, -RZ, R10.H1_H1 ;  /* 0x3000000aff1b7230 */ /* 0x000fe40000004100 */
[----:B------:R-:W-:Y:S01]  /*11a0*/  FMUL.FTZ R10, R12, -1.7020000219345092773 ;  /* 0xbfd9db230c0a7820 */ /* 0x000fe20000410000 */
[----:B------:R-:W-:Y:S02]  /*11b0*/  FMUL.FTZ R15, R4, 1.4426950216293334961 ;  /* 0x3fb8aa3b040f7820 */ /* 0x000fe40000410000 */
[----:B------:R-:W-:Y:S01]  /*11c0*/  FMUL.FTZ R4, R27, -1.7020000219345092773 ;  /* 0xbfd9db231b047820 */ /* 0x000fe20000410000 */
[----:B------:R-:W-:Y:S01]  /*11d0*/  FMUL.FTZ R28, R10, 1.4426950216293334961 ;  /* 0x3fb8aa3b0a1c7820 */ /* 0x000fe20000410000 */
[----:B--2---:R-:W-:-:S02]  /*11e0*/  FMUL.FTZ R29, R29, R6 ;  /* 0x000000061d1d7220 */ /* 0x004fc40000410000 */
[----:B------:R-:W-:Y:S01]  /*11f0*/  FMUL.FTZ R6, R4, 1.4426950216293334961 ;  /* 0x3fb8aa3b04067820 */ /* 0x000fe20000410000 */
[----:B------:R-:W1:Y:S04]  /*1200*/  MUFU.EX2 R14, R28 ;  /* 0x0000001c000e7308 */ /* 0x000e680000000800 */
[----:B------:R-:W2:Y:S01]  /*1210*/  MUFU.EX2 R10, R15 ;  /* 0x0000000f000a7308 */ /* 0x000ea20000000800 */
[----:B0-----:R-:W-:Y:S01]  /*1220*/  FMUL.FTZ R20, R20, R13 ;  /* 0x0000000d14147220 */ /* 0x001fe20000410000 */
[----:B------:R-:W-:Y:S02]  /*1230*/  HADD2.F32 R13, -RZ, R11.H0_H0 ;  /* 0x2000000bff0d7230 */ /* 0x000fe40000004100 */
[----:B------:R-:W0:Y:S03]  /*1240*/  MUFU.EX2 R6, R6 ;  /* 0x0000000600067308 */ /* 0x000e260000000800 */
[----:B------:R-:W-:Y:S01]  /*1250*/  FMUL.FTZ R4, R13, -1.7020000219345092773 ;  /* 0xbfd9db230d047820 */ /* 0x000fe20000410000 */
[----:B-1----:R-:W-:-:S03]  /*1260*/  FADD.FTZ R14, R14, 1 ;  /* 0x3f8000000e0e7421 */ /* 0x002fc60000010000 */
[----:B------:R-:W-:Y:S01]  /*1270*/  FMUL.FTZ R4, R4, 1.4426950216293334961 ;  /* 0x3fb8aa3b04047820 */ /* 0x000fe20000410000 */
[----:B--2---:R-:W-:Y:S01]  /*1280*/  FADD.FTZ R26, R10, 1 ;  /* 0x3f8000000a1a7421 */ /* 0x004fe20000010000 */
[----:B------:R0:W-:Y:S08]  /*1290*/  MUFU.RCP R15, R14 ;  /* 0x0000000e000f7308 */ /* 0x0001f00000001000 */
[----:B------:R-:W1:Y:S01]  /*12a0*/  MUFU.EX2 R4, R4 ;  /* 0x0000000400047308 */ /* 0x000e620000000800 */
[----:B0-----:R-:W-:-:S03]  /*12b0*/  FADD.FTZ R14, R6, 1 ;  /* 0x3f800000060e7421 */ /* 0x001fc60000010000 */
[----:B------:R-:W0:Y:S08]  /*12c0*/  MUFU.RCP R10, R26 ;  /* 0x0000001a000a7308 */ /* 0x000e300000001000 */
[----:B------:R-:W2:Y:S01]  /*12d0*/  MUFU.RCP R14, R14 ;  /* 0x0000000e000e7308 */ /* 0x000ea20000001000 */
[----:B------:R-:W-:Y:S02]  /*12e0*/  HADD2.F32 R6, -RZ, R11.H1_H1 ;  /* 0x3000000bff067230 */ /* 0x000fe40000004100 */
[----:B-1----:R-:W-:-:S05]  /*12f0*/  FADD.FTZ R28, R4, 1 ;  /* 0x3f800000041c7421 */ /* 0x002fca0000010000 */
[----:B------:R-:W1:Y:S01]  /*1300*/  MUFU.RCP R4, R28 ;  /* 0x0000001c00047308 */ /* 0x000e620000001000 */
[----:B0-----:R-:W-:Y:S01]  /*1310*/  FMUL.FTZ R9, R9, R10 ;  /* 0x0000000a09097220 */ /* 0x001fe20000410000 */
[----:B------:R-:W-:Y:S01]  /*1320*/  FMUL.FTZ R10, R12, R15 ;  /* 0x0000000f0c0a7220 */ /* 0x000fe20000410000 */
[----:B------:R-:W-:Y:S01]  /*1330*/  FMUL.FTZ R15, R6, -1.7020000219345092773 ;  /* 0xbfd9db23060f7820 */ /* 0x000fe20000410000 */
[----:B--2---:R-:W-:-:S03]  /*1340*/  FMUL.FTZ R27, R27, R14 ;  /* 0x0000000e1b1b7220 */ /* 0x004fc60000410000 */
[----:B------:R-:W-:Y:S01]  /*1350*/  FMUL.FTZ R14, R15, 1.4426950216293334961 ;  /* 0x3fb8aa3b0f0e7820 */ /* 0x000fe20000410000 */
[----:B---3--:R-:W-:-:S05]  /*1360*/  HADD2.F32 R12, -RZ, R16.H0_H0 ;  /* 0x20000010ff0c7230 */ /* 0x008fca0000004100 */
[----:B------:R-:W0:Y:S01]  /*1370*/  MUFU.EX2 R14, R14 ;  /* 0x0000000e000e7308 */ /* 0x000e220000000800 */
[----:B-1----:R-:W-:Y:S01]  /*1380*/  FMUL.FTZ R11, R13, R4 ;  /* 0x000000040d0b7220 */ /* 0x002fe20000410000 */
[----:B------:R-:W-:Y:S01]  /*1390*/  FMUL.FTZ R4, R12, -1.7020000219345092773 ;  /* 0xbfd9db230c047820 */ /* 0x000fe20000410000 */
[----:B------:R-:W-:-:S03]  /*13a0*/  HADD2.F32 R13, -RZ, R16.H1_H1 ;  /* 0x30000010ff0d7230 */ /* 0x000fc60000004100 */
[----:B------:R-:W-:Y:S02]  /*13b0*/  FMUL.FTZ R4, R4, 1.4426950216293334961 ;  /* 0x3fb8aa3b04047820 */ /* 0x000fe40000410000 */
[----:B------:R-:W-:Y:S01]  /*13c0*/  FMUL.FTZ R15, R13, -1.7020000219345092773 ;  /* 0xbfd9db230d0f7820 */ /* 0x000fe20000410000 */
[----:B0-----:R-:W-:-:S03]  /*13d0*/  FADD.FTZ R26, R14, 1 ;  /* 0x3f8000000e1a7421 */ /* 0x001fc60000010000 */
[----:B------:R-:W0:Y:S01]  /*13e0*/  MUFU.EX2 R4, R4 ;  /* 0x0000000400047308 */ /* 0x000e220000000800 */
[----:B------:R-:W-:-:S03]  /*13f0*/  FMUL.FTZ R15, R15, 1.4426950216293334961 ;  /* 0x3fb8aa3b0f0f7820 */ /* 0x000fc60000410000 */
[----:B------:R-:W1:Y:S08]  /*1400*/  MUFU.RCP R16, R26 ;  /* 0x0000001a00107308 */ /* 0x000e700000001000 */
[----:B------:R-:W2:Y:S01]  /*1410*/  MUFU.EX2 R15, R15 ;  /* 0x0000000f000f7308 */ /* 0x000ea20000000800 */
[----:B0-----:R-:W-:Y:S01]  /*1420*/  FADD.FTZ R28, R4, 1 ;  /* 0x3f800000041c7421 */ /* 0x001fe20000010000 */
[----:B------:R-:W-:-:S02]  /*1430*/  HADD2.F32 R4, -RZ, R17.H0_H0 ;  /* 0x20000011ff047230 */ /* 0x000fc40000004100 */
[----:B-1----:R-:W-:-:S03]  /*1440*/  FMUL.FTZ R16, R6, R16 ;  /* 0x0000001006107220 */ /* 0x002fc60000410000 */
[----:B------:R-:W-:Y:S01]  /*1450*/  FMUL.FTZ R6, R4, -1.7020000219345092773 ;  /* 0xbfd9db2304067820 */ /* 0x000fe20000410000 */
[----:B--2---:R-:W-:-:S03]  /*1460*/  FADD.FTZ R14, R15, 1 ;  /* 0x3f8000000f0e7421 */ /* 0x004fc60000010000 */
[----:B------:R-:W-:Y:S01]  /*1470*/  FMUL.FTZ R6, R6, 1.4426950216293334961 ;  /* 0x3fb8aa3b06067820 */ /* 0x000fe20000410000 */
[----:B------:R-:W-:Y:S02]  /*1480*/  HADD2.F32 R15, -RZ, R17.H1_H1 ;  /* 0x30000011ff0f7230 */ /* 0x000fe40000004100 */
[----:B------:R-:W0:Y:S08]  /*1490*/  MUFU.RCP R14, R14 ;  /* 0x0000000e000e7308 */ /* 0x000e300000001000 */
[----:B------:R-:W1:Y:S01]  /*14a0*/  MUFU.EX2 R6, R6 ;  /* 0x0000000600067308 */ /* 0x000e620000000800 */
[----:B------:R-:W-:-:S04]  /*14b0*/  FMUL.FTZ R17, R15, -1.7020000219345092773 ;  /* 0xbfd9db230f117820 */ /* 0x000fc80000410000 */
[----:B------:R-:W-:Y:S01]  /*14c0*/  FMUL.FTZ R26, R17, 1.4426950216293334961 ;  /* 0x3fb8aa3b111a7820 */ /* 0x000fe20000410000 */
[----:B0-----:R-:W-:Y:S01]  /*14d0*/  FMUL.FTZ R13, R13, R14 ;  /* 0x0000000e0d0d7220 */ /* 0x001fe20000410000 */
[----:B-1----:R-:W-:Y:S01]  /*14e0*/  FADD.FTZ R17, R6, 1 ;  /* 0x3f80000006117421 */ /* 0x002fe20000010000 */
[----:B------:R-:W-:Y:S01]  /*14f0*/  HADD2.F32 R14, -RZ, R18.H0_H0 ;  /* 0x20000012ff0e7230 */ /* 0x000fe20000004100 */
[----:B------:R-:W0:Y:S04]  /*1500*/  MUFU.RCP R28, R28 ;  /* 0x0000001c001c7308 */ /* 0x000e280000001000 */
[----:B------:R-:W-:-:S04]  /*1510*/  FMUL.FTZ R6, R14, -1.7020000219345092773 ;  /* 0xbfd9db230e067820 */ /* 0x000fc80000410000 */
[----:B------:R-:W1:Y:S01]  /*1520*/  MUFU.RCP R17, R17 ;  /* 0x0000001100117308 */ /* 0x000e620000001000 */
[----:B------:R-:W-:-:S07]  /*1530*/  FMUL.FTZ R6, R6, 1.4426950216293334961 ;  /* 0x3fb8aa3b06067820 */ /* 0x000fce0000410000 */
[----:B------:R-:W2:Y:S04]  /*1540*/  MUFU.EX2 R26, R26 ;  /* 0x0000001a001a7308 */ /* 0x000ea80000000800 */
[----:B------:R-:W3:Y:S01]  /*1550*/  MUFU.EX2 R6, R6 ;  /* 0x0000000600067308 */ /* 0x000ee20000000800 */
[----:B0-----:R-:W-:Y:S01]  /*1560*/  FMUL.FTZ R12, R12, R28 ;  /* 0x0000001c0c0c7220 */ /* 0x001fe20000410000 */
[----:B-1----:R-:W-:Y:S01]  /*1570*/  FMUL.FTZ R4, R4, R17 ;  /* 0x0000001104047220 */ /* 0x002fe20000410000 */
[----:B------:R-:W-:Y:S02]  /*1580*/  HADD2.F32 R17, -RZ, R18.H1_H1 ;  /* 0x30000012ff117230 */ /* 0x000fe40000004100 */
[----:B--2---:R-:W-:-:S03]  /*1590*/  FADD.FTZ R28, R26, 1 ;  /* 0x3f8000001a1c7421 */ /* 0x004fc60000010000 */
[----:B------:R-:W-:Y:S01]  /*15a0*/  FMUL.FTZ R18, R17, -1.7020000219345092773 ;  /* 0xbfd9db2311127820 */ /* 0x000fe20000410000 */
[----:B---3--:R-:W-:-:S03]  /*15b0*/  FADD.FTZ R26, R6, 1 ;  /* 0x3f800000061a7421 */ /* 0x008fc60000010000 */
[----:B------:R-:W-:Y:S01]  /*15c0*/  FMUL.FTZ R18, R18, 1.4426950216293334961 ;  /* 0x3fb8aa3b12127820 */ /* 0x000fe20000410000 */
[----:B------:R-:W0:Y:S08]  /*15d0*/  MUFU.RCP R28, R28 ;  /* 0x0000001c001c7308 */ /* 0x000e300000001000 */
[----:B------:R-:W1:Y:S08]  /*15e0*/  MUFU.RCP R26, R26 ;  /* 0x0000001a001a7308 */ /* 0x000e700000001000 */
[----:B------:R-:W2:Y:S01]  /*15f0*/  MUFU.EX2 R18, R18 ;  /* 0x0000001200127308 */ /* 0x000ea20000000800 */
[----:B------:R-:W-:-:S02]  /*1600*/  HADD2.F32 R6, -RZ, R19.H0_H0 ;  /* 0x20000013ff067230 */ /* 0x000fc40000004100 */
[----:B0-----:R-:W-:Y:S01]  /*1610*/  FMUL.FTZ R15, R15, R28 ;  /* 0x0000001c0f0f7220 */ /* 0x001fe20000410000 */
[----:B------:R-:W-:Y:S02]  /*1620*/  HADD2.F32 R19, -RZ, R19.H1_H1 ;  /* 0x30000013ff137230 */ /* 0x000fe40000004100 */
[----:B-1----:R-:W-:Y:S01]  /*1630*/  FMUL.FTZ R14, R14, R26 ;  /* 0x0000001a0e0e7220 */ /* 0x002fe20000410000 */
[----:B--2---:R-:W-:Y:S01]  /*1640*/  FADD.FTZ R28, R18, 1 ;  /* 0x3f800000121c7421 */ /* 0x004fe20000010000 */
[----:B------:R-:W-:-:S04]  /*1650*/  FMUL.FTZ R18, R6, -1.7020000219345092773 ;  /* 0xbfd9db2306127820 */ /* 0x000fc80000410000 */
[----:B------:R-:W-:Y:S01]  /*1660*/  FMUL.FTZ R26, R18, 1.4426950216293334961 ;  /* 0x3fb8aa3b121a7820 */ /* 0x000fe20000410000 */
[----:B------:R-:W-:Y:S01]  /*1670*/  FMUL.FTZ R18, R19, -1.7020000219345092773 ;  /* 0xbfd9db2313127820 */ /* 0x000fe20000410000 */
[----:B------:R-:W0:Y:S03]  /*1680*/  MUFU.RCP R28, R28 ;  /* 0x0000001c001c7308 */ /* 0x000e260000001000 */
        /* <DEDUP_REMOVED lines=8> */
[----:B------:R-:W-:Y:S02]  /*1710*/  F2FP.F16.F32.PACK_AB R12, R13, R12 ;  /* 0x0000000c0d0c723e */ /* 0x000fe400000000ff */
[----:B------:R-:W-:-:S02]  /*1720*/  F2FP.F16.F32.PACK_AB R11, R16, R11 ;  /* 0x0000000b100b723e */ /* 0x000fc400000000ff */
[----:B------:R-:W-:Y:S01]  /*1730*/  F2FP.F16.F32.PACK_AB R13, R15, R4 ;  /* 0x000000040f0d723e */ /* 0x000fe200000000ff */
[----:B0-----:R-:W-:Y:S01]  /*1740*/  FMUL.FTZ R6, R6, R26 ;  /* 0x0000001a06067220 */ /* 0x001fe20000410000 */
[----:B------:R-:W-:Y:S01]  /*1750*/  F2FP.F16.F32.PACK_AB R14, R17, R14 ;  /* 0x0000000e110e723e */ /* 0x000fe200000000ff */
[----:B------:R-:W-:Y:S01]  /*1760*/  IMAD.WIDE.U32 R16, R3, 0x10, R22 ;  /* 0x0000001003107825 */ /* 0x000fe200078e0016 */
[----:B------:R-:W-:-:S03]  /*1770*/  F2FP.F16.F32.PACK_AB R8, R29, R8 ;  /* 0x000000081d08723e */ /* 0x000fc600000000ff */
[----:B-1----:R-:W-:Y:S01]  /*1780*/  FMUL.FTZ R19, R19, R28 ;  /* 0x0000001c13137220 */ /* 0x002fe20000410000 */
[----:B------:R-:W-:Y:S02]  /*1790*/  F2FP.F16.F32.PACK_AB R9, R9, R20 ;  /* 0x000000140909723e */ /* 0x000fe400000000ff */
[----:B------:R-:W-:Y:S02]  /*17a0*/  F2FP.F16.F32.PACK_AB R10, R27, R10 ;  /* 0x0000000a1b0a723e */ /* 0x000fe400000000ff */
[----:B------:R-:W-:Y:S01]  /*17b0*/  F2FP.F16.F32.PACK_AB R15, R19, R6 ;  /* 0x00000006130f723e */ /* 0x000fe200000000ff */
[----:B------:R-:W-:Y:S01]  /*17c0*/  IMAD.WIDE.U32 R18, R5, 0x10, R22 ;  /* 0x0000001005127825 */ /* 0x000fe200078e0016 */
[C-C-:B------:R-:W-:Y:S01]  /*17d0*/  IADD3 R21, PT, PT, R0.reuse, R21, R0.reuse ;  /* 0x0000001500157210 */ /* 0x140fe20007ffe000 */
[----:B------:R0:W-:Y:S03]  /*17e0*/  STG.E.128 desc[UR4][R16.64], R8 ;  /* 0x0000000810007986 */ /* 0x0001e6000c101d04 */
[----:B------:R-:W-:Y:S01]  /*17f0*/  IADD3 R21, PT, PT, R0, R21, R0 ;  /* 0x0000001500157210 */ /* 0x000fe20007ffe000 */
[----:B------:R0:W-:Y:S03]  /*1800*/  STG.E.128 desc[UR4][R18.64], R12 ;  /* 0x0000000c12007986 */ /* 0x0001e6000c101d04 */
[----:B------:R-:W-:-:S02]  /*1810*/  ISETP.GE.AND P0, PT, R21, R2, PT ;  /* 0x000000021500720c */ /* 0x000fc40003f06270 */
[C---:B------:R-:W-:Y:S02]  /*1820*/  LEA R3, R0.reuse, R3, 0x2 ;  /* 0x0000000300037211 */ /* 0x040fe400078e10ff */
[C---:B------:R-:W-:Y:S02]  /*1830*/  LEA R5, R0.reuse, R5, 0x2 ;  /* 0x0000000500057211 */ /* 0x040fe400078e10ff */
[----:B------:R-:W-:-:S07]  /*1840*/  LEA R7, R0, R7, 0x2 ;  /* 0x0000000700077211 */ /* 0x000fce00078e10ff */
[----:B------:R-:W-:Y:S05]  /*1850*/  @!P0 BRA `(.L_x_32) ;  /* 0xffffffec00e48947 */ /* 0x000fea000383ffff */
[----:B------:R-:W-:Y:S05]  /*1860*/  EXIT ;  /* 0x000000000000794d */ /* 0x000fea0003800000 */
.L_x_33:
        /* <DEDUP_REMOVED lines=9> */
.L_x_449:


//--------------------- .text._ZN4vllm17activation_kernelIfXadL_ZNS_17gelu_quick_kernelIfEET_RKS2_EELb1ELb0EEEvPS2_PS3_i --------------------------
	.section	.text._ZN4vllm17activation_kernelIfXadL_ZNS_17gelu_quick_kernelIfEET_RKS2_EELb1ELb0EEEvPS2_PS3_i,"ax",@progbits
	.align	128
        .global         _ZN4vllm17activation_kernelIfXadL_ZNS_17gelu_quick_kernelIfEET_RKS2_EELb1ELb0EEEvPS2_PS3_i
        .type           _ZN4vllm17activation_kernelIfXadL_ZNS_17gelu_quick_kernelIfEET_RKS2_EELb1ELb0EEEvPS2_PS3_i,@function
        .size           _ZN4vllm17activation_kernelIfXadL_ZNS_17gelu_quick_kernelIfEET_RKS2_EELb1ELb0EEEvPS2_PS3_i,(.L_x_450 - _ZN4vllm17activation_kernelIfXadL_ZNS_17gelu_quick_kernelIfEET_RKS2_EELb1ELb0EEEvPS2_PS3_i)
        .other          _ZN4vllm17activation_kernelIfXadL_ZNS_17gelu_quick_kernelIfEET_RKS2_EELb1ELb0EEEvPS2_PS3_i,@"STO_CUDA_ENTRY STV_DEFAULT"
_ZN4vllm17activation_kernelIfXadL_ZNS_17gelu_quick_kernelIfEET_RKS2_EELb1ELb0EEEvPS2_PS3_i:
.text._ZN4vllm17activation_kernelIfXadL_ZNS_17gelu_quick_kernelIfEET_RKS2_EELb1ELb0EEEvPS2_PS3_i:
        /* <DEDUP_REMOVED lines=45> */
[----:B------:R-:W-:-:S03]  /*02d0*/  IMAD.WIDE.U32 R2, R21, 0x10, R2 ;  /* 0x0000001015027825 */ /* 0x000fc600078e0002 */
[C---:B------:R-:W-:Y:S01]  /*02e0*/  IADD3 R8, PT, PT, -R4.reuse, RZ, RZ ;  /* 0x000000ff04087210 */ /* 0x040fe20007ffe1ff */
[----:B------:R-:W-:-:S07]  /*02f0*/  IMAD R21, R4, R0, R21 ;  /* 0x0000000004157224 */ /* 0x000fce00078e0215 */
.L_x_36:
[----:B0-----:R-:W-:-:S04]  /*0300*/  IADD3 R4, P1, PT, R2, UR10, RZ ;  /* 0x0000000a02047c10 */ /* 0x001fc8000ff3e0ff */
[----:B------:R-:W-:-:S06]  /*0310*/  IADD3.X R5, PT, PT, R3, UR11, RZ, P1, !PT ;  /* 0x0000000b03057c10 */ /* 0x000fcc0008ffe4ff */
[----:B------:R-:W2:Y:S01]  /*0320*/  LDG.E.128.CONSTANT R4, desc[UR4][R4.64] ;  /* 0x0000000404047981 */ /* 0x000ea2000c1e9d00 */
[----:B------:R-:W-:Y:S01]  /*0330*/  IADD3 R8, PT, PT, R8, 0x1, RZ ;  /* 0x0000000108087810 */ /* 0x000fe20007ffe0ff */
[----:B--2---:R-:W-:Y:S01]  /*0340*/  FMUL.FTZ R12, R7, -1.7020000219345092773 ;  /* 0xbfd9db23070c7820 */ /* 0x004fe20000410000 */
[----:B------:R-:W-:Y:S01]  /*0350*/  FMUL.FTZ R9, R4, -1.7020000219345092773 ;  /* 0xbfd9db2304097820 */ /* 0x000fe20000410000 */
[----:B------:R-:W-:Y:S01]  /*0360*/  FMUL.FTZ R10, R5, -1.7020000219345092773 ;  /* 0xbfd9db23050a7820 */ /* 0x000fe20000410000 */
[----:B------:R-:W-:Y:S01]  /*0370*/  FMUL.FTZ R11, R6, -1.7020000219345092773 ;  /* 0xbfd9db23060b7820 */ /* 0x000fe20000410000 */
[----:B------:R-:W-:Y:S01]  /*0380*/  FMUL.FTZ R15, R12, 1.4426950216293334961 ;  /* 0x3fb8aa3b0c0f7820 */ /* 0x000fe20000410000 */
[----:B------:R-:W-:Y:S01]  /*0390*/  FMUL.FTZ R9, R9, 1.4426950216293334961 ;  /* 0x3fb8aa3b09097820 */ /* 0x000fe20000410000 */
[----:B------:R-:W-:Y:S01]  /*03a0*/  FMUL.FTZ R10, R10, 1.4426950216293334961 ;  /* 0x3fb8aa3b0a0a7820 */ /* 0x000fe20000410000 */
[----:B------:R-:W-:-:S03]  /*03b0*/  FMUL.FTZ R13, R11, 1.4426950216293334961 ;  /* 0x3fb8aa3b0b0d7820 */ /* 0x000fc60000410000 */
[----:B------:R-:W0:Y:S04]  /*03c0*/  MUFU.EX2 R15, R15 ;  /* 0x0000000f000f7308 */ /* 0x000e280000000800 */
[----:B------:R-:W1:Y:S04]  /*03d0*/  MUFU.EX2 R9, R9 ;  /* 0x0000000900097308 */ /* 0x000e680000000800 */
[----:B------:R-:W2:Y:S04]  /*03e0*/  MUFU.EX2 R10, R10 ;  /* 0x0000000a000a7308 */ /* 0x000ea80000000800 */
[----:B------:R-:W3:Y:S01]  /*03f0*/  MUFU.EX2 R13, R13 ;  /* 0x0000000d000d7308 */ /* 0x000ee20000000800 */
[----:B0-----:R-:W-:Y:S01]  /*0400*/  FADD.FTZ R16, R15, 1 ;  /* 0x3f8000000f107421 */ /* 0x001fe20000010000 */
[----:B-1----:R-:W-:-:S05]  /*0410*/  FADD.FTZ R12, R9, 1 ;  /* 0x3f800000090c7421 */ /* 0x002fca0000010000 */
[----:B------:R-:W0:Y:S01]  /*0420*/  MUFU.RCP R16, R16 ;  /* 0x0000001000107308 */ /* 0x000e220000001000 */
[----:B--2---:R-:W-:Y:S01]  /*0430*/  FADD.FTZ R9, R10, 1 ;  /* 0x3f8000000a097421 */ /* 0x004fe20000010000 */
[----:B------:R-:W-:Y:S01]  /*0440*/  IADD3 R10, P1, PT, R2, UR8, RZ ;  /* 0x00000008020a7c10 */ /* 0x000fe2000ff3e0ff */
[----:B---3--:R-:W-:-:S05]  /*0450*/  FADD.FTZ R14, R13, 1 ;  /* 0x3f8000000d0e7421 */ /* 0x008fca0000010000 */
[----:B------:R-:W1:Y:S08]  /*0460*/  MUFU.RCP R11, R12 ;  /* 0x0000000c000b7308 */ /* 0x000e700000001000 */
[----:B------:R-:W2:Y:S01]  /*0470*/  MUFU.RCP R18, R9 ;  /* 0x0000000900127308 */ /* 0x000ea20000001000 */
[----:B0-----:R-:W-:-:S07]  /*0480*/  FMUL.FTZ R7, R7, R16 ;  /* 0x0000001007077220 */ /* 0x001fce0000410000 */
[----:B------:R-:W0:Y:S01]  /*0490*/  MUFU.RCP R17, R14 ;  /* 0x0000000e00117308 */ /* 0x000e220000001000 */
[----:B-1----:R-:W-:Y:S01]  /*04a0*/  FMUL.FTZ R4, R4, R11 ;  /* 0x0000000b04047220 */ /* 0x002fe20000410000 */
[----:B------:R-:W-:Y:S01]  /*04b0*/  IADD3.X R11, PT, PT, R3, UR9, RZ, P1, !PT ;  /* 0x00000009030b7c10 */ /* 0x000fe20008ffe4ff */
[----:B------:R-:W-:Y:S01]  /*04c0*/  IMAD.WIDE.U32 R2, R0, 0x10, R2 ;  /* 0x0000001000027825 */ /* 0x000fe200078e0002 */
[----:B------:R-:W-:-:S03]  /*04d0*/  ISETP.NE.AND P1, PT, R8, RZ, PT ;  /* 0x000000ff0800720c */ /* 0x000fc60003f25270 */
[----:B--2---:R-:W-:Y:S01]  /*04e0*/  FMUL.FTZ R5, R5, R18 ;  /* 0x0000001205057220 */ /* 0x004fe20000410000 */
[----:B0-----:R-:W-:-:S05]  /*04f0*/  FMUL.FTZ R6, R6, R17 ;  /* 0x0000001106067220 */ /* 0x001fca0000410000 */
[----:B------:R0:W-:Y:S04]  /*0500*/  STG.E.128 desc[UR4][R10.64], R4 ;  /* 0x000000040a007986 */ /* 0x0001e8000c101d04 */
[----:B------:R-:W-:Y:S05]  /*0510*/  @P1 BRA `(.L_x_36) ;  /* 0xfffffffc00781947 */ /* 0x000fea000383ffff */
.L_x_35:
[----:B------:R-:W-:Y:S05]  /*0520*/  BSYNC.RECONVERGENT B0 ;  /* 0x0000000000007941 */ /* 0x000fea0003800200 */
.L_x_34:
[----:B------:R-:W-:Y:S05]  /*0530*/  @!P0 EXIT ;  /* 0x000000000000894d */ /* 0x000fea0003800000 */
[----:B------:R-:W1:Y:S01]  /*0540*/  LDC.64 R26, c[0x0][0x388] ;  /* 0x0000e200ff1a7b82 */ /* 0x000e620000000a00 */
[C---:B------:R-:W-:Y:S01]  /*0550*/  LEA R2, R0.reuse, R21, 0x1 ;  /* 0x0000001500027211 */ /* 0x040fe200078e08ff */
[----:B------:R-:W-:Y:S01]  /*0560*/  IMAD R3, R0, 0x3, R21 ;  /* 0x0000000300037824 */ /* 0x000fe200078e0215 */
[----:B------:R-:W-:-:S05]  /*0570*/  IADD3 R20, PT, PT, R21, R0, RZ ;  /* 0x0000000015147210 */ /* 0x000fca0007ffe0ff */
[----:B0-----:R-:W0:Y:S01]  /*0580*/  LDC.64 R4, c[0x0][0x380] ;  /* 0x0000e000ff047b82 */ /* 0x001e220000000a00 */
[----:B-1----:R-:W-:-:S04]  /*0590*/  IMAD.WIDE.U32 R26, R24, 0x4, R26 ;  /* 0x00000004181a7825 */ /* 0x002fc800078e001a */
[----:B0-----:R-:W-:-:S07]  /*05a0*/  IMAD.WIDE.U32 R24, R24, 0x4, R4 ;  /* 0x0000000418187825 */ /* 0x001fce00078e0004 */
.L_x_37:
[----:B------:R-:W-:-:S06]  /*05b0*/  IMAD.WIDE.U32 R16, R21, 0x10, R26 ;  /* 0x0000001015107825 */ /* 0x000fcc00078e001a */
[----:B------:R-:W2:Y:S01]  /*05c0*/  LDG.E.128.CONSTANT R16, desc[UR4][R16.64] ;  /* 0x0000000410107981 */ /* 0x000ea2000c1e9d00 */
[----:B0-----:R-:W-:-:S06]  /*05d0*/  IMAD.WIDE.U32 R12, R20, 0x10, R26 ;  /* 0x00000010140c7825 */ /* 0x001fcc00078e001a */
[----:B------:R-:W3:Y:S01]  /*05e0*/  LDG.E.128.CONSTANT R12, desc[UR4][R12.64] ;  /* 0x000000040c0c7981 */ /* 0x000ee2000c1e9d00 */
[----:B------:R-:W-:-:S04]  /*05f0*/  IMAD.WIDE.U32 R4, R3, 0x10, R26 ;  /* 0x0000001003047825 */ /* 0x000fc800078e001a */
[----:B------:R-:W-:Y:S02]  /*0600*/  IMAD.WIDE.U32 R8, R2, 0x10, R26 ;  /* 0x0000001002087825 */ /* 0x000fe400078e001a */
[----:B------:R-:W4:Y:S04]  /*0610*/  LDG.E.128.CONSTANT R4, desc[UR4][R4.64] ;  /* 0x0000000404047981 */ /* 0x000f28000c1e9d00 */
[----:B------:R-:W5:Y:S01]  /*0620*/  LDG.E.128.CONSTANT R8, desc[UR4][R8.64] ;  /* 0x0000000408087981 */ /* 0x000f62000c1e9d00 */
[----:B--2---:R-:W-:-:S04]  /*0630*/  FMUL.FTZ R23, R16, -1.7020000219345092773 ;  /* 0xbfd9db2310177820 */ /* 0x004fc80000410000 */
[----:B------:R-:W-:-:S06]  /*0640*/  FMUL.FTZ R23, R23, 1.4426950216293334961 ;  /* 0x3fb8aa3b17177820 */ /* 0x000fcc0000410000 */
[----:B------:R-:W0:Y:S02]  /*0650*/  MUFU.EX2 R23, R23 ;  /* 0x0000001700177308 */ /* 0x000e240000000800 */
[----:B0-----:R-:W-:-:S04]  /*0660*/  FADD.FTZ R28, R23, 1 ;  /* 0x3f800000171c7421 */ /* 0x001fc80000010000 */
[----:B------:R-:W0:Y:S02]  /*0670*/  MUFU.RCP R29, R28 ;  /* 0x0000001c001d7308 */ /* 0x000e240000001000 */
[----:B0-----:R-:W-:Y:S01]  /*0680*/  FMUL.FTZ R16, R16, R29 ;  /* 0x0000001d10107220 */ /* 0x001fe20000410000 */
[----:B------:R-:W-:-:S04]  /*0690*/  FMUL.FTZ R29, R17, -1.7020000219345092773 ;  /* 0xbfd9db23111d7820 */ /* 0x000fc80000410000 */
[----:B------:R-:W-:-:S06]  /*06a0*/  FMUL.FTZ R29, R29, 1.4426950216293334961 ;  /* 0x3fb8aa3b1d1d7820 */ /* 0x000fcc0000410000 */
[----:B------:R-:W0:Y:S01]  /*06b0*/  MUFU.EX2 R29, R29 ;  /* 0x0000001d001d7308 */ /* 0x000e220000000800 */
[----:B------:R-:W-:-:S04]  /*06c0*/  FMUL.FTZ R23, R18, -1.7020000219345092773 ;  /* 0xbfd9db2312177820 */ /* 0x000fc80000410000 */
[----:B------:R-:W-:Y:S01]  /*06d0*/  FMUL.FTZ R23, R23, 1.4426950216293334961 ;  /* 0x3fb8aa3b17177820 */ /* 0x000fe20000410000 */
[----:B0-----:R-:W-:-:S05]  /*06e0*/  FADD.FTZ R29, R29, 1 ;  /* 0x3f8000001d1d7421 */ /* 0x001fca0000010000 */
[----:B------:R-:W0:Y:S04]  /*06f0*/  MUFU.EX2 R23, R23 ;  /* 0x0000001700177308 */ /* 0x000e280000000800 */
[----:B------:R-:W1:Y:S01]  /*0700*/  MUFU.RCP R28, R29 ;  /* 0x0000001d001c7308 */ /* 0x000e620000001000 */
[----:B0-----:R-:W-:Y:S01]  /*0710*/  FADD.FTZ R23, R23, 1 ;  /* 0x3f80000017177421 */ /* 0x001fe20000010000 */
[----:B-1----:R-:W-:-:S06]  /*0720*/  FMUL.FTZ R17, R17, R28 ;  /* 0x0000001c11117220 */ /* 0x002fcc0000410000 */
[----:B------:R-:W0:Y:S02]  /*0730*/  MUFU.RCP R28, R23 ;  /* 0x00000017001c7308 */ /* 0x000e240000001000 */
[----:B0-----:R-:W-:Y:S01]  /*0740*/  FMUL.FTZ R18, R18, R28 ;  /* 0x0000001c12127220 */ /* 0x001fe20000410000 */
[----:B------:R-:W-:-:S04]  /*0750*/  FMUL.FTZ R28, R19, -1.7020000219345092773 ;  /* 0xbfd9db23131c7820 */ /* 0x000fc80000410000 */
[----:B------:R-:W-:-:S06]  /*0760*/  FMUL.FTZ R28, R28, 1.4426950216293334961 ;  /* 0x3fb8aa3b1c1c7820 */ /* 0x000fcc0000410000 */
[----:B------:R-:W0:Y:S02]  /*0770*/  MUFU.EX2 R28, R28 ;  /* 0x0000001c001c7308 */ /* 0x000e240000000800 */
[----:B0-----:R-:W-:-:S06]  /*0780*/  FADD.FTZ R29, R28, 1 ;  /* 0x3f8000001c1d7421 */ /* 0x001fcc0000010000 */
[----:B------:R-:W0:Y:S01]  /*0790*/  MUFU.RCP R29, R29 ;  /* 0x0000001d001d7308 */ /* 0x000e220000001000 */
[----:B---3--:R-:W-:-:S04]  /*07a0*/  FMUL.FTZ R23, R12, -1.7020000219345092773 ;  /* 0xbfd9db230c177820 */ /* 0x008fc80000410000 */
[----:B------:R-:W-:Y:S01]  /*07b0*/  FMUL.FTZ R23, R23, 1.4426950216293334961 ;  /* 0x3fb8aa3b17177820 */ /* 0x000fe20000410000 */
[----:B0-----:R-:W-:Y:S01]  /*07c0*/  FMUL.FTZ R19, R19, R29 ;  /* 0x0000001d13137220 */ /* 0x001fe20000410000 */
[----:B------:R-:W-:-:S05]  /*07d0*/  IMAD.WIDE.U32 R28, R21, 0x10, R24 ;  /* 0x00000010151c7825 */ /* 0x000fca00078e0018 */
[----:B------:R0:W-:Y:S02]  /*07e0*/  STG.E.128 desc[UR4][R28.64], R16 ;  /* 0x000000101c007986 */ /* 0x0001e4000c101d04 */
[----:B0-----:R-:W-:Y:S01]  /*07f0*/  FMUL.FTZ R17, R14, -1.7020000219345092773 ;  /* 0xbfd9db230e117820 */ /* 0x001fe20000410000 */
[----:B------:R-:W-:-:S03]  /*0800*/  FMUL.FTZ R16, R13, -1.7020000219345092773 ;  /* 0xbfd9db230d107820 */ /* 0x000fc60000410000 */
[----:B------:R-:W-:Y:S01]  /*0810*/  FMUL.FTZ R28, R17, 1.4426950216293334961 ;  /* 0x3fb8aa3b111c7820 */ /* 0x000fe20000410000 */
[----:B------:R-:W-:Y:S01]  /*0820*/  FMUL.FTZ R17, R15, -1.7020000219345092773 ;  /* 0xbfd9db230f117820 */ /* 0x000fe20000410000 */
[----:B------:R-:W-:Y:S01]  /*0830*/  FMUL.FTZ R16, R16, 1.4426950216293334961 ;  /* 0x3fb8aa3b10107820 */ /* 0x000fe20000410000 */
[----:B------:R-:W0:Y:S02]  /*0840*/  MUFU.EX2 R18, R23 ;  /* 0x0000001700127308 */ /* 0x000e240000000800 */
[----:B------:R-:W-:Y:S02]  /*0850*/  FMUL.FTZ R29, R17, 1.4426950216293334961 ;  /* 0x3fb8aa3b111d7820 */ /* 0x000fe40000410000 */
[----:B------:R-:W1:Y:S04]  /*0860*/  MUFU.EX2 R23, R16 ;  /* 0x0000001000177308 */ /* 0x000e680000000800 */
[----:B------:R-:W2:Y:S04]  /*0870*/  MUFU.EX2 R16, R29 ;  /* 0x0000001d00107308 */ /* 0x000ea80000000800 */
[----:B------:R-:W3:Y:S01]  /*0880*/  MUFU.EX2 R17, R28 ;  /* 0x0000001c00117308 */ /* 0x000ee20000000800 */
[----:B0-----:R-:W-:Y:S01]  /*0890*/  FADD.FTZ R19, R18, 1 ;  /* 0x3f80000012137421 */ /* 0x001fe20000010000 */
[----:B-1----:R-:W-:Y:S01]  /*08a0*/  FADD.FTZ R18, R23, 1 ;  /* 0x3f80000017127421 */ /* 0x002fe20000010000 */
[----:B--2---:R-:W-:Y:S01]  /*08b0*/  FADD.FTZ R16, R16, 1 ;  /* 0x3f80000010107421 */ /* 0x004fe20000010000 */
[----:B---3--:R-:W-:-:S03]  /*08c0*/  FADD.FTZ R23, R17, 1 ;  /* 0x3f80000011177421 */ /* 0x008fc60000010000 */
[----:B------:R-:W0:Y:S08]  /*08d0*/  MUFU.RCP R19, R19 ;  /* 0x0000001300137308 */ /* 0x000e300000001000 */
[----:B------:R-:W1:Y:S08]  /*08e0*/  MUFU.RCP R17, R23 ;  /* 0x0000001700117308 */ /* 0x000e700000001000 */
[----:B------:R-:W2:Y:S08]  /*08f0*/  MUFU.RCP R16, R16 ;  /* 0x0000001000107308 */ /* 0x000eb00000001000 */
[----:B------:R-:W3:Y:S01]  /*0900*/  MUFU.RCP R18, R18 ;  /* 0x0000001200127308 */ /* 0x000ee20000001000 */
[----:B0-----:R-:W-:Y:S01]  /*0910*/  FMUL.FTZ R12, R12, R19 ;  /* 0x000000130c0c7220 */ /* 0x001fe20000410000 */
[----:B-1----:R-:W-:Y:S01]  /*0920*/  FMUL.FTZ R14, R14, R17 ;  /* 0x000000110e0e7220 */ /* 0x002fe20000410000 */
[----:B--2---:R-:W-:Y:S01]  /*0930*/  FMUL.FTZ R15, R15, R16 ;  /* 0x000000100f0f7220 */ /* 0x004fe20000410000 */
[----:B------:R-:W-:-:S04]  /*0940*/  IMAD.WIDE.U32 R16, R20, 0x10, R24 ;  /* 0x0000001014107825 */ /* 0x000fc800078e0018 */
[----:B---3--:R-:W-:Y:S01]  /*0950*/  FMUL.FTZ R13, R13, R18 ;  /* 0x000000120d0d7220 */ /* 0x008fe20000410000 */
[----:B----4-:R-:W-:-:S04]  /*0960*/  FMUL.FTZ R29, R4, -1.7020000219345092773 ;  /* 0xbfd9db23041d7820 */ /* 0x010fc80000410000 */
[----:B------:R0:W-:Y:S01]  /*0970*/  STG.E.128 desc[UR4][R16.64], R12 ;  /* 0x0000000c10007986 */ /* 0x0001e2000c101d04 */
[----:B-----5:R-:W-:Y:S01]  /*0980*/  FMUL.FTZ R19, R8, -1.7020000219345092773 ;  /* 0xbfd9db2308137820 */ /* 0x020fe20000410000 */
[----:B------:R-:W-:-:S03]  /*0990*/  FMUL.FTZ R28, R9, -1.7020000219345092773 ;  /* 0xbfd9db23091c7820 */ /* 0x000fc60000410000 */
[----:B------:R-:W-:Y:S01]  /*09a0*/  FMUL.FTZ R18, R19, 1.4426950216293334961 ;  /* 0x3fb8aa3b13127820 */ /* 0x000fe20000410000 */
[----:B------:R-:W-:Y:S01]  /*09b0*/  FMUL.FTZ R23, R28, 1.4426950216293334961 ;  /* 0x3fb8aa3b1c177820 */ /* 0x000fe20000410000 */
[----:B------:R-:W-:Y:S01]  /*09c0*/  FMUL.FTZ R19, R10, -1.7020000219345092773 ;  /* 0xbfd9db230a137820 */ /* 0x000fe20000410000 */
[----:B------:R-:W-:Y:S01]  /*09d0*/  FMUL.FTZ R28, R11, -1.7020000219345092773 ;  /* 0xbfd9db230b1c7820 */ /* 0x000fe20000410000 */
[----:B0-----:R-:W-:Y:S01]  /*09e0*/  FMUL.FTZ R12, R5, -1.7020000219345092773 ;  /* 0xbfd9db23050c7820 */ /* 0x001fe20000410000 */
[----:B------:R-:W-:-:S03]  /*09f0*/  FMUL.FTZ R15, R29, 1.4426950216293334961 ;  /* 0x3fb8aa3b1d0f7820 */ /* 0x000fc60000410000 */
[----:B------:R-:W-:Y:S01]  /*0a00*/  FMUL.FTZ R14, R12, 1.4426950216293334961 ;  /* 0x3fb8aa3b0c0e7820 */ /* 0x000fe20000410000 */
[----:B------:R-:W-:Y:S01]  /*0a10*/  FMUL.FTZ R12, R6, -1.7020000219345092773 ;  /* 0xbfd9db23060c7820 */ /* 0x000fe20000410000 */
[----:B------:R-:W-:-:S03]  /*0a20*/  FMUL.FTZ R29, R7, -1.7020000219345092773 ;  /* 0xbfd9db23071d7820 */ /* 0x000fc60000410000 */
[----:B------:R-:W-:Y:S01]  /*0a30*/  FMUL.FTZ R13, R12, 1.4426950216293334961 ;  /* 0x3fb8aa3b0c0d7820 */ /* 0x000fe20000410000 */
[----:B------:R-:W-:Y:S01]  /*0a40*/  FMUL.FTZ R12, R29, 1.4426950216293334961 ;  /* 0x3fb8aa3b1d0c7820 */ /* 0x000fe20000410000 */
[----:B------:R-:W-:Y:S01]  /*0a50*/  FMUL.FTZ R19, R19, 1.4426950216293334961 ;  /* 0x3fb8aa3b13137820 */ /* 0x000fe20000410000 */
[----:B------:R-:W-:Y:S01]  /*0a60*/  FMUL.FTZ R28, R28, 1.4426950216293334961 ;  /* 0x3fb8aa3b1c1c7820 */ /* 0x000fe20000410000 */
[----:B------:R-:W0:Y:S04]  /*0a70*/  MUFU.EX2 R18, R18 ;  /* 0x0000001200127308 */ /* 0x000e280000000800 */
[----:B------:R-:W1:Y:S04]  /*0a80*/  MUFU.EX2 R13, R13 ;  /* 0x0000000d000d7308 */ /* 0x000e680000000800 */
[----:B------:R-:W2:Y:S04]  /*0a90*/  MUFU.EX2 R23, R23 ;  /* 0x0000001700177308 */ /* 0x000ea80000000800 */
[----:B------:R0:W3:Y:S04]  /*0aa0*/  MUFU.EX2 R17, R19 ;  /* 0x0000001300117308 */ /* 0x0000e80000000800 */
[----:B------:R-:W4:Y:S04]  /*0ab0*/  MUFU.EX2 R16, R28 ;  /* 0x0000001c00107308 */ /* 0x000f280000000800 */
[----:B------:R-:W5:Y:S04]  /*0ac0*/  MUFU.EX2 R15, R15 ;  /* 0x0000000f000f7308 */ /* 0x000f680000000800 */
[----:B------:R-:W5:Y:S04]  /*0ad0*/  MUFU.EX2 R14, R14 ;  /* 0x0000000e000e7308 */ /* 0x000f680000000800 */
[----:B------:R-:W5:Y:S01]  /*0ae0*/  MUFU.EX2 R12, R12 ;  /* 0x0000000c000c7308 */ /* 0x000f620000000800 */
[----:B0-----:R-:W-:Y:S01]  /*0af0*/  FADD.FTZ R19, R18, 1 ;  /* 0x3f80000012137421 */ /* 0x001fe20000010000 */
[----:B-1----:R-:W-:Y:S01]  /*0b00*/  FADD.FTZ R13, R13, 1 ;  /* 0x3f8000000d0d7421 */ /* 0x002fe20000010000 */
[----:B--2---:R-:W-:Y:S01]  /*0b10*/  FADD.FTZ R18, R23, 1 ;  /* 0x3f80000017127421 */ /* 0x004fe20000010000 */
[----:B---3--:R-:W-:Y:S01]  /*0b20*/  FADD.FTZ R17, R17, 1 ;  /* 0x3f80000011117421 */ /* 0x008fe20000010000 */
[----:B----4-:R-:W-:Y:S01]  /*0b30*/  FADD.FTZ R16, R16, 1 ;  /* 0x3f80000010107421 */ /* 0x010fe20000010000 */
[----:B-----5:R-:W-:Y:S01]  /*0b40*/  FADD.FTZ R15, R15, 1 ;  /* 0x3f8000000f0f7421 */ /* 0x020fe20000010000 */
[----:B------:R-:W-:Y:S01]  /*0b50*/  FADD.FTZ R14, R14, 1 ;  /* 0x3f8000000e0e7421 */ /* 0x000fe20000010000 */
[----:B------:R-:W-:Y:S01]  /*0b60*/  FADD.FTZ R23, R12, 1 ;  /* 0x3f8000000c177421 */ /* 0x000fe20000010000 */
[----:B------:R-:W0:Y:S08]  /*0b70*/  MUFU.RCP R13, R13 ;  /* 0x0000000d000d7308 */ /* 0x000e300000001000 */
[----:B------:R-:W1:Y:S08]  /*0b80*/  MUFU.RCP R12, R23 ;  /* 0x00000017000c7308 */ /* 0x000e700000001000 */
[----:B------:R-:W2:Y:S08]  /*0b90*/  MUFU.RCP R19, R19 ;  /* 0x0000001300137308 */ /* 0x000eb00000001000 */
[----:B------:R-:W3:Y:S08]  /*0ba0*/  MUFU.RCP R18, R18 ;  /* 0x0000001200127308 */ /* 0x000ef00000001000 */
[----:B------:R-:W4:Y:S08]  /*0bb0*/  MUFU.RCP R17, R17 ;  /* 0x0000001100117308 */ /* 0x000f300000001000 */
[----:B------:R-:W5:Y:S08]  /*0bc0*/  MUFU.RCP R16, R16 ;  /* 0x0000001000107308 */ /* 0x000f700000001000 */
[----:B------:R-:W5:Y:S08]  /*0bd0*/  MUFU.RCP R15, R15 ;  /* 0x0000000f000f7308 */ /* 0x000f700000001000 */
[----:B------:R-:W5:Y:S01]  /*0be0*/  MUFU.RCP R14, R14 ;  /* 0x0000000e000e7308 */ /* 0x000f620000001000 */
[----:B0-----:R-:W-:Y:S01]  /*0bf0*/  FMUL.FTZ R6, R6, R13 ;  /* 0x0000000d06067220 */ /* 0x001fe20000410000 */
[----:B-1----:R-:W-:Y:S01]  /*0c00*/  FMUL.FTZ R7, R7, R12 ;  /* 0x0000000c07077220 */ /* 0x002fe20000410000 */
[----:B--2---:R-:W-:Y:S01]  /*0c10*/  FMUL.FTZ R8, R8, R19 ;  /* 0x0000001308087220 */ /* 0x004fe20000410000 */
[----:B---3--:R-:W-:Y:S01]  /*0c20*/  FMUL.FTZ R9, R9, R18 ;  /* 0x0000001209097220 */ /* 0x008fe20000410000 */
[----:B----4-:R-:W-:Y:S01]  /*0c30*/  FMUL.FTZ R10, R10, R17 ;  /* 0x000000110a0a7220 */ /* 0x010fe20000410000 */
[----:B-----5:R-:W-:Y:S01]  /*0c40*/  FMUL.FTZ R11, R11, R16 ;  /* 0x000000100b0b7220 */ /* 0x020fe20000410000 */
[----:B------:R-:W-:-:S04]  /*0c50*/  IMAD.WIDE.U32 R12, R2, 0x10, R24 ;  /* 0x00000010020c7825 */ /* 0x000fc800078e0018 */
[----:B------:R-:W-:Y:S01]  /*0c60*/  FMUL.FTZ R4, R4, R15 ;  /* 0x0000000f04047220 */ /* 0x000fe20000410000 */
[C---:B------:R-:W-:Y:S01]  /*0c70*/  IADD3 R21, PT, PT, R0.reuse, R21, R0 ;  /* 0x0000001500157210 */ /* 0x040fe20007ffe000 */
[----:B------:R0:W-:Y:S01]  /*0c80*/  STG.E.128 desc[UR4][R12.64], R8 ;  /* 0x000000080c007986 */ /* 0x0001e2000c101d04 */
[----:B------:R-:W-:Y:S01]  /*0c90*/  FMUL.FTZ R5, R5, R14 ;  /* 0x0000000e05057220 */ /* 0x000fe20000410000 */
[----:B------:R-:W-:Y:S01]  /*0ca0*/  IMAD.WIDE.U32 R14, R3, 0x10, R24 ;  /* 0x00000010030e7825 */ /* 0x000fe200078e0018 */
[----:B------:R-:W-:-:S04]  /*0cb0*/  IADD3 R21, PT, PT, R0, R21, R0 ;  /* 0x0000001500157210 */ /* 0x000fc80007ffe000 */
[----:B------:R0:W-:Y:S01]  /*0cc0*/  STG.E.128 desc[UR4][R14.64], R4 ;  /* 0x000000040e007986 */ /* 0x0001e2000c101d04 */
[----:B------:R-:W-:Y:S02]  /*0cd0*/  ISETP.GE.AND P0, PT, R21, R22, PT ;  /* 0x000000161500720c */ /* 0x000fe40003f06270 */
[C---:B------:R-:W-:Y:S02]  /*0ce0*/  LEA R2, R0.reuse, R2, 0x2 ;  /* 0x0000000200027211 */ /* 0x040fe400078e10ff */
[C---:B------:R-:W-:Y:S02]  /*0cf0*/  LEA R3, R0.reuse, R3, 0x2 ;  /* 0x0000000300037211 */ /* 0x040fe400078e10ff */
[----:B------:R-:W-:-:S07]  /*0d00*/  LEA R20, R0, R20, 0x2 ;  /* 0x0000001400147211 */ /* 0x000fce00078e10ff */
[----:B------:R-:W-:Y:S05]  /*0d10*/  @!P0 BRA `(.L_x_37) ;  /* 0xfffffff800248947 */ /* 0x000fea000383ffff */
[----:B------:R-:W-:Y:S05]  /*0d20*/  EXIT ;  /* 0x000000000000794d */ /* 0x000fea0003800000 */
.L_x_38:
        /* <DEDUP_REMOVED lines=13> */
.L_x_450:


//--------------------- .text._ZN4vllm17activation_kernelIN3c108BFloat16EXadL_ZNS_17gelu_quick_kernelIS2_EET_RKS4_EELb1ELb1EEEvPS4_PS5_i --------------------------
	.section	.text._ZN4vllm17activation_kernelIN3c108BFloat16EXadL_ZNS_17gelu_quick_kernelIS2_EET_RKS4_EELb1ELb1EEEvPS4_PS5_i,"ax",@progbits
	.align	128
        .global         _ZN4vllm17activation_kernelIN3c108BFloat16EXadL_ZNS_17gelu_quick_kernelIS2_EET_RKS4_EELb1ELb1EEEvPS4_PS5_i
        .type           _ZN4vllm17activation_kernelIN3c108BFloat16EXadL_ZNS_17gelu_quick_kernelIS2_EET_RKS4_EELb1ELb1EEEvPS4_PS5_i,@function
        .size           _ZN4vllm17activation_kernelIN3c108BFloat16EXadL_ZNS_17gelu_quick_kernelIS2_EET_RKS4_EELb1ELb1EEEvPS4_PS5_i,(.L_x_451 - _ZN4vllm17activation_kernelIN3c108BFloat16EXadL_ZNS_17gelu_quick_kernelIS2_EET_RKS4_EELb1ELb1EEEvPS4_PS5_i)
        .other          _ZN4vllm17activation_kernelIN3c108BFloat16EXadL_ZNS_17gelu_quick_kernelIS2_EET_RKS4_EELb1ELb1EEEvPS4_PS5_i,@"STO_CUDA_ENTRY STV_DEFAULT"
_ZN4vllm17activation_kernelIN3c108BFloat16EXadL_ZNS_17gelu_quick_kernelIS2_EET_RKS4_EELb1ELb1EEEvPS4_PS5_i:
.text._ZN4vllm17activation_kernelIN3c108BFloat16EXadL_ZNS_17gelu_quick_kernelIS2_EET_RKS4_EELb1ELb1EEEvPS4_PS5_i:
        /* <DEDUP_REMOVED lines=12> */
[----:B------:R-:W-:Y:S06]  /*00c0*/  BSSY.RECONVERGENT B0, `(.L_x_39) ;  /* 0x00000a6000007945 */ /* 0x000fec0003800200 */
[----:B------:R-:W2:Y:S08]  /*00d0*/  LDC.64 R24, c[0x0][0x388] ;  /* 0x0000e200ff187b82 */ /* 0x000eb00000000a00 */
[----:B------:R-:W3:Y:S01]  /*00e0*/  LDC.64 R22, c[0x0][0x380] ;  /* 0x0000e000ff167b82 */ /* 0x000ee20000000a00 */
[----:B0-----:R-:W0:Y:S01]  /*00f0*/  I2F.U32.RP R9, R2 ;  /* 0x0000000200097306 */ /* 0x001e220000209000 */
[----:B------:R-:W-:-:S02]  /*0100*/  IADD3 R3, PT, PT, R21, R2, RZ ;  /* 0x0000000215037210 */ /* 0x000fc40007ffe0ff */
[----:B------:R-:W-:Y:S02]  /*0110*/  ISETP.NE.U32.AND P2, PT, R2, RZ, PT ;  /* 0x000000ff0200720c */ /* 0x000fe40003f45070 */
[----:B------:R-:W-:Y:S02]  /*0120*/  ISETP.GE.U32.AND P0, PT, R3, R0, PT ;  /* 0x000000000300720c */ /* 0x000fe40003f06070 */
[----:B------:R-:W-:Y:S01]  /*0130*/  VIMNMX.U32 R6, PT, PT, R0, R3, !PT ;  /* 0x0000000300067248 */ /* 0x000fe20007fe0000 */
[C---:B--2---:R-:W-:Y:S01]  /*0140*/  IMAD.WIDE.U32 R24, R7.reuse, 0x2, R24 ;  /* 0x0000000207187825 */ /* 0x044fe200078e0018 */
[----:B------:R-:W-:Y:S01]  /*0150*/  SEL R8, RZ, 0x1, P0 ;  /* 0x00000001ff087807 */ /* 0x000fe20000000000 */
[----:B0-----:R-:W0:Y:S02]  /*0160*/  MUFU.RCP R9, R9 ;  /* 0x0000000900097308 */ /* 0x001e240000001000 */
[----:B---3--:R-:W-:Y:S01]  /*0170*/  IMAD.WIDE.U32 R22, R7, 0x2, R22 ;  /* 0x0000000207167825 */ /* 0x008fe200078e0016 */
[----:B0-----:R-:W-:-:S05]  /*0180*/  IADD3 R4, PT, PT, R9, 0xffffffe, RZ ;  /* 0x0ffffffe09047810 */ /* 0x001fca0007ffe0ff */
[----:B------:R0:W2:Y:S02]  /*0190*/  F2I.FTZ.U32.TRUNC.NTZ R5, R4 ;  /* 0x0000000400057305 */ /* 0x0000a4000021f000 */
[----:B0-----:R-:W-:Y:S01]  /*01a0*/  HFMA2 R4, -RZ, RZ, 0, 0 ;  /* 0x00000000ff047431 */ /* 0x001fe200000001ff */
[----:B--2---:R-:W-:-:S05]  /*01b0*/  IADD3 R11, PT, PT, RZ, -R5, RZ ;  /* 0x80000005ff0b7210 */ /* 0x004fca0007ffe0ff */
[----:B------:R-:W-:-:S04]  /*01c0*/  IMAD R11, R11, R2, RZ ;  /* 0x000000020b0b7224 */ /* 0x000fc800078e02ff */
[----:B------:R-:W-:Y:S01]  /*01d0*/  IMAD.HI.U32 R10, R5, R11, R4 ;  /* 0x0000000b050a7227 */ /* 0x000fe200078e0004 */
[----:B------:R-:W-:-:S05]  /*01e0*/  IADD3 R5, PT, PT, R6, -R3, -R8 ;  /* 0x8000000306057210 */ /* 0x000fca0007ffe808 */
        /* <DEDUP_REMOVED lines=11> */
[----:B------:R-:W-:Y:S02]  /*02a0*/  ISETP.NE.AND P1, PT, R8, RZ, PT ;  /* 0x000000ff0800720c */ /* 0x000fe40003f25270 */
[----:B------:R-:W-:-:S13]  /*02b0*/  ISETP.NE.U32.AND P0, PT, R4, 0x1, PT ;  /* 0x000000010400780c */ /* 0x000fda0003f05070 */
[----:B-1----:R-:W-:Y:S05]  /*02c0*/  @!P0 BRA `(.L_x_40) ;  /* 0x0000000800148947 */ /* 0x002fea0003800000 */
[----:B------:R-:W-:-:S06]  /*02d0*/  IMAD.WIDE.U32 R4, R21, 0x20, R24 ;  /* 0x0000002015047825 */ /* 0x000fcc00078e0018 */
[----:B------:R-:W2:Y:S02]  /*02e0*/  LDG.E.ENL2.256.CONSTANT R8, R4, desc[UR4][R4.64] ;  /* 0xfe0000040404797e */ /* 0x000ea40008129908 */
[----:B--2---:R-:W-:Y:S02]  /*02f0*/  SHF.L.U32 R18, R4, 0x10, RZ ;  /* 0x0000001004127819 */ /* 0x004fe400000006ff */
[----:B------:R-:W-:Y:S02]  /*0300*/  SHF.L.U32 R17, R5, 0x10, RZ ;  /* 0x0000001005117819 */ /* 0x000fe400000006ff */
[----:B------:R-:W-:Y:S01]  /*0310*/  SHF.L.U32 R16, R6, 0x10, RZ ;  /* 0x0000001006107819 */ /* 0x000fe200000006ff */
[----:B------:R-:W-:Y:S01]  /*0320*/  FMUL.FTZ R12, R18, -1.7020000219345092773 ;  /* 0xbfd9db23120c7820 */ /* 0x000fe20000410000 */
[----:B------:R-:W-:Y:S01]  /*0330*/  PRMT R4, R4, 0x7632, R4 ;  /* 0x0000763204047816 */ /* 0x000fe20000000004 */
[----:B------:R-:W-:Y:S01]  /*0340*/  FMUL.FTZ R13, R17, -1.7020000219345092773 ;  /* 0xbfd9db23110d7820 */ /* 0x000fe20000410000 */
[----:B------:R-:W-:Y:S01]  /*0350*/  PRMT R6, R5, 0x7632, R6 ;  /* 0x0000763205067816 */ /* 0x000fe20000000006 */
[----:B------:R-:W-:Y:S01]  /*0360*/  FMUL.FTZ R12, R12, 1.4426950216293334961 ;  /* 0x3fb8aa3b0c0c7820 */ /* 0x000fe20000410000 */
[----:B------:R-:W-:Y:S01]  /*0370*/  FMUL.FTZ R14, R16, -1.7020000219345092773 ;  /* 0xbfd9db23100e7820 */ /* 0x000fe20000410000 */
[----:B------:R-:W-:Y:S01]  /*0380*/  FMUL.FTZ R13, R13, 1.4426950216293334961 ;  /* 0x3fb8aa3b0d0d7820 */ /* 0x000fe20000410000 */
[----:B------:R-:W-:-:S02]  /*0390*/  SHF.L.U32 R4, R4, 0x10, RZ ;  /* 0x0000001004047819 */ /* 0x000fc400000006ff */
[----:B------:R-:W-:Y:S01]  /*03a0*/  FMUL.FTZ R20, R14, 1.4426950216293334961 ;  /* 0x3fb8aa3b0e147820 */ /* 0x000fe20000410000 */
[----:B------:R-:W0:Y:S04]  /*03b0*/  MUFU.EX2 R12, R12 ;  /* 0x0000000c000c7308 */ /* 0x000e280000000800 */
[----:B------:R-:W1:Y:S04]  /*03c0*/  MUFU.EX2 R13, R13 ;  /* 0x0000000d000d7308 */ /* 0x000e680000000800 */
[----:B------:R-:W2:Y:S01]  /*03d0*/  MUFU.EX2 R20, R20 ;  /* 0x0000001400147308 */ /* 0x000ea20000000800 */
[----:B0-----:R-:W-:Y:S01]  /*03e0*/  FADD.FTZ R14, R12, 1 ;  /* 0x3f8000000c0e7421 */ /* 0x001fe20000010000 */
[----:B------:R-:W-:-:S02]  /*03f0*/  SHF.L.U32 R12, R9, 0x10, RZ ;  /* 0x00000010090c7819 */ /* 0x000fc400000006ff */
[C---:B------:R-:W-:Y:S01]  /*0400*/  PRMT R9, R8.reuse, 0x7632, R9 ;  /* 0x0000763208097816 */ /* 0x040fe20000000009 */
[----:B------:R-:W0:Y:S01]  /*0410*/  MUFU.RCP R15, R14 ;  /* 0x0000000e000f7308 */ /* 0x000e220000001000 */
[----:B-1----:R-:W-:Y:S01]  /*0420*/  FADD.FTZ R19, R13, 1 ;  /* 0x3f8000000d137421 */ /* 0x002fe20000010000 */
[----:B------:R-:W-:Y:S01]  /*0430*/  SHF.L.U32 R13, R8, 0x10, RZ ;  /* 0x00000010080d7819 */ /* 0x000fe200000006ff */
[----:B--2---:R-:W-:Y:S01]  /*0440*/  FADD.FTZ R26, R20, 1 ;  /* 0x3f800000141a7421 */ /* 0x004fe20000010000 */
[----:B------:R-:W-:-:S04]  /*0450*/  FMUL.FTZ R20, R12, -1.7020000219345092773 ;  /* 0xbfd9db230c147820 */ /* 0x000fc80000410000 */
[----:B------:R1:W2:Y:S01]  /*0460*/  MUFU.RCP R28, R19 ;  /* 0x00000013001c7308 */ /* 0x0002a20000001000 */
[----:B------:R-:W-:Y:S01]  /*0470*/  FMUL.FTZ R29, R20, 1.4426950216293334961 ;  /* 0x3fb8aa3b141d7820 */ /* 0x000fe20000410000 */
[----:B------:R-:W-:-:S06]  /*0480*/  FMUL.FTZ R20, R4, -1.7020000219345092773 ;  /* 0xbfd9db2304147820 */ /* 0x000fcc0000410000 */
[----:B------:R3:W4:Y:S01]  /*0490*/  MUFU.RCP R27, R26 ;  /* 0x0000001a001b7308 */ /* 0x0007220000001000 */
[----:B-1----:R-:W-:Y:S01]  /*04a0*/  FMUL.FTZ R19, R13, -1.7020000219345092773 ;  /* 0xbfd9db230d137820 */ /* 0x002fe20000410000 */
[----:B0-----:R-:W-:Y:S01]  /*04b0*/  FMUL.FTZ R18, R18, R15 ;  /* 0x0000000f12127220 */ /* 0x001fe20000410000 */
[----:B------:R-:W-:Y:S02]  /*04c0*/  SHF.L.U32 R15, R7, 0x10, RZ ;  /* 0x00000010070f7819 */ /* 0x000fe400000006ff */
[----:B------:R-:W-:Y:S01]  /*04d0*/  FMUL.FTZ R19, R19, 1.4426950216293334961 ;  /* 0x3fb8aa3b13137820 */ /* 0x000fe20000410000 */
[----:B------:R-:W-:Y:S02]  /*04e0*/  PRMT R7, R6, 0x7632, R7 ;  /* 0x0000763206077816 */ /* 0x000fe40000000007 */
[----:B------:R-:W-:Y:S01]  /*04f0*/  FMUL.FTZ R14, R15, -1.7020000219345092773 ;  /* 0xbfd9db230f0e7820 */ /* 0x000fe20000410000 */
[----:B---3--:R-:W-:Y:S01]  /*0500*/  FMUL.FTZ R26, R20, 1.4426950216293334961 ;  /* 0x3fb8aa3b141a7820 */ /* 0x008fe20000410000 */
[----:B--2---:R-:W-:Y:S01]  /*0510*/  FMUL.FTZ R17, R17, R28 ;  /* 0x0000001c11117220 */ /* 0x004fe20000410000 */
[----:B------:R-:W0:Y:S01]  /*0520*/  MUFU.EX2 R19, R19 ;  /* 0x0000001300137308 */ /* 0x000e220000000800 */
[----:B------:R-:W-:Y:S01]  /*0530*/  FMUL.FTZ R28, R14, 1.4426950216293334961 ;  /* 0x3fb8aa3b0e1c7820 */ /* 0x000fe20000410000 */
[----:B------:R-:W-:-:S02]  /*0540*/  SHF.L.U32 R6, R6, 0x10, RZ ;  /* 0x0000001006067819 */ /* 0x000fc400000006ff */
[----:B------:R-:W1:Y:S01]  /*0550*/  MUFU.EX2 R26, R26 ;  /* 0x0000001a001a7308 */ /* 0x000e620000000800 */
[----:B----4-:R-:W-:-:S03]  /*0560*/  FMUL.FTZ R16, R16, R27 ;  /* 0x0000001b10107220 */ /* 0x010fc60000410000 */
[----:B------:R-:W2:Y:S04]  /*0570*/  MUFU.EX2 R14, R28 ;  /* 0x0000001c000e7308 */ /* 0x000ea80000000800 */
[----:B------:R-:W3:Y:S01]  /*0580*/  MUFU.EX2 R27, R29 ;  /* 0x0000001d001b7308 */ /* 0x000ee20000000800 */
[----:B0-----:R-:W-:Y:S01]  /*0590*/  FADD.FTZ R20, R19, 1 ;  /* 0x3f80000013147421 */ /* 0x001fe20000010000 */
[----:B-1----:R-:W-:-:S05]  /*05a0*/  FADD.FTZ R19, R26, 1 ;  /* 0x3f8000001a137421 */ /* 0x002fca0000010000 */
[----:B------:R-:W0:Y:S01]  /*05b0*/  MUFU.RCP R20, R20 ;  /* 0x0000001400147308 */ /* 0x000e220000001000 */
[----:B--2---:R-:W-:Y:S01]  /*05c0*/  FADD.FTZ R14, R14, 1 ;  /* 0x3f8000000e0e7421 */ /* 0x004fe20000010000 */
[----:B---3--:R-:W-:-:S06]  /*05d0*/  FADD.FTZ R27, R27, 1 ;  /* 0x3f8000001b1b7421 */ /* 0x008fcc0000010000 */
[----:B------:R-:W1:Y:S08]  /*05e0*/  MUFU.RCP R14, R14 ;  /* 0x0000000e000e7308 */ /* 0x000e700000001000 */
[----:B------:R-:W2:Y:S01]  /*05f0*/  MUFU.RCP R19, R19 ;  /* 0x0000001300137308 */ /* 0x000ea20000001000 */
[----:B0-----:R-:W-:-:S07]  /*0600*/  FMUL.FTZ R13, R13, R20 ;  /* 0x000000140d0d7220 */ /* 0x001fce0000410000 */
[----:B------:R-:W0:Y:S01]  /*0610*/  MUFU.RCP R27, R27 ;  /* 0x0000001b001b7308 */ /* 0x000e220000001000 */
[----:B-1----:R-:W-:Y:S01]  /*0620*/  FMUL.FTZ R15, R15, R14 ;  /* 0x0000000e0f0f7220 */ /* 0x002fe20000410000 */
[----:B------:R-:W-:-:S05]  /*0630*/  SHF.L.U32 R14, R10, 0x10, RZ ;  /* 0x000000100a0e7819 */ /* 0x000fca00000006ff */
[----:B------:R-:W-:Y:S01]  /*0640*/  FMUL.FTZ R20, R14, -1.7020000219345092773 ;  /* 0xbfd9db230e147820 */ /* 0x000fe20000410000 */
[----:B--2---:R-:W-:Y:S01]  /*0650*/  FMUL.FTZ R5, R4, R19 ;  /* 0x0000001304057220 */ /* 0x004fe20000410000 */
[C---:B------:R-:W-:Y:S01]  /*0660*/  PRMT R4, R7.reuse, 0x7632, R4 ;  /* 0x0000763207047816 */ /* 0x040fe20000000004 */
[----:B------:R-:W-:Y:S01]  /*0670*/  FMUL.FTZ R19, R6, -1.7020000219345092773 ;  /* 0xbfd9db2306137820 */ /* 0x000fe20000410000 */
[----:B------:R-:W-:Y:S01]  /*0680*/  SHF.L.U32 R7, R7, 0x10, RZ ;  /* 0x0000001007077819 */ /* 0x000fe200000006ff */
[----:B------:R-:W-:Y:S01]  /*0690*/  FMUL.FTZ R26, R20, 1.4426950216293334961 ;  /* 0x3fb8aa3b141a7820 */ /* 0x000fe20000410000 */
[----:B------:R-:W-:Y:S01]  /*06a0*/  SHF.L.U32 R4, R4, 0x10, RZ ;  /* 0x0000001004047819 */ /* 0x000fe200000006ff */
[----:B------:R-:W-:Y:S02]  /*06b0*/  FMUL.FTZ R28, R19, 1.4426950216293334961 ;  /* 0x3fb8aa3b131c7820 */ /* 0x000fe40000410000 */
[----:B------:R-:W-:Y:S01]  /*06c0*/  FMUL.FTZ R19, R7, -1.7020000219345092773 ;  /* 0xbfd9db2307137820 */ /* 0x000fe20000410000 */
[----:B0-----:R-:W-:Y:S01]  /*06d0*/  FMUL.FTZ R12, R12, R27 ;  /* 0x0000001b0c0c7220 */ /* 0x001fe20000410000 */
[----:B------:R-:W0:Y:S02]  /*06e0*/  MUFU.EX2 R26, R26 ;  /* 0x0000001a001a7308 */ /* 0x000e240000000800 */
[----:B------:R-:W-:Y:S01]  /*06f0*/  FMUL.FTZ R20, R19, 1.4426950216293334961 ;  /* 0x3fb8aa3b13147820 */ /* 0x000fe20000410000 */
[----:B------:R-:W-:Y:S01]  /*0700*/  FMUL.FTZ R19, R4, -1.7020000219345092773 ;  /* 0xbfd9db2304137820 */ /* 0x000fe20000410000 */
[----:B------:R-:W1:Y:S03]  /*0710*/  MUFU.EX2 R27, R28 ;  /* 0x0000001c001b7308 */ /* 0x000e660000000800 */
[----:B------:R-:W-:Y:S01]  /*0720*/  FMUL.FTZ R19, R19, 1.4426950216293334961 ;  /* 0x3fb8aa3b13137820 */ /* 0x000fe20000410000 */
[----:B------:R-:W2:Y:S05]  /*0730*/  MUFU.EX2 R20, R20 ;  /* 0x0000001400147308 */ /* 0x000eaa0000000800 */
[----:B------:R-:W3:Y:S01]  /*0740*/  MUFU.EX2 R19, R19 ;  /* 0x0000001300137308 */ /* 0x000ee20000000800 */
[----:B0-----:R-:W-:Y:S01]  /*0750*/  FADD.FTZ R29, R26, 1 ;  /* 0x3f8000001a1d7421 */ /* 0x001fe20000010000 */
[----:B-1----:R-:W-:-:S05]  /*0760*/  FADD.FTZ R27, R27, 1 ;  /* 0x3f8000001b1b7421 */ /* 0x002fca0000010000 */
[----:B------:R-:W0:Y:S01]  /*0770*/  MUFU.RCP R29, R29 ;  /* 0x0000001d001d7308 */ /* 0x000e220000001000 */
[----:B--2---:R-:W-:Y:S01]  /*0780*/  FADD.FTZ R26, R20, 1 ;  /* 0x3f800000141a7421 */ /* 0x004fe20000010000 */
[----:B---3--:R-:W-:-:S06]  /*0790*/  FADD.FTZ R28, R19, 1 ;  /* 0x3f800000131c7421 */ /* 0x008fcc0000010000 */
[----:B------:R1:W2:Y:S08]  /*07a0*/  MUFU.RCP R20, R26 ;  /* 0x0000001a00147308 */ /* 0x0002b00000001000 */
[----:B------:R-:W3:Y:S01]  /*07b0*/  MUFU.RCP R19, R28 ;  /* 0x0000001c00137308 */ /* 0x000ee20000001000 */
[----:B-1----:R-:W-:Y:S01]  /*07c0*/  SHF.L.U32 R26, R9, 0x10, RZ ;  /* 0x00000010091a7819 */ /* 0x002fe200000006ff */
[----:B0-----:R-:W-:-:S06]  /*07d0*/  FMUL.FTZ R14, R14, R29 ;  /* 0x0000001d0e0e7220 */ /* 0x001fcc0000410000 */
[----:B------:R-:W0:Y:S01]  /*07e0*/  MUFU.RCP R27, R27 ;  /* 0x0000001b001b7308 */ /* 0x000e220000001000 */
[----:B--2---:R-:W-:Y:S01]  /*07f0*/  FMUL.FTZ R7, R7, R20 ;  /* 0x0000001407077220 */ /* 0x004fe20000410000 */
[----:B------:R-:W-:Y:S02]  /*0800*/  SHF.L.U32 R20, R11, 0x10, RZ ;  /* 0x000000100b147819 */ /* 0x000fe400000006ff */
[----:B------:R-:W-:Y:S01]  /*0810*/  PRMT R11, R10, 0x7632, R11 ;  /* 0x000076320a0b7816 */ /* 0x000fe2000000000b */
[----:B---3--:R-:W-:Y:S01]  /*0820*/  FMUL.FTZ R8, R4, R19 ;  /* 0x0000001304087220 */ /* 0x008fe20000410000 */
[----:B------:R-:W-:Y:S01]  /*0830*/  PRMT R4, R9, 0x7632, R4 ;  /* 0x0000763209047816 */ /* 0x000fe20000000004 */
[----:B------:R-:W-:Y:S01]  /*0840*/  FMUL.FTZ R19, R20, -1.7020000219345092773 ;  /* 0xbfd9db2314137820 */ /* 0x000fe20000410000 */
[----:B------:R-:W-:Y:S02]  /*0850*/  FMUL.FTZ R9, R26, -1.7020000219345092773 ;  /* 0xbfd9db231a097820 */ /* 0x000fe40000410000 */
[----:B------:R-:W-:Y:S01]  /*0860*/  SHF.L.U32 R4, R4, 0x10, RZ ;  /* 0x0000001004047819 */ /* 0x000fe200000006ff */
[----:B------:R-:W-:Y:S01]  /*0870*/  FMUL.FTZ R19, R19, 1.4426950216293334961 ;  /* 0x3fb8aa3b13137820 */ /* 0x000fe20000410000 */
[----:B------:R-:W-:Y:S01]  /*0880*/  FMUL.FTZ R28, R9, 1.4426950216293334961 ;  /* 0x3fb8aa3b091c7820 */ /* 0x000fe20000410000 */
[----:B0-----:R-:W-:-:S02]  /*0890*/  FMUL.FTZ R6, R6, R27 ;  /* 0x0000001b06067220 */ /* 0x001fc40000410000 */
[----:B------:R-:W-:Y:S01]  /*08a0*/  FMUL.FTZ R9, R4, -1.7020000219345092773 ;  /* 0xbfd9db2304097820 */ /* 0x000fe20000410000 */
[----:B------:R-:W0:Y:S03]  /*08b0*/  MUFU.EX2 R27, R28 ;  /* 0x0000001c001b7308 */ /* 0x000e260000000800 */
[----:B------:R-:W-:Y:S01]  /*08c0*/  FMUL.FTZ R29, R9, 1.4426950216293334961 ;  /* 0x3fb8aa3b091d7820 */ /* 0x000fe20000410000 */
[----:B------:R-:W1:Y:S04]  /*08d0*/  MUFU.EX2 R19, R19 ;  /* 0x0000001300137308 */ /* 0x000e680000000800 */
[----:B------:R-:W2:Y:S01]  /*08e0*/  MUFU.EX2 R9, R29 ;  /* 0x0000001d00097308 */ /* 0x000ea20000000800 */
[----:B0-----:R-:W-:Y:S01]  /*08f0*/  FADD.FTZ R27, R27, 1 ;  /* 0x3f8000001b1b7421 */ /* 0x001fe20000010000 */
[----:B-1----:R-:W-:-:S05]  /*0900*/  FADD.FTZ R28, R19, 1 ;  /* 0x3f800000131c7421 */ /* 0x002fca0000010000 */
[----:B------:R-:W0:Y:S01]  /*0910*/  MUFU.RCP R27, R27 ;  /* 0x0000001b001b7308 */ /* 0x000e220000001000 */
[----:B--2---:R-:W-:-:S07]  /*0920*/  FADD.FTZ R9, R9, 1 ;  /* 0x3f80000009097421 */ /* 0x004fce0000010000 */
[----:B------:R-:W1:Y:S08]  /*0930*/  MUFU.RCP R19, R28 ;  /* 0x0000001c00137308 */ /* 0x000e700000001000 */
[----:B------:R-:W2:Y:S01]  /*0940*/  MUFU.RCP R9, R9 ;  /* 0x0000000900097308 */ /* 0x000ea20000001000 */
[----:B0-----:R-:W-:Y:S01]  /*0950*/  FMUL.FTZ R26, R26, R27 ;  /* 0x0000001b1a1a7220 */ /* 0x001fe20000410000 */
[----:B-1----:R-:W-:Y:S01]  /*0960*/  FMUL.FTZ R19, R20, R19 ;  /* 0x0000001314137220 */ /* 0x002fe20000410000 */
[----:B------:R-:W-:-:S02]  /*0970*/  PRMT R20, R11, 0x7632, R20 ;  /* 0x000076320b147816 */ /* 0x000fc40000000014 */
[----:B------:R-:W-:Y:S02]  /*0980*/  SHF.L.U32 R11, R11, 0x10, RZ ;  /* 0x000000100b0b7819 */ /* 0x000fe400000006ff */
[----:B------:R-:W-:Y:S01]  /*0990*/  SHF.L.U32 R20, R20, 0x10, RZ ;  /* 0x0000001014147819 */ /* 0x000fe200000006ff */
[----:B--2---:R-:W-:Y:S02]  /*09a0*/  FMUL.FTZ R9, R4, R9 ;  /* 0x0000000904097220 */ /* 0x004fe40000410000 */
[----:B------:R-:W-:-:S04]  /*09b0*/  FMUL.FTZ R4, R11, -1.7020000219345092773 ;  /* 0xbfd9db230b047820 */ /* 0x000fc80000410000 */
[----:B------:R-:W-:Y:S01]  /*09c0*/  FMUL.FTZ R10, R4, 1.4426950216293334961 ;  /* 0x3fb8aa3b040a7820 */ /* 0x000fe20000410000 */
[----:B------:R-:W-:Y:S01]  /*09d0*/  FMUL.FTZ R4, R20, -1.7020000219345092773 ;  /* 0xbfd9db2314047820 */ /* 0x000fe20000410000 */
[----:B------:R-:W-:-:S03]  /*09e0*/  F2FP.BF16.F32.PACK_AB R9, R9, R12 ;  /* 0x0000000c0909723e */ /* 0x000fc600000010ff */
[----:B------:R-:W-:Y:S01]  /*09f0*/  FMUL.FTZ R28, R4, 1.4426950216293334961 ;  /* 0x3fb8aa3b041c7820 */ /* 0x000fe20000410000 */
[----:B------:R-:W0:Y:S05]  /*0a00*/  MUFU.EX2 R10, R10 ;  /* 0x0000000a000a7308 */ /* 0x000e2a0000000800 */
[----:B------:R-:W1:Y:S01]  /*0a10*/  MUFU.EX2 R28, R28 ;  /* 0x0000001c001c7308 */ /* 0x000e620000000800 */
[----:B0-----:R-:W-:-:S04]  /*0a20*/  FADD.FTZ R27, R10, 1 ;  /* 0x3f8000000a1b7421 */ /* 0x001fc80000010000 */
[----:B------:R-:W0:Y:S01]  /*0a30*/  MUFU.RCP R4, R27 ;  /* 0x0000001b00047308 */ /* 0x000e220000001000 */
[----:B-1----:R-:W-:-:S07]  /*0a40*/  FADD.FTZ R29, R28, 1 ;  /* 0x3f8000001c1d7421 */ /* 0x002fce0000010000 */
[----:B------:R-:W1:Y:S01]  /*0a50*/  MUFU.RCP R29, R29 ;  /* 0x0000001d001d7308 */ /* 0x000e620000001000 */
[----:B0-----:R-:W-:Y:S01]  /*0a60*/  FMUL.FTZ R11, R11, R4 ;  /* 0x000000040b0b7220 */ /* 0x001fe20000410000 */
[----:B------:R-:W-:Y:S02]  /*0a70*/  F2FP.BF16.F32.PACK_AB R4, R5, R18 ;  /* 0x000000120504723e */ /* 0x000fe400000010ff */
[----:B------:R-:W-:Y:S02]  /*0a80*/  F2FP.BF16.F32.PACK_AB R5, R6, R17 ;  /* 0x000000110605723e */ /* 0x000fe400000010ff */
[----:B------:R-:W-:Y:S02]  /*0a90*/  F2FP.BF16.F32.PACK_AB R6, R7, R16 ;  /* 0x000000100706723e */ /* 0x000fe400000010ff */
[----:B------:R-:W-:Y:S01]  /*0aa0*/  F2FP.BF16.F32.PACK_AB R7, R8, R15 ;  /* 0x0000000f0807723e */ /* 0x000fe200000010ff */
[----:B-1----:R-:W-:Y:S01]  /*0ab0*/  FMUL.FTZ R20, R20, R29 ;  /* 0x0000001d14147220 */ /* 0x002fe20000410000 */
[----:B------:R-:W-:Y:S01]  /*0ac0*/  F2FP.BF16.F32.PACK_AB R8, R26, R13 ;  /* 0x0000000d1a08723e */ /* 0x000fe200000010ff */
[----:B------:R-:W-:Y:S01]  /*0ad0*/  IMAD.WIDE.U32 R12, R21, 0x20, R22 ;  /* 0x00000020150c7825 */ /* 0x000fe200078e0016 */
[----:B------:R-:W-:-:S02]  /*0ae0*/  F2FP.BF16.F32.PACK_AB R10, R11, R14 ;  /* 0x0000000e0b0a723e */ /* 0x000fc400000010ff */
[----:B------:R-:W-:Y:S02]  /*0af0*/  F2FP.BF16.F32.PACK_AB R11, R20, R19 ;  /* 0x00000013140b723e */ /* 0x000fe400000010ff */
[----:B------:R-:W-:-:S03]  /*0b00*/  MOV R21, R3 ;  /* 0x0000000300157202 */ /* 0x000fc60000000f00 */
[----:B------:R0:W-:Y:S04]  /*0b10*/  STG.E.ENL2.256 desc[UR4][R12.64], R4, R8 ;  /* 0xf80000040c08797f */ /* 0x0001e8000f121804 */
.L_x_40:
[----:B------:R-:W-:Y:S05]  /*0b20*/  BSYNC.RECONVERGENT B0 ;  /* 0x0000000000007941 */ /* 0x000fea0003800200 */
.L_x_39:
[----:B------:R-:W-:Y:S05]  /*0b30*/  @!P1 EXIT ;  /* 0x000000000000994d */ /* 0x000fea0003800000 */
[----:B------:R-:W-:-:S07]  /*0b40*/  IADD3 R3, PT, PT, R21, R2, RZ ;  /* 0x0000000215037210 */ /* 0x000fce0007ffe0ff */
.L_x_41:
[----:B01----:R-:W-:-:S06]  /*0b50*/  IMAD.WIDE.U32 R4, R21, 0x20, R24 ;  /* 0x0000002015047825 */ /* 0x003fcc00078e0018 */
[----:B------:R-:W2:Y:S02]  /*0b60*/  LDG.E.ENL2.256.CONSTANT R8, R4, desc[UR4][R4.64] ;  /* 0xfe0000040404797e */ /* 0x000ea40008129908 */
[----:B--2---:R-:W-:Y:S02]  /*0b70*/  SHF.L.U32 R12, R4, 0x10, RZ ;  /* 0x00000010040c7819 */ /* 0x004fe400000006ff */
[----:B------:R-:W-:Y:S02]  /*0b80*/  SHF.L.U32 R13, R5, 0x10, RZ ;  /* 0x00000010050d7819 */ /* 0x000fe400000006ff */
[----:B------:R-:W-:Y:S01]  /*0b90*/  SHF.L.U32 R14, R6, 0x10, RZ ;  /* 0x00000010060e7819 */ /* 0x000fe200000006ff */
[----:B------:R-:W-:Y:S02]  /*0ba0*/  FMUL.FTZ R15, R12, -1.7020000219345092773 ;  /* 0xbfd9db230c0f7820 */ /* 0x000fe40000410000 */
[----:B------:R-:W-:Y:S02]  /*0bb0*/  FMUL.FTZ R16, R13, -1.7020000219345092773 ;  /* 0xbfd9db230d107820 */ /* 0x000fe40000410000 */
[----:B------:R-:W-:Y:S01]  /*0bc0*/  FMUL.FTZ R15, R15, 1.4426950216293334961 ;  /* 0x3fb8aa3b0f0f7820 */ /* 0x000fe20000410000 */
[----:B------:R-:W-:Y:S01]  /*0bd0*/  FMUL.FTZ R17, R14, -1.7020000219345092773 ;  /* 0xbfd9db230e117820 */ /* 0x000fe20000410000 */
[----:B------:R-:W-:-:S03]  /*0be0*/  FMUL.FTZ R16, R16, 1.4426950216293334961 ;  /* 0x3fb8aa3b10107820 */ /* 0x000fc60000410000 */
[----:B------:R-:W-:Y:S01]  /*0bf0*/  FMUL.FTZ R19, R17, 1.4426950216293334961 ;  /* 0x3fb8aa3b11137820 */ /* 0x000fe20000410000 */
[----:B------:R-:W0:Y:S04]  /*0c00*/  MUFU.EX2 R15, R15 ;  /* 0x0000000f000f7308 */ /* 0x000e280000000800 */
[----:B------:R-:W1:Y:S04]  /*0c10*/  MUFU.EX2 R16, R16 ;  /* 0x0000001000107308 */ /* 0x000e680000000800 */
[----:B------:R-:W2:Y:S01]  /*0c20*/  MUFU.EX2 R19, R19 ;  /* 0x0000001300137308 */ /* 0x000ea20000000800 */
[----:B0-----:R-:W-:Y:S01]  /*0c30*/  FADD.FTZ R17, R15, 1 ;  /* 0x3f8000000f117421 */ /* 0x001fe20000010000 */
[----:B------:R-:W-:Y:S01]  /*0c40*/  SHF.L.U32 R15, R7, 0x10, RZ ;  /* 0x00000010070f7819 */ /* 0x000fe200000006ff */
[----:B-1----:R-:W-:Y:S01]  /*0c50*/  FADD.FTZ R18, R16, 1 ;  /* 0x3f80000010127421 */ /* 0x002fe20000010000 */
[----:B------:R-:W-:-:S03]  /*0c60*/  SHF.L.U32 R16, R8, 0x10, RZ ;  /* 0x0000001008107819 */ /* 0x000fc600000006ff */
[----:B------:R-:W0:Y:S01]  /*0c70*/  MUFU.RCP R17, R17 ;  /* 0x0000001100117308 */ /* 0x000e220000001000 */
[----:B------:R-:W-:Y:S01]  /*0c80*/  PRMT R8, R8, 0x7632, R8 ;  /* 0x0000763208087816 */ /* 0x000fe20000000008 */
[----:B--2---:R-:W-:Y:S01]  /*0c90*/  FADD.FTZ R20, R19, 1 ;  /* 0x3f80000013147421 */ /* 0x004fe20000010000 */
[----:B------:R-:W-:Y:S01]  /*0ca0*/  PRMT R19, R4, 0x7632, R19 ;  /* 0x0000763204137816 */ /* 0x000fe20000000013 */
[----:B------:R-:W-:-:S03]  /*0cb0*/  FMUL.FTZ R4, R15, -1.7020000219345092773 ;  /* 0xbfd9db230f047820 */ /* 0x000fc60000410000 */
[----:B------:R-:W-:Y:S01]  /*0cc0*/  SHF.L.U32 R19, R19, 0x10, RZ ;  /* 0x0000001013137819 */ /* 0x000fe200000006ff */
[----:B------:R-:W1:Y:S01]  /*0cd0*/  MUFU.RCP R18, R18 ;  /* 0x0000001200127308 */ /* 0x000e620000001000 */
[----:B------:R-:W-:-:S07]  /*0ce0*/  FMUL.FTZ R29, R4, 1.4426950216293334961 ;  /* 0x3fb8aa3b041d7820 */ /* 0x000fce0000410000 */
[----:B------:R-:W2:Y:S01]  /*0cf0*/  MUFU.RCP R27, R20 ;  /* 0x00000014001b7308 */ /* 0x000ea20000001000 */
[----:B0-----:R-:W-:Y:S01]  /*0d00*/  FMUL.FTZ R12, R12, R17 ;  /* 0x000000110c0c7220 */ /* 0x001fe20000410000 */
[C---:B------:R-:W-:Y:S02]  /*0d10*/  SHF.L.U32 R17, R9.reuse, 0x10, RZ ;  /* 0x0000001009117819 */ /* 0x040fe400000006ff */
[----:B------:R-:W-:-:S03]  /*0d20*/  PRMT R9, R9, 0x7632, R9 ;  /* 0x0000763209097816 */ /* 0x000fc60000000009 */
[----:B------:R-:W-:Y:S01]  /*0d30*/  FMUL.FTZ R4, R17, -1.7020000219345092773 ;  /* 0xbfd9db2311047820 */ /* 0x000fe20000410000 */
[----:B-1----:R-:W-:Y:S01]  /*0d40*/  FMUL.FTZ R13, R13, R18 ;  /* 0x000000120d0d7220 */ /* 0x002fe20000410000 */
[----:B------:R-:W-:-:S04]  /*0d50*/  FMUL.FTZ R18, R16, -1.7020000219345092773 ;  /* 0xbfd9db2310127820 */ /* 0x000fc80000410000 */
[----:B------:R-:W-:Y:S02]  /*0d60*/  FMUL.FTZ R26, R18, 1.4426950216293334961 ;  /* 0x3fb8aa3b121a7820 */ /* 0x000fe40000410000 */
[----:B------:R0:W1:Y:S01]  /*0d70*/  MUFU.EX2 R18, R29 ;  /* 0x0000001d00127308 */ /* 0x0000620000000800 */
[----:B--2---:R-:W-:-:S03]  /*0d80*/  FMUL.FTZ R14, R14, R27 ;  /* 0x0000001b0e0e7220 */ /* 0x004fc60000410000 */
[----:B------:R-:W2:Y:S01]  /*0d90*/  MUFU.EX2 R26, R26 ;  /* 0x0000001a001a7308 */ /* 0x000ea20000000800 */
[----:B0-----:R-:W-:Y:S01]  /*0da0*/  FMUL.FTZ R29, R4, 1.4426950216293334961 ;  /* 0x3fb8aa3b041d7820 */ /* 0x001fe20000410000 */
[----:B------:R-:W-:-:S04]  /*0db0*/  FMUL.FTZ R4, R19, -1.7020000219345092773 ;  /* 0xbfd9db2313047820 */ /* 0x000fc80000410000 */
[----:B------:R-:W-:Y:S01]  /*0dc0*/  FMUL.FTZ R28, R4, 1.4426950216293334961 ;  /* 0x3fb8aa3b041c7820 */ /* 0x000fe20000410000 */
[----:B-1----:R-:W-:Y:S01]  /*0dd0*/  FADD.FTZ R18, R18, 1 ;  /* 0x3f80000012127421 */ /* 0x002fe20000010000 */
[----:B------:R-:W0:Y:S01]  /*0de0*/  MUFU.EX2 R4, R29 ;  /* 0x0000001d00047308 */ /* 0x000e220000000800 */
[----:B--2---:R-:W-:-:S03]  /*0df0*/  FADD.FTZ R27, R26, 1 ;  /* 0x3f8000001a1b7421 */ /* 0x004fc60000010000 */
[----:B------:R-:W1:Y:S04]  /*0e00*/  MUFU.EX2 R20, R28 ;  /* 0x0000001c00147308 */ /* 0x000e680000000800 */
[----:B------:R-:W2:Y:S01]  /*0e10*/  MUFU.RCP R18, R18 ;  /* 0x0000001200127308 */ /* 0x000ea20000001000 */
[----:B0-----:R-:W-:-:S07]  /*0e20*/  FADD.FTZ R26, R4, 1 ;  /* 0x3f800000041a7421 */ /* 0x001fce0000010000 */
[----:B------:R-:W0:Y:S01]  /*0e30*/  MUFU.RCP R27, R27 ;  /* 0x0000001b001b7308 */ /* 0x000e220000001000 */
[----:B-1----:R-:W-:-:S07]  /*0e40*/  FADD.FTZ R20, R20, 1 ;  /* 0x3f80000014147421 */ /* 0x002fce0000010000 */
[----:B------:R1:W3:Y:S01]  /*0e50*/  MUFU.RCP R4, R26 ;  /* 0x0000001a00047308 */ /* 0x0002e20000001000 */
[----:B--2---:R-:W-:Y:S01]  /*0e60*/  FMUL.FTZ R15, R15, R18 ;  /* 0x000000120f0f7220 */ /* 0x004fe20000410000 */
[C---:B------:R-:W-:Y:S02]  /*0e70*/  SHF.L.U32 R18, R10.reuse, 0x10, RZ ;  /* 0x000000100a127819 */ /* 0x040fe400000006ff */
[----:B------:R-:W-:-:S04]  /*0e80*/  PRMT R10, R10, 0x7632, R10 ;  /* 0x000076320a0a7816 */ /* 0x000fc8000000000a */
[----:B------:R-:W2:Y:S01]  /*0e90*/  MUFU.RCP R20, R20 ;  /* 0x0000001400147308 */ /* 0x000ea20000001000 */
[----:B-1----:R-:W-:Y:S01]  /*0ea0*/  PRMT R26, R7, 0x7632, R26 ;  /* 0x00007632071a7816 */ /* 0x002fe2000000001a */
[----:B0-----:R-:W-:-:S03]  /*0eb0*/  FMUL.FTZ R16, R16, R27 ;  /* 0x0000001b10107220 */ /* 0x001fc60000410000 */
[----:B------:R-:W-:Y:S01]  /*0ec0*/  SHF.L.U32 R26, R26, 0x10, RZ ;  /* 0x000000101a1a7819 */ /* 0x000fe200000006ff */
[----:B---3--:R-:W-:Y:S01]  /*0ed0*/  FMUL.FTZ R17, R17, R4 ;  /* 0x0000000411117220 */ /* 0x008fe20000410000 */
[----:B------:R-:W-:Y:S02]  /*0ee0*/  PRMT R4, R5, 0x7632, R4 ;  /* 0x0000763205047816 */ /* 0x000fe40000000004 */
[----:B------:R-:W-:Y:S02]  /*0ef0*/  PRMT R5, R6, 0x7632, R5 ;  /* 0x0000763206057816 */ /* 0x000fe40000000005 */
[----:B------:R-:W-:Y:S02]  /*0f00*/  SHF.L.U32 R4, R4, 0x10, RZ ;  /* 0x0000001004047819 */ /* 0x000fe400000006ff */
[----:B------:R-:W-:Y:S01]  /*0f10*/  SHF.L.U32 R5, R5, 0x10, RZ ;  /* 0x0000001005057819 */ /* 0x000fe200000006ff */
[----:B--2---:R-:W-:Y:S01]  /*0f20*/  FMUL.FTZ R6, R19, R20 ;  /* 0x0000001413067220 */ /* 0x004fe20000410000 */
[----:B------:R-:W-:Y:S01]  /*0f30*/  FMUL.FTZ R19, R18, -1.7020000219345092773 ;  /* 0xbfd9db2312137820 */ /* 0x000fe20000410000 */
[----:B------:R-:W-:-:S03]  /*0f40*/  FMUL.FTZ R7, R4, -1.7020000219345092773 ;  /* 0xbfd9db2304077820 */ /* 0x000fc60000410000 */
[----:B------:R-:W-:Y:S01]  /*0f50*/  FMUL.FTZ R19, R19, 1.4426950216293334961 ;  /* 0x3fb8aa3b13137820 */ /* 0x000fe20000410000 */
[----:B------:R-:W-:Y:S01]  /*0f60*/  FMUL.FTZ R28, R7, 1.4426950216293334961 ;  /* 0x3fb8aa3b071c7820 */ /* 0x000fe20000410000 */
[----:B------:R-:W-:Y:S01]  /*0f70*/  FMUL.FTZ R7, R5, -1.7020000219345092773 ;  /* 0xbfd9db2305077820 */ /* 0x000fe20000410000 */
[----:B------:R-:W-:-:S03]  /*0f80*/  F2FP.BF16.F32.PACK_AB R12, R6, R12 ;  /* 0x0000000c060c723e */ /* 0x000fc600000010ff */
[----:B------:R-:W-:Y:S01]  /*0f90*/  FMUL.FTZ R20, R7, 1.4426950216293334961 ;  /* 0x3fb8aa3b07147820 */ /* 0x000fe20000410000 */
[----:B------:R-:W-:Y:S01]  /*0fa0*/  FMUL.FTZ R7, R26, -1.7020000219345092773 ;  /* 0xbfd9db231a077820 */ /* 0x000fe20000410000 */
[----:B------:R-:W0:Y:S03]  /*0fb0*/  MUFU.EX2 R28, R28 ;  /* 0x0000001c001c7308 */ /* 0x000e260000000800 */
[----:B------:R-:W-:Y:S01]  /*0fc0*/  FMUL.FTZ R7, R7, 1.4426950216293334961 ;  /* 0x3fb8aa3b07077820 */ /* 0x000fe20000410000 */
[----:B------:R-:W1:Y:S04]  /*0fd0*/  MUFU.EX2 R19, R19 ;  /* 0x0000001300137308 */ /* 0x000e680000000800 */
[----:B------:R-:W2:Y:S04]  /*0fe0*/  MUFU.EX2 R20, R20 ;  /* 0x0000001400147308 */ /* 0x000ea80000000800 */
[----:B------:R-:W3:Y:S01]  /*0ff0*/  MUFU.EX2 R7, R7 ;  /* 0x0000000700077308 */ /* 0x000ee20000000800 */
[----:B0-----:R-:W-:Y:S01]  /*1000*/  FADD.FTZ R29, R28, 1 ;  /* 0x3f8000001c1d7421 */ /* 0x001fe20000010000 */
[----:B-1----:R-:W-:-:S03]  /*1010*/  FADD.FTZ R27, R19, 1 ;  /* 0x3f800000131b7421 */ /* 0x002fc60000010000 */
[----:B------:R0:W1:Y:S01]  /*1020*/  MUFU.RCP R19, R29 ;  /* 0x0000001d00137308 */ /* 0x0000620000001000 */
[----:B--2---:R-:W-:Y:S01]  /*1030*/  FADD.FTZ R20, R20, 1 ;  /* 0x3f80000014147421 */ /* 0x004fe20000010000 */
[----:B---3--:R-:W-:-:S06]  /*1040*/  FADD.FTZ R28, R7, 1 ;  /* 0x3f800000071c7421 */ /* 0x008fcc0000010000 */
[----:B------:R-:W2:Y:S01]  /*1050*/  MUFU.RCP R20, R20 ;  /* 0x0000001400147308 */ /* 0x000ea20000001000 */
[----:B0-----:R-:W-:-:S07]  /*1060*/  SHF.L.U32 R29, R8, 0x10, RZ ;  /* 0x00000010081d7819 */ /* 0x001fce00000006ff */
[----:B------:R0:W3:Y:S01]  /*1070*/  MUFU.RCP R7, R28 ;  /* 0x0000001c00077308 */ /* 0x0000e20000001000 */
[----:B-1----:R-:W-:Y:S01]  /*1080*/  FMUL.FTZ R4, R4, R19 ;  /* 0x0000001304047220 */ /* 0x002fe20000410000 */
[----:B------:R-:W-:-:S04]  /*1090*/  SHF.L.U32 R19, R11, 0x10, RZ ;  /* 0x000000100b137819 */ /* 0x000fc800000006ff */
[----:B------:R-:W-:Y:S02]  /*10a0*/  F2FP.BF16.F32.PACK_AB R13, R4, R13 ;  /* 0x0000000d040d723e */ /* 0x000fe400000010ff */
[----:B------:R-:W1:Y:S01]  /*10b0*/  MUFU.RCP R27, R27 ;  /* 0x0000001b001b7308 */ /* 0x000e620000001000 */
[----:B0-----:R-:W-:Y:S01]  /*10c0*/  SHF.L.U32 R28, R9, 0x10, RZ ;  /* 0x00000010091c7819 */ /* 0x001fe200000006ff */
[----:B--2---:R-:W-:-:S05]  /*10d0*/  FMUL.FTZ R5, R5, R20 ;  /* 0x0000001405057220 */ /* 0x004fca0000410000 */
[----:B------:R-:W-:Y:S01]  /*10e0*/  F2FP.BF16.F32.PACK_AB R14, R5, R14 ;  /* 0x0000000e050e723e */ /* 0x000fe200000010ff */
[----:B---3--:R-:W-:Y:S01]  /*10f0*/  FMUL.FTZ R26, R26, R7 ;  /* 0x000000071a1a7220 */ /* 0x008fe20000410000 */
[----:B------:R-:W-:-:S04]  /*1100*/  FMUL.FTZ R7, R19, -1.7020000219345092773 ;  /* 0xbfd9db2313077820 */ /* 0x000fc80000410000 */
[----:B------:R-:W-:Y:S01]  /*1110*/  FMUL.FTZ R8, R7, 1.4426950216293334961 ;  /* 0x3fb8aa3b07087820 */ /* 0x000fe20000410000 */
[----:B------:R-:W-:Y:S01]  /*1120*/  FMUL.FTZ R7, R29, -1.7020000219345092773 ;  /* 0xbfd9db231d077820 */ /* 0x000fe20000410000 */
[----:B-1----:R-:W-:-:S03]  /*1130*/  FMUL.FTZ R18, R18, R27 ;  /* 0x0000001b12127220 */ /* 0x002fc60000410000 */
[----:B------:R-:W-:Y:S01]  /*1140*/  FMUL.FTZ R9, R7, 1.4426950216293334961 ;  /* 0x3fb8aa3b07097820 */ /* 0x000fe20000410000 */
[----:B------:R-:W0:Y:S01]  /*1150*/  MUFU.EX2 R8, R8 ;  /* 0x0000000800087308 */ /* 0x000e220000000800 */
[----:B------:R-:W-:-:S04]  /*1160*/  FMUL.FTZ R7, R28, -1.7020000219345092773 ;  /* 0xbfd9db231c077820 */ /* 0x000fc80000410000 */
[----:B------:R-:W1:Y:S01]  /*1170*/  MUFU.EX2 R9, R9 ;  /* 0x0000000900097308 */ /* 0x000e620000000800 */
[----:B------:R-:W-:-:S04]  /*1180*/  FMUL.FTZ R27, R7, 1.4426950216293334961 ;  /* 0x3fb8aa3b071b7820 */ /* 0x000fc80000410000 */
[----:B------:R2:W3:Y:S01]  /*1190*/  MUFU.EX2 R7, R27 ;  /* 0x0000001b00077308 */ /* 0x0004e20000000800 */
[----:B0-----:R-:W-:Y:S01]  /*11a0*/  FADD.FTZ R8, R8, 1 ;  /* 0x3f80000008087421 */ /* 0x001fe20000010000 */
[----:B-1----:R-:W-:-:S05]  /*11b0*/  FADD.FTZ R9, R9, 1 ;  /* 0x3f80000009097421 */ /* 0x002fca0000010000 */
[----:B------:R-:W0:Y:S01]  /*11c0*/  MUFU.RCP R8, R8 ;  /* 0x0000000800087308 */ /* 0x000e220000001000 */
[----:B--2---:R-:W-:Y:S01]  /*11d0*/  SHF.L.U32 R27, R10, 0x10, RZ ;  /* 0x000000100a1b7819 */ /* 0x004fe200000006ff */
[----:B---3--:R-:W-:-:S06]  /*11e0*/  FADD.FTZ R7, R7, 1 ;  /* 0x3f80000007077421 */ /* 0x008fcc0000010000 */
[----:B------:R-:W1:Y:S08]  /*11f0*/  MUFU.RCP R20, R9 ;  /* 0x0000000900147308 */ /* 0x000e700000001000 */
[----:B------:R-:W2:Y:S01]  /*1200*/  MUFU.RCP R7, R7 ;  /* 0x0000000700077308 */ /* 0x000ea20000001000 */
[----:B0-----:R-:W-:Y:S01]  /*1210*/  FMUL.FTZ R19, R19, R8 ;  /* 0x0000000813137220 */ /* 0x001fe20000410000 */
[----:B------:R-:W-:-:S04]  /*1220*/  FMUL.FTZ R8, R27, -1.7020000219345092773 ;  /* 0xbfd9db231b087820 */ /* 0x000fc80000410000 */
[----:B------:R-:W-:Y:S01]  /*1230*/  FMUL.FTZ R8, R8, 1.4426950216293334961 ;  /* 0x3fb8aa3b08087820 */ /* 0x000fe20000410000 */
[----:B-1----:R-:W-:Y:S01]  /*1240*/  FMUL.FTZ R29, R29, R20 ;  /* 0x000000141d1d7220 */ /* 0x002fe20000410000 */
[----:B------:R-:W-:-:S04]  /*1250*/  PRMT R20, R11, 0x7632, R20 ;  /* 0x000076320b147816 */ /* 0x000fc80000000014 */
[----:B------:R-:W0:Y:S01]  /*1260*/  MUFU.EX2 R8, R8 ;  /* 0x0000000800087308 */ /* 0x000e220000000800 */
[----:B------:R-:W-:Y:S01]  /*1270*/  SHF.L.U32 R20, R20, 0x10, RZ ;  /* 0x0000001014147819 */ /* 0x000fe200000006ff */
[----:B--2---:R-:W-:Y:S01]  /*1280*/  FMUL.FTZ R28, R28, R7 ;  /* 0x000000071c1c7220 */ /* 0x004fe20000410000 */
[----:B------:R-:W-:-:S04]  /*1290*/  IMAD.WIDE.U32 R6, R3, 0x20, R24 ;  /* 0x0000002003067825 */ /* 0x000fc800078e0018 */
[----:B------:R-:W-:-:S04]  /*12a0*/  FMUL.FTZ R9, R20, -1.7020000219345092773 ;  /* 0xbfd9db2314097820 */ /* 0x000fc80000410000 */
[----:B------:R-:W-:Y:S01]  /*12b0*/  FMUL.FTZ R10, R9, 1.4426950216293334961 ;  /* 0x3fb8aa3b090a7820 */ /* 0x000fe20000410000 */
[----:B0-----:R-:W-:-:S05]  /*12c0*/  FADD.FTZ R9, R8, 1 ;  /* 0x3f80000008097421 */ /* 0x001fca0000010000 */
[----:B------:R-:W0:Y:S04]  /*12d0*/  MUFU.EX2 R10, R10 ;  /* 0x0000000a000a7308 */ /* 0x000e280000000800 */
[----:B------:R-:W1:Y:S01]  /*12e0*/  MUFU.RCP R9, R9 ;  /* 0x0000000900097308 */ /* 0x000e620000001000 */
[----:B0-----:R-:W-:-:S07]  /*12f0*/  FADD.FTZ R11, R10, 1 ;  /* 0x3f8000000a0b7421 */ /* 0x001fce0000010000 */
[----:B------:R-:W0:Y:S01]  /*1300*/  MUFU.RCP R11, R11 ;  /* 0x0000000b000b7308 */ /* 0x000e220000001000 */
[----:B-1----:R-:W-:Y:S01]  /*1310*/  FMUL.FTZ R27, R27, R9 ;  /* 0x000000091b1b7220 */ /* 0x002fe20000410000 */
[----:B0-----:R-:W-:Y:S02]  /*1320*/  FMUL.FTZ R20, R20, R11 ;  /* 0x0000000b14147220 */ /* 0x001fe40000410000 */
[----:B------:R-:W2:Y:S01]  /*1330*/  LDG.E.ENL2.256.CONSTANT R8, R4, desc[UR4][R6.64] ;  /* 0xfe0000040604797e */ /* 0x000ea20008129908 */
[----:B------:R-:W-:Y:S02]  /*1340*/  F2FP.BF16.F32.PACK_AB R15, R26, R15 ;  /* 0x0000000f1a0f723e */ /* 0x000fe400000010ff */
[----:B------:R-:W-:Y:S01]  /*1350*/  F2FP.BF16.F32.PACK_AB R18, R27, R18 ;  /* 0x000000121b12723e */ /* 0x000fe200000010ff */
[----:B------:R-:W-:Y:S01]  /*1360*/  IMAD.WIDE.U32 R26, R21, 0x20, R22 ;  /* 0x00000020151a7825 */ /* 0x000fe200078e0016 */
[----:B------:R-:W-:Y:S02]  /*1370*/  F2FP.BF16.F32.PACK_AB R16, R29, R16 ;  /* 0x000000101d10723e */ /* 0x000fe400000010ff */
[----:B------:R-:W-:-:S02]  /*1380*/  F2FP.BF16.F32.PACK_AB R17, R28, R17 ;  /* 0x000000111c11723e */ /* 0x000fc400000010ff */
[----:B------:R-:W-:Y:S02]  /*1390*/  F2FP.BF16.F32.PACK_AB R19, R20, R19 ;  /* 0x000000131413723e */ /* 0x000fe400000010ff */
[----:B------:R-:W-:-:S03]  /*13a0*/  IADD3 R21, PT, PT, R2, R21, R2 ;  /* 0x0000001502157210 */ /* 0x000fc60007ffe002 */
[----:B------:R0:W-:Y:S01]  /*13b0*/  STG.E.ENL2.256 desc[UR4][R26.64], R12, R16 ;  /* 0xf800000c1a10797f */ /* 0x0001e2000f121804 */
[----:B------:R-:W-:Y:S02]  /*13c0*/  ISETP.GE.AND P0, PT, R21, R0, PT ;  /* 0x000000001500720c */ /* 0x000fe40003f06270 */
[----:B--2---:R-:W-:Y:S02]  /*13d0*/  SHF.L.U32 R20, R6, 0x10, RZ ;  /* 0x0000001006147819 */ /* 0x004fe400000006ff */
[----:B------:R-:W-:Y:S02]  /*13e0*/  SHF.L.U32 R29, R4, 0x10, RZ ;  /* 0x00000010041d7819 */ /* 0x000fe400000006ff */
[----:B------:R-:W-:Y:S01]  /*13f0*/  SHF.L.U32 R28, R5, 0x10, RZ ;  /* 0x00000010051c7819 */ /* 0x000fe200000006ff */
[----:B0-----:R-:W-:Y:S01]  /*1400*/  FMUL.FTZ R14, R20, -1.7020000219345092773 ;  /* 0xbfd9db23140e7820 */ /* 0x001fe20000410000 */
[----:B------:R-:W-:Y:S01]  /*1410*/  PRMT R4, R4, 0x7632, R4 ;  /* 0x0000763204047816 */ /* 0x000fe20000000004 */
[----:B------:R-:W-:Y:S01]  /*1420*/  FMUL.FTZ R12, R29, -1.7020000219345092773 ;  /* 0xbfd9db231d0c7820 */ /* 0x000fe20000410000 */
[----:B------:R-:W-:Y:S01]  /*1430*/  SHF.L.U32 R15, R7, 0x10, RZ ;  /* 0x00000010070f7819 */ /* 0x000fe200000006ff */
[----:B------:R-:W-:Y:S01]  /*1440*/  FMUL.FTZ R16, R14, 1.4426950216293334961 ;  /* 0x3fb8aa3b0e107820 */ /* 0x000fe20000410000 */
[----:B------:R-:W-:Y:S01]  /*1450*/  FMUL.FTZ R13, R28, -1.7020000219345092773 ;  /* 0xbfd9db231c0d7820 */ /* 0x000fe20000410000 */
[----:B------:R-:W-:Y:S01]  /*1460*/  FMUL.FTZ R12, R12, 1.4426950216293334961 ;  /* 0x3fb8aa3b0c0c7820 */ /* 0x000fe20000410000 */
[----:B------:R-:W-:-:S02]  /*1470*/  SHF.L.U32 R4, R4, 0x10, RZ ;  /* 0x0000001004047819 */ /* 0x000fc400000006ff */
[----:B------:R-:W-:Y:S01]  /*1480*/  FMUL.FTZ R13, R13, 1.4426950216293334961 ;  /* 0x3fb8aa3b0d0d7820 */ /* 0x000fe20000410000 */
[----:B------:R-:W0:Y:S01]  /*1490*/  MUFU.EX2 R16, R16 ;  /* 0x0000001000107308 */ /* 0x000e220000000800 */
[----:B------:R-:W-:-:S03]  /*14a0*/  PRMT R6, R5, 0x7632, R6 ;  /* 0x0000763205067816 */ /* 0x000fc60000000006 */
[----:B------:R-:W1:Y:S01]  /*14b0*/  MUFU.EX2 R12, R12 ;  /* 0x0000000c000c7308 */ /* 0x000e620000000800 */
[C---:B------:R-:W-:Y:S02]  /*14c0*/  PRMT R7, R6.reuse, 0x7632, R7 ;  /* 0x0000763206077816 */ /* 0x040fe40000000007 */
[----:B------:R-:W-:Y:S01]  /*14d0*/  SHF.L.U32 R6, R6, 0x10, RZ ;  /* 0x0000001006067819 */ /* 0x000fe200000006ff */
[----:B------:R-:W2:Y:S01]  /*14e0*/  MUFU.EX2 R13, R13 ;  /* 0x0000000d000d7308 */ /* 0x000ea20000000800 */
[----:B0-----:R-:W-:Y:S01]  /*14f0*/  FADD.FTZ R26, R16, 1 ;  /* 0x3f800000101a7421 */ /* 0x001fe20000010000 */
[----:B-1----:R-:W-:-:S03]  /*1500*/  FADD.FTZ R14, R12, 1 ;  /* 0x3f8000000c0e7421 */ /* 0x002fc60000010000 */
[----:B------:R-:W0:Y:S01]  /*1510*/  MUFU.RCP R27, R26 ;  /* 0x0000001a001b7308 */ /* 0x000e220000001000 */
[----:B------:R-:W-:Y:S01]  /*1520*/  SHF.L.U32 R12, R9, 0x10, RZ ;  /* 0x00000010090c7819 */ /* 0x000fe200000006ff */
[----:B--2---:R-:W-:Y:S01]  /*1530*/  FADD.FTZ R19, R13, 1 ;  /* 0x3f8000000d137421 */ /* 0x004fe20000010000 */
[C---:B------:R-:W-:Y:S02]  /*1540*/  SHF.L.U32 R13, R8.reuse, 0x10, RZ ;  /* 0x00000010080d7819 */ /* 0x040fe400000006ff */
[----:B------:R-:W-:-:S03]  /*1550*/  PRMT R9, R8, 0x7632, R9 ;  /* 0x0000763208097816 */ /* 0x000fc60000000009 */
[----:B------:R-:W1:Y:S08]  /*1560*/  MUFU.RCP R14, R14 ;  /* 0x0000000e000e7308 */ /* 0x000e700000001000 */
[----:B------:R2:W3:Y:S01]  /*1570*/  MUFU.RCP R17, R19 ;  /* 0x0000001300117308 */ /* 0x0004e20000001000 */
[----:B0-----:R-:W-:Y:S01]  /*1580*/  FMUL.FTZ R16, R20, R27 ;  /* 0x0000001b14107220 */ /* 0x001fe20000410000 */
[----:B------:R-:W-:Y:S01]  /*1590*/  FMUL.FTZ R20, R12, -1.7020000219345092773 ;  /* 0xbfd9db230c147820 */ /* 0x000fe20000410000 */
[----:B--2---:R-:W-:Y:S01]  /*15a0*/  FMUL.FTZ R19, R13, -1.7020000219345092773 ;  /* 0xbfd9db230d137820 */ /* 0x004fe20000410000 */
[----:B-1----:R-:W-:-:S02]  /*15b0*/  FMUL.FTZ R18, R29, R14 ;  /* 0x0000000e1d127220 */ /* 0x002fc40000410000 */
[----:B------:R-:W-:Y:S01]  /*15c0*/  FMUL.FTZ R29, R20, 1.4426950216293334961 ;  /* 0x3fb8aa3b141d7820 */ /* 0x000fe20000410000 */
[----:B------:R-:W-:Y:S01]  /*15d0*/  FMUL.FTZ R20, R4, -1.7020000219345092773 ;  /* 0xbfd9db2304147820 */ /* 0x000fe20000410000 */
[----:B------:R-:W-:Y:S01]  /*15e0*/  FMUL.FTZ R14, R15, -1.7020000219345092773 ;  /* 0xbfd9db230f0e7820 */ /* 0x000fe20000410000 */
[----:B------:R-:W-:Y:S01]  /*15f0*/  FMUL.FTZ R19, R19, 1.4426950216293334961 ;  /* 0x3fb8aa3b13137820 */ /* 0x000fe20000410000 */
[----:B------:R-:W0:Y:S01]  /*1600*/  MUFU.EX2 R27, R29 ;  /* 0x0000001d001b7308 */ /* 0x000e220000000800 */
[----:B------:R-:W-:Y:S01]  /*1610*/  FMUL.FTZ R26, R20, 1.4426950216293334961 ;  /* 0x3fb8aa3b141a7820 */ /* 0x000fe20000410000 */
[----:B---3--:R-:W-:Y:S01]  /*1620*/  FMUL.FTZ R17, R28, R17 ;  /* 0x000000111c117220 */ /* 0x008fe20000410000 */
[----:B------:R-:W-:Y:S02]  /*1630*/  FMUL.FTZ R28, R14, 1.4426950216293334961 ;  /* 0x3fb8aa3b0e1c7820 */ /* 0x000fe40000410000 */
[----:B------:R-:W1:Y:S04]  /*1640*/  MUFU.EX2 R19, R19 ;  /* 0x0000001300137308 */ /* 0x000e680000000800 */
        /* <DEDUP_REMOVED lines=12> */
[----:B--2---:R-:W-:Y:S01]  /*1710*/  FMUL.FTZ R15, R15, R14 ;  /* 0x0000000e0f0f7220 */ /* 0x004fe20000410000 */
[----:B------:R-:W-:-:S05]  /*1720*/  SHF.L.U32 R14, R10, 0x10, RZ ;  /* 0x000000100a0e7819 */ /* 0x000fca00000006ff */
[----:B------:R-:W-:Y:S01]  /*1730*/  FMUL.FTZ R20, R14, -1.7020000219345092773 ;  /* 0xbfd9db230e147820 */ /* 0x000fe20000410000 */
[----:B0-----:R-:W-:Y:S01]  /*1740*/  FMUL.FTZ R5, R4, R19 ;  /* 0x0000001304057220 */ /* 0x001fe20000410000 */
[C---:B------:R-:W-:Y:S01]  /*1750*/  PRMT R4, R7.reuse, 0x7632, R4 ;  /* 0x0000763207047816 */ /* 0x040fe20000000004 */
[----:B------:R-:W-:Y:S01]  /*1760*/  FMUL.FTZ R19, R6, -1.7020000219345092773 ;  /* 0xbfd9db2306137820 */ /* 0x000fe20000410000 */
[----:B------:R-:W-:Y:S01]  /*1770*/  SHF.L.U32 R7, R7, 0x10, RZ ;  /* 0x0000001007077819 */ /* 0x000fe200000006ff */
[----:B------:R-:W-:Y:S01]  /*1780*/  FMUL.FTZ R26, R20, 1.4426950216293334961 ;  /* 0x3fb8aa3b141a7820 */ /* 0x000fe20000410000 */
[----:B------:R-:W-:Y:S01]  /*1790*/  SHF.L.U32 R4, R4, 0x10, RZ ;  /* 0x0000001004047819 */ /* 0x000fe200000006ff */
[----:B------:R-:W-:Y:S02]  /*17a0*/  FMUL.FTZ R28, R19, 1.4426950216293334961 ;  /* 0x3fb8aa3b131c7820 */ /* 0x000fe40000410000 */
[----:B------:R-:W-:Y:S02]  /*17b0*/  FMUL.FTZ R19, R7, -1.7020000219345092773 ;  /* 0xbfd9db2307137820 */ /* 0x000fe40000410000 */
        /* <DEDUP_REMOVED lines=66> */
[----:B------:R-:W-:-:S03]  /*1be0*/  LEA R3, R2, R3, 0x1 ;  /* 0x0000000302037211 */ /* 0x000fc600078e08ff */
[----:B------:R1:W-:Y:S01]  /*1bf0*/  STG.E.ENL2.256 desc[UR4][R12.64], R4, R8 ;  /* 0xf80000040c08797f */ /* 0x0003e2000f121804 */
[----:B------:R-:W-:Y:S05]  /*1c00*/  @!P0 BRA `(.L_x_41) ;  /* 0xffffffec00d08947 */ /* 0x000fea000383ffff */
[----:B------:R-:W-:Y:S05]  /*1c10*/  EXIT ;  /* 0x000000000000794d */ /* 0x000fea0003800000 */
.L_x_42:
        /* <DEDUP_REMOVED lines=14> */
.L_x_451:


//--------------------- .text._ZN4vllm17activation_kernelIN3c104HalfEXadL_ZNS_17gelu_quick_kernelIS2_EET_RKS4_EELb1ELb1EEEvPS4_PS5_i --------------------------
	.section	.text._ZN4vllm17activation_kernelIN3c104HalfEXadL_ZNS_17gelu_quick_kernelIS2_EET_RKS4_EELb1ELb1EEEvPS4_PS5_i,"ax",@progbits
	.align	128
        .global         _ZN4vllm17activation_kernelIN3c104HalfEXadL_ZNS_17gelu_quick_kernelIS2_EET_RKS4_EELb1ELb1EEEvPS4_PS5_i
        .type           _ZN4vllm17activation_kernelIN3c104HalfEXadL_ZNS_17gelu_quick_kernelIS2_EET_RKS4_EELb1ELb1EEEvPS4_PS5_i,@function
        .size           _ZN4vllm17activation_kernelIN3c104HalfEXadL_ZNS_17gelu_quick_kernelIS2_EET_RKS4_EELb1ELb1EEEvPS4_PS5_i,(.L_x_452 - _ZN4vllm17activation_kernelIN3c104HalfEXadL_ZNS_17gelu_quick_kernelIS2_EET_RKS4_EELb1ELb1EEEvPS4_PS5_i)
        .other          _ZN4vllm17activation_kernelIN3c104HalfEXadL_ZNS_17gelu_quick_kernelIS2_EET_RKS4_EELb1ELb1EEEvPS4_PS5_i,@"STO_CUDA_ENTRY STV_DEFAULT"
_ZN4vllm17activation_kernelIN3c104HalfEXadL_ZNS_17gelu_quick_kernelIS2_EET_RKS4_EELb1ELb1EEEvPS4_PS5_i:
.text._ZN4vllm17activation_kernelIN3c104HalfEXadL_ZNS_17gelu_quick_kernelIS2_EET_RKS4_EELb1ELb1EEEvPS4_PS5_i:
        /* <DEDUP_REMOVED lines=47> */
[--C-:B--2---:R-:W-:Y:S02]  /*02f0*/  HADD2.F32 R12, -RZ, R4.reuse.H0_H0 ;  /* 0x20000004ff0c7230 */ /* 0x104fe40000004100 */
[----:B------:R-:W-:Y:S02]  /*0300*/  HADD2.F32 R17, -RZ, R4.H1_H1 ;  /* 0x30000004ff117230 */ /* 0x000fe40000004100 */
[--C-:B------:R-:W-:Y:S02]  /*0310*/  HADD2.F32 R15, -RZ, R5.reuse.H0_H0 ;  /* 0x20000005ff0f7230 */ /* 0x100fe40000004100 */
[----:B------:R-:W-:Y:S01]  /*0320*/  FMUL.FTZ R13, R12, -1.7020000219345092773 ;  /* 0xbfd9db230c0d7820 */ /* 0x000fe20000410000 */
[----:B------:R-:W-:Y:S02]  /*0330*/  HADD2.F32 R18, -RZ, R5.H1_H1 ;  /* 0x30000005ff127230 */ /* 0x000fe40000004100 */
[----:B------:R-:W-:Y:S01]  /*0340*/  FMUL.FTZ R19, R17, -1.7020000219345092773 ;  /* 0xbfd9db2311137820 */ /* 0x000fe20000410000 */
[----:B------:R-:W-:-:S02]  /*0350*/  HADD2.F32 R16, -RZ, R6.H0_H0 ;  /* 0x20000006ff107230 */ /* 0x000fc40000004100 */
[----:B------:R-:W-:Y:S01]  /*0360*/  FMUL.FTZ R13, R13, 1.4426950216293334961 ;  /* 0x3fb8aa3b0d0d7820 */ /* 0x000fe20000410000 */
[----:B------:R-:W-:Y:S01]  /*0370*/  FMUL.FTZ R5, R19, 1.4426950216293334961 ;  /* 0x3fb8aa3b13057820 */ /* 0x000fe20000410000 */
[----:B------:R-:W-:-:S04]  /*0380*/  HADD2.F32 R19, -RZ, R6.H1_H1 ;  /* 0x30000006ff137230 */ /* 0x000fc80000004100 */
[----:B------:R-:W0:Y:S04]  /*0390*/  MUFU.EX2 R13, R13 ;  /* 0x0000000d000d7308 */ /* 0x000e280000000800 */
[----:B------:R-:W-:Y:S01]  /*03a0*/  MUFU.EX2 R6, R5 ;  /* 0x0000000500067308 */ /* 0x000fe20000000800 */
[----:B0-----:R-:W-:Y:S01]  /*03b0*/  FADD.FTZ R14, R13, 1 ;  /* 0x3f8000000d0e7421 */ /* 0x001fe20000010000 */
[----:B------:R-:W-:-:S03]  /*03c0*/  FMUL.FTZ R13, R18, -1.7020000219345092773 ;  /* 0xbfd9db23120d7820 */ /* 0x000fc60000410000 */
[----:B------:R0:W1:Y:S01]  /*03d0*/  MUFU.RCP R27, R14 ;  /* 0x0000000e001b7308 */ /* 0x0000620000001000 */
[----:B------:R-:W-:Y:S01]  /*03e0*/  FMUL.FTZ R26, R13, 1.4426950216293334961 ;  /* 0x3fb8aa3b0d1a7820 */ /* 0x000fe20000410000 */
[----:B------:R-:W-:-:S04]  /*03f0*/  FMUL.FTZ R13, R19, -1.7020000219345092773 ;  /* 0xbfd9db23130d7820 */ /* 0x000fc80000410000 */
[----:B------:R-:W-:Y:S02]  /*0400*/  FMUL.FTZ R13, R13, 1.4426950216293334961 ;  /* 0x3fb8aa3b0d0d7820 */ /* 0x000fe40000410000 */
[----:B------:R-:W2:Y:S01]  /*0410*/  MUFU.EX2 R26, R26 ;  /* 0x0000001a001a7308 */ /* 0x000ea20000000800 */
[----:B0-----:R-:W-:-:S03]  /*0420*/  FMUL.FTZ R14, R16, -1.7020000219345092773 ;  /* 0xbfd9db23100e7820 */ /* 0x001fc60000410000 */
[----:B------:R-:W-:Y:S01]  /*0430*/  MUFU.EX2 R13, R13 ;  /* 0x0000000d000d7308 */ /* 0x000fe20000000800 */
[----:B------:R-:W-:Y:S01]  /*0440*/  FMUL.FTZ R14, R14, 1.4426950216293334961 ;  /* 0x3fb8aa3b0e0e7820 */ /* 0x000fe20000410000 */
[----:B-1----:R-:W-:Y:S01]  /*0450*/  FMUL.FTZ R4, R12, R27 ;  /* 0x0000001b0c047220 */ /* 0x002fe20000410000 */
[----:B------:R-:W-:-:S04]  /*0460*/  FMUL.FTZ R12, R15, -1.7020000219345092773 ;  /* 0xbfd9db230f0c7820 */ /* 0x000fc80000410000 */
[----:B------:R-:W-:Y:S01]  /*0470*/  MUFU.EX2 R14, R14 ;  /* 0x0000000e000e7308 */ /* 0x000fe20000000800 */
[----:B--2---:R-:W-:Y:S01]  /*0480*/  FADD.FTZ R26, R26, 1 ;  /* 0x3f8000001a1a7421 */ /* 0x004fe20000010000 */
[----:B------:R-:W-:Y:S01]  /*0490*/  FMUL.FTZ R27, R12, 1.4426950216293334961 ;  /* 0x3fb8aa3b0c1b7820 */ /* 0x000fe20000410000 */
[----:B------:R-:W-:Y:S02]  /*04a0*/  HADD2.F32 R12, -RZ, R7.H0_H0 ;  /* 0x20000007ff0c7230 */ /* 0x000fe40000004100 */
[----:B------:R-:W0:Y:S03]  /*04b0*/  MUFU.RCP R29, R26 ;  /* 0x0000001a001d7308 */ /* 0x000e260000001000 */
[----:B------:R-:W-:-:S04]  /*04c0*/  FMUL.FTZ R20, R12, -1.7020000219345092773 ;  /* 0xbfd9db230c147820 */ /* 0x000fc80000410000 */
[----:B------:R-:W-:Y:S01]  /*04d0*/  FMUL.FTZ R5, R20, 1.4426950216293334961 ;  /* 0x3fb8aa3b14057820 */ /* 0x000fe20000410000 */
[----:B------:R-:W1:Y:S01]  /*04e0*/  MUFU.EX2 R27, R27 ;  /* 0x0000001b001b7308 */ /* 0x000e620000000800 */
[----:B------:R-:W-:-:S04]  /*04f0*/  FADD.FTZ R20, R6, 1 ;  /* 0x3f80000006147421 */ /* 0x000fc80000010000 */
[----:B------:R-:W2:Y:S04]  /*0500*/  MUFU.EX2 R5, R5 ;  /* 0x0000000500057308 */ /* 0x000ea80000000800 */
[----:B------:R-:W3:Y:S01]  /*0510*/  MUFU.RCP R20, R20 ;  /* 0x0000001400147308 */ /* 0x000ee20000001000 */
[----:B0-----:R-:W-:Y:S01]  /*0520*/  FMUL.FTZ R18, R18, R29 ;  /* 0x0000001d12127220 */ /* 0x001fe20000410000 */
[----:B-1----:R-:W-:Y:S01]  /*0530*/  FADD.FTZ R6, R27, 1 ;  /* 0x3f8000001b067421 */ /* 0x002fe20000010000 */
[----:B------:R-:W-:Y:S01]  /*0540*/  FADD.FTZ R27, R14, 1 ;  /* 0x3f8000000e1b7421 */ /* 0x000fe20000010000 */
[----:B------:R-:W-:Y:S01]  /*0550*/  FADD.FTZ R14, R13, 1 ;  /* 0x3f8000000d0e7421 */ /* 0x000fe20000010000 */
[----:B--2---:R-:W-:-:S03]  /*0560*/  FADD.FTZ R13, R5, 1 ;  /* 0x3f800000050d7421 */ /* 0x004fc60000010000 */
[----:B------:R-:W0:Y:S01]  /*0570*/  MUFU.RCP R6, R6 ;  /* 0x0000000600067308 */ /* 0x000e220000001000 */
[----:B---3--:R-:W-:-:S07]  /*0580*/  FMUL.FTZ R17, R17, R20 ;  /* 0x0000001411117220 */ /* 0x008fce0000410000 */
[----:B------:R-:W1:Y:S01]  /*0590*/  MUFU.RCP R27, R27 ;  /* 0x0000001b001b7308 */ /* 0x000e620000001000 */
[----:B------:R-:W-:Y:S01]  /*05a0*/  HADD2.F32 R20, -RZ, R8.H0_H0 ;  /* 0x20000008ff147230 */ /* 0x000fe20000004100 */
[----:B------:R-:W-:-:S06]  /*05b0*/  F2FP.F16.F32.PACK_AB R4, R17, R4 ;  /* 0x000000041104723e */ /* 0x000fcc00000000ff */
[----:B------:R-:W2:Y:S01]  /*05c0*/  MUFU.RCP R13, R13 ;  /* 0x0000000d000d7308 */ /* 0x000ea20000001000 */
[----:B0-----:R-:W-:Y:S01]  /*05d0*/  FMUL.FTZ R5, R15, R6 ;  /* 0x000000060f057220 */ /* 0x001fe20000410000 */
[----:B------:R-:W-:-:S04]  /*05e0*/  HADD2.F32 R15, -RZ, R7.H1_H1 ;  /* 0x30000007ff0f7230 */ /* 0x000fc80000004100 */
[----:B------:R-:W-:Y:S02]  /*05f0*/  F2FP.F16.F32.PACK_AB R5, R18, R5 ;  /* 0x000000051205723e */ /* 0x000fe400000000ff */
[----:B------:R-:W0:Y:S01]  /*0600*/  MUFU.RCP R14, R14 ;  /* 0x0000000e000e7308 */ /* 0x000e220000001000 */
[----:B------:R-:W-:Y:S01]  /*0610*/  FMUL.FTZ R7, R15, -1.7020000219345092773 ;  /* 0xbfd9db230f077820 */ /* 0x000fe20000410000 */
[----:B-1----:R-:W-:Y:S01]  /*0620*/  FMUL.FTZ R6, R16, R27 ;  /* 0x0000001b10067220 */ /* 0x002fe20000410000 */
[----:B------:R-:W-:Y:S02]  /*0630*/  HADD2.F32 R16, -RZ, R8.H1_H1 ;  /* 0x30000008ff107230 */ /* 0x000fe40000004100 */
[----:B------:R-:W-:Y:S01]  /*0640*/  FMUL.FTZ R8, R20, -1.7020000219345092773 ;  /* 0xbfd9db2314087820 */ /* 0x000fe20000410000 */
[----:B------:R-:W-:-:S03]  /*0650*/  FMUL.FTZ R27, R7, 1.4426950216293334961 ;  /* 0x3fb8aa3b071b7820 */ /* 0x000fc60000410000 */
[----:B------:R-:W-:Y:S01]  /*0660*/  FMUL.FTZ R26, R8, 1.4426950216293334961 ;  /* 0x3fb8aa3b081a7820 */ /* 0x000fe20000410000 */
[----:B--2---:R-:W-:Y:S01]  /*0670*/  FMUL.FTZ R7, R12, R13 ;  /* 0x0000000d0c077220 */ /* 0x004fe20000410000 */
[----:B------:R-:W-:Y:S02]  /*0680*/  HADD2.F32 R13, -RZ, R9.H0_H0 ;  /* 0x20000009ff0d7230 */ /* 0x000fe40000004100 */
[----:B------:R-:W-:Y:S02]  /*0690*/  FMUL.FTZ R12, R16, -1.7020000219345092773 ;  /* 0xbfd9db23100c7820 */ /* 0x000fe40000410000 */
[----:B------:R-:W1:Y:S01]  /*06a0*/  MUFU.EX2 R26, R26 ;  /* 0x0000001a001a7308 */ /* 0x000e620000000800 */
[----:B------:R-:W-:Y:S01]  /*06b0*/  FMUL.FTZ R8, R13, -1.7020000219345092773 ;  /* 0xbfd9db230d087820 */ /* 0x000fe20000410000 */
[----:B------:R-:W-:Y:S01]  /*06c0*/  FMUL.FTZ R12, R12, 1.4426950216293334961 ;  /* 0x3fb8aa3b0c0c7820 */ /* 0x000fe20000410000 */
[----:B0-----:R-:W-:Y:S02]  /*06d0*/  FMUL.FTZ R19, R19, R14 ;  /* 0x0000000e13137220 */ /* 0x001fe40000410000 */
[----:B------:R-:W-:Y:S01]  /*06e0*/  FMUL.FTZ R8, R8, 1.4426950216293334961 ;  /* 0x3fb8aa3b08087820 */ /* 0x000fe20000410000 */
[----:B------:R1:W0:Y:S02]  /*06f0*/  MUFU.EX2 R14, R27 ;  /* 0x0000001b000e7308 */ /* 0x0002240000000800 */
[----:B------:R-:W-:-:S02]  /*0700*/  F2FP.F16.F32.PACK_AB R6, R19, R6 ;  /* 0x000000061306723e */ /* 0x000fc400000000ff */
[----:B------:R-:W2:Y:S04]  /*0710*/  MUFU.EX2 R12, R12 ;  /* 0x0000000c000c7308 */ /* 0x000ea80000000800 */
[----:B------:R-:W3:Y:S01]  /*0720*/  MUFU.EX2 R8, R8 ;  /* 0x0000000800087308 */ /* 0x000ee20000000800 */
[----:B-1----:R-:W-:Y:S01]  /*0730*/  FADD.FTZ R27, R26, 1 ;  /* 0x3f8000001a1b7421 */ /* 0x002fe20000010000 */
[----:B------:R-:W-:Y:S02]  /*0740*/  HADD2.F32 R26, -RZ, R9.H1_H1 ;  /* 0x30000009ff1a7230 */ /* 0x000fe40000004100 */
[----:B0-----:R-:W-:-:S03]  /*0750*/  FADD.FTZ R28, R14, 1 ;  /* 0x3f8000000e1c7421 */ /* 0x001fc60000010000 */
[----:B------:R-:W-:Y:S01]  /*0760*/  MUFU.RCP R27, R27 ;  /* 0x0000001b001b7308 */ /* 0x000fe20000001000 */
[----:B--2---:R-:W-:Y:S01]  /*0770*/  FADD.FTZ R29, R12, 1 ;  /* 0x3f8000000c1d7421 */ /* 0x004fe20000010000 */
[----:B---3--:R-:W-:-:S06]  /*0780*/  FADD.FTZ R12, R8, 1 ;  /* 0x3f800000080c7421 */ /* 0x008fcc0000010000 */
[----:B------:R-:W0:Y:S08]  /*0790*/  MUFU.RCP R14, R28 ;  /* 0x0000001c000e7308 */ /* 0x000e300000001000 */
[----:B------:R-:W1:Y:S08]  /*07a0*/  MUFU.RCP R29, R29 ;  /* 0x0000001d001d7308 */ /* 0x000e700000001000 */
[----:B------:R-:W2:Y:S01]  /*07b0*/  MUFU.RCP R12, R12 ;  /* 0x0000000c000c7308 */ /* 0x000ea20000001000 */
[----:B0-----:R-:W-:Y:S01]  /*07c0*/  FMUL.FTZ R8, R15, R14 ;  /* 0x0000000e0f087220 */ /* 0x001fe20000410000 */
[----:B------:R-:W-:Y:S01]  /*07d0*/  FMUL.FTZ R14, R20, R27 ;  /* 0x0000001b140e7220 */ /* 0x000fe20000410000 */
[----:B------:R-:W-:-:S03]  /*07e0*/  HADD2.F32 R20, -RZ, R10.H0_H0 ;  /* 0x2000000aff147230 */ /* 0x000fc60000004100 */
[----:B------:R-:W-:Y:S01]  /*07f0*/  F2FP.F16.F32.PACK_AB R7, R8, R7 ;  /* 0x000000070807723e */ /* 0x000fe200000000ff */
[----:B-1----:R-:W-:Y:S01]  /*0800*/  FMUL.FTZ R15, R16, R29 ;  /* 0x0000001d100f7220 */ /* 0x002fe20000410000 */
[----:B------:R-:W-:-:S04]  /*0810*/  FMUL.FTZ R16, R26, -1.7020000219345092773 ;  /* 0xbfd9db231a107820 */ /* 0x000fc80000410000 */
[----:B------:R-:W-:Y:S01]  /*0820*/  F2FP.F16.F32.PACK_AB R8, R15, R14 ;  /* 0x0000000e0f08723e */ /* 0x000fe200000000ff */
[----:B--2---:R-:W-:Y:S01]  /*0830*/  FMUL.FTZ R9, R13, R12 ;  /* 0x0000000c0d097220 */ /* 0x004fe20000410000 */
[----:B------:R-:W-:Y:S02]  /*0840*/  HADD2.F32 R13, -RZ, R10.H1_H1 ;  /* 0x3000000aff0d7230 */ /* 0x000fe40000004100 */
[----:B------:R-:W-:Y:S01]  /*0850*/  FMUL.FTZ R10, R16, 1.4426950216293334961 ;  /* 0x3fb8aa3b100a7820 */ /* 0x000fe20000410000 */
[----:B------:R-:W-:-:S04]  /*0860*/  FMUL.FTZ R16, R20, -1.7020000219345092773 ;  /* 0xbfd9db2314107820 */ /* 0x000fc80000410000 */
[----:B------:R-:W-:Y:S01]  /*0870*/  FMUL.FTZ R12, R16, 1.4426950216293334961 ;  /* 0x3fb8aa3b100c7820 */ /* 0x000fe20000410000 */
[----:B------:R-:W0:Y:S01]  /*0880*/  MUFU.EX2 R10, R10 ;  /* 0x0000000a000a7308 */ /* 0x000e220000000800 */
[----:B------:R-:W-:-:S04]  /*0890*/  FMUL.FTZ R16, R13, -1.7020000219345092773 ;  /* 0xbfd9db230d107820 */ /* 0x000fc80000410000 */
[----:B------:R-:W1:Y:S01]  /*08a0*/  MUFU.EX2 R12, R12 ;  /* 0x0000000c000c7308 */ /* 0x000e620000000800 */
[----:B------:R-:W-:-:S04]  /*08b0*/  FMUL.FTZ R29, R16, 1.4426950216293334961 ;  /* 0x3fb8aa3b101d7820 */ /* 0x000fc80000410000 */
[----:B------:R-:W2:Y:S01]  /*08c0*/  MUFU.EX2 R16, R29 ;  /* 0x0000001d00107308 */ /* 0x000ea20000000800 */
[----:B0-----:R-:W-:Y:S01]  /*08d0*/  FADD.FTZ R27, R10, 1 ;  /* 0x3f8000000a1b7421 */ /* 0x001fe20000010000 */
[----:B-1----:R-:W-:-:S05]  /*08e0*/  FADD.FTZ R28, R12, 1 ;  /* 0x3f8000000c1c7421 */ /* 0x002fca0000010000 */
[----:B------:R-:W0:Y:S01]  /*08f0*/  MUFU.RCP R27, R27 ;  /* 0x0000001b001b7308 */ /* 0x000e220000001000 */
[----:B------:R-:W-:Y:S02]  /*0900*/  HADD2.F32 R12, -RZ, R11.H0_H0 ;  /* 0x2000000bff0c7230 */ /* 0x000fe40000004100 */
[----:B--2---:R-:W-:-:S05]  /*0910*/  FADD.FTZ R16, R16, 1 ;  /* 0x3f80000010107421 */ /* 0x004fca0000010000 */
[----:B------:R-:W1:Y:S08]  /*0920*/  MUFU.RCP R28, R28 ;  /* 0x0000001c001c7308 */ /* 0x000e700000001000 */
[----:B------:R0:W2:Y:S02]  /*0930*/  MUFU.RCP R29, R16 ;  /* 0x00000010001d7308 */ /* 0x0000a40000001000 */
[----:B0-----:R-:W-:Y:S01]  /*0940*/  FMUL.FTZ R16, R26, R27 ;  /* 0x0000001b1a107220 */ /* 0x001fe20000410000 */
[----:B-1----:R-:W-:Y:S01]  /*0950*/  FMUL.FTZ R10, R20, R28 ;  /* 0x0000001c140a7220 */ /* 0x002fe20000410000 */
[----:B------:R-:W-:-:S02]  /*0960*/  HADD2.F32 R20, -RZ, R11.H1_H1 ;  /* 0x3000000bff147230 */ /* 0x000fc40000004100 */
[----:B------:R-:W-:Y:S01]  /*0970*/  FMUL.FTZ R11, R12, -1.7020000219345092773 ;  /* 0xbfd9db230c0b7820 */ /* 0x000fe20000410000 */
[----:B------:R-:W-:-:S03]  /*0980*/  F2FP.F16.F32.PACK_AB R9, R16, R9 ;  /* 0x000000091009723e */ /* 0x000fc600000000ff */
[----:B------:R-:W-:Y:S01]  /*0990*/  FMUL.FTZ R26, R11, 1.4426950216293334961 ;  /* 0x3fb8aa3b0b1a7820 */ /* 0x000fe20000410000 */
[----:B------:R-:W-:Y:S01]  /*09a0*/  FMUL.FTZ R11, R20, -1.7020000219345092773 ;  /* 0xbfd9db23140b7820 */ /* 0x000fe20000410000 */
[----:B--2---:R-:W-:-:S03]  /*09b0*/  FMUL.FTZ R13, R13, R29 ;  /* 0x0000001d0d0d7220 */ /* 0x004fc60000410000 */
[----:B------:R-:W-:Y:S01]  /*09c0*/  FMUL.FTZ R28, R11, 1.4426950216293334961 ;  /* 0x3fb8aa3b0b1c7820 */ /* 0x000fe20000410000 */
[----:B------:R-:W0:Y:S01]  /*09d0*/  MUFU.EX2 R26, R26 ;  /* 0x0000001a001a7308 */ /* 0x000e220000000800 */
[----:B------:R-:W-:-:S04]  /*09e0*/  F2FP.F16.F32.PACK_AB R10, R13, R10 ;  /* 0x0000000a0d0a723e */ /* 0x000fc800000000ff */
[----:B------:R-:W1:Y:S01]  /*09f0*/  MUFU.EX2 R28, R28 ;  /* 0x0000001c001c7308 */ /* 0x000e620000000800 */
[----:B0-----:R-:W-:-:S04]  /*0a00*/  FADD.FTZ R27, R26, 1 ;  /* 0x3f8000001a1b7421 */ /* 0x001fc80000010000 */
[----:B------:R-:W0:Y:S01]  /*0a10*/  MUFU.RCP R11, R27 ;  /* 0x0000001b000b7308 */ /* 0x000e220000001000 */
[----:B-1----:R-:W-:-:S07]  /*0a20*/  FADD.FTZ R29, R28, 1 ;  /* 0x3f8000001c1d7421 */ /* 0x002fce0000010000 */
[----:B------:R-:W1:Y:S01]  /*0a30*/  MUFU.RCP R29, R29 ;  /* 0x0000001d001d7308 */ /* 0x000e620000001000 */
[----:B0-----:R-:W-:Y:S01]  /*0a40*/  FMUL.FTZ R11, R12, R11 ;  /* 0x0000000b0c0b7220 */ /* 0x001fe20000410000 */
[----:B-1----:R-:W-:-:S05]  /*0a50*/  FMUL.FTZ R12, R20, R29 ;  /* 0x0000001d140c7220 */ /* 0x002fca0000410000 */
[----:B------:R-:W-:Y:S01]  /*0a60*/  F2FP.F16.F32.PACK_AB R11, R12, R11 ;  /* 0x0000000b0c0b723e */ /* 0x000fe200000000ff */
[----:B------:R-:W-:Y:S01]  /*0a70*/  IMAD.WIDE.U32 R12, R21, 0x20, R22 ;  /* 0x00000020150c7825 */ /* 0x000fe200078e0016 */
[----:B------:R-:W-:-:S04]  /*0a80*/  MOV R21, R3 ;  /* 0x0000000300157202 */ /* 0x000fc80000000f00 */
[----:B------:R0:W-:Y:S03]  /*0a90*/  STG.E.ENL2.256 desc[UR4][R12.64], R4, R8 ;  /* 0xf80000040c08797f */ /* 0x0001e6000f121804 */
.L_x_44:
[----:B------:R-:W-:Y:S05]  /*0aa0*/  BSYNC.RECONVERGENT B0 ;  /* 0x0000000000007941 */ /* 0x000fea0003800200 */
.L_x_43:
[----:B------:R-:W-:Y:S05]  /*0ab0*/  @!P1 EXIT ;  /* 0x000000000000994d */ /* 0x000fea0003800000 */
[----:B------:R-:W-:-:S07]  /*0ac0*/  IADD3 R3, PT, PT, R21, R2, RZ ;  /* 0x0000000215037210 */ /* 0x000fce0007ffe0ff */
.L_x_45:
[----:B01----:R-:W-:-:S06]  /*0ad0*/  IMAD.WIDE.U32 R4, R21, 0x20, R24 ;  /* 0x0000002015047825 */ /* 0x003fcc00078e0018 */
[----:B------:R-:W2:Y:S02]  /*0ae0*/  LDG.E.ENL2.256.CONSTANT R8, R4, desc[UR4][R4.64] ;  /* 0xfe0000040404797e */ /* 0x000ea40008129908 */
[--C-:B--2---:R-:W-:Y:S02]  /*0af0*/  HADD2.F32 R12, -RZ, R4.reuse.H0_H0 ;  /* 0x20000004ff0c7230 */ /* 0x104fe40000004100 */
[----:B------:R-:W-:Y:S02]  /*0b00*/  HADD2.F32 R18, -RZ, R4.H1_H1 ;  /* 0x30000004ff127230 */ /* 0x000fe40000004100 */
[----:B------:R-:W-:Y:S02]  /*0b10*/  HADD2.F32 R4, -RZ, R5.H1_H1 ;  /* 0x30000005ff047230 */ /* 0x000fe40000004100 */
[----:B------:R-:W-:Y:S01]  /*0b20*/  FMUL.FTZ R13, R12, -1.7020000219345092773 ;  /* 0xbfd9db230c0d7820 */ /* 0x000fe20000410000 */
[----:B------:R-:W-:Y:S02]  /*0b30*/  HADD2.F32 R14, -RZ, R6.H0_H0 ;  /* 0x20000006ff0e7230 */ /* 0x000fe40000004100 */
[----:B------:R-:W-:Y:S01]  /*0b40*/  FMUL.FTZ R17, R18, -1.7020000219345092773 ;  /* 0xbfd9db2312117820 */ /* 0x000fe20000410000 */
[----:B------:R-:W-:-:S02]  /*0b50*/  HADD2.F32 R28, -RZ, R7.H0_H0 ;  /* 0x20000007ff1c7230 */ /* 0x000fc40000004100 */
[----:B------:R-:W-:Y:S01]  /*0b60*/  FMUL.FTZ R15, R13, 1.4426950216293334961 ;  /* 0x3fb8aa3b0d0f7820 */ /* 0x000fe20000410000 */
[----:B------:R-:W-:Y:S02]  /*0b70*/  HADD2.F32 R13, -RZ, R5.H0_H0 ;  /* 0x20000005ff0d7230 */ /* 0x000fe40000004100 */
[----:B------:R-:W-:Y:S02]  /*0b80*/  HADD2.F32 R5, -RZ, R6.H1_H1 ;  /* 0x30000006ff057230 */ /* 0x000fe40000004100 */
[----:B------:R-:W-:Y:S01]  /*0b90*/  FMUL.FTZ R6, R4, -1.7020000219345092773 ;  /* 0xbfd9db2304067820 */ /* 0x000fe20000410000 */
[----:B------:R-:W-:Y:S01]  /*0ba0*/  FMUL.FTZ R26, R28, -1.7020000219345092773 ;  /* 0xbfd9db231c1a7820 */ /* 0x000fe20000410000 */
[----:B------:R-:W0:Y:S01]  /*0bb0*/  MUFU.EX2 R15, R15 ;  /* 0x0000000f000f7308 */ /* 0x000e220000000800 */
[----:B------:R-:W-:Y:S01]  /*0bc0*/  FMUL.FTZ R20, R13, -1.7020000219345092773 ;  /* 0xbfd9db230d147820 */ /* 0x000fe20000410000 */
[----:B------:R-:W-:Y:S02]  /*0bd0*/  HADD2.F32 R7, -RZ, R7.H1_H1 ;  /* 0x30000007ff077230 */ /* 0x000fe40000004100 */
[----:B------:R-:W-:-:S02]  /*0be0*/  HADD2.F32 R29, -RZ, R8.H0_H0 ;  /* 0x20000008ff1d7230 */ /* 0x000fc40000004100 */
[----:B------:R-:W-:Y:S01]  /*0bf0*/  FMUL.FTZ R20, R20, 1.4426950216293334961 ;  /* 0x3fb8aa3b14147820 */ /* 0x000fe20000410000 */
[----:B------:R-:W-:-:S05]  /*0c00*/  HADD2.F32 R8, -RZ, R8.H1_H1 ;  /* 0x30000008ff087230 */ /* 0x000fca0000004100 */
[----:B------:R-:W1:Y:S01]  /*0c10*/  MUFU.EX2 R20, R20 ;  /* 0x0000001400147308 */ /* 0x000e620000000800 */
[----:B0-----:R-:W-:Y:S01]  /*0c20*/  FADD.FTZ R16, R15, 1 ;  /* 0x3f8000000f107421 */ /* 0x001fe20000010000 */
[----:B------:R-:W-:-:S03]  /*0c30*/  FMUL.FTZ R15, R14, -1.7020000219345092773 ;  /* 0xbfd9db230e0f7820 */ /* 0x000fc60000410000 */
[----:B------:R0:W2:Y:S01]  /*0c40*/  MUFU.RCP R19, R16 ;  /* 0x0000001000137308 */ /* 0x0000a20000001000 */
[----:B-1----:R-:W-:Y:S01]  /*0c50*/  FADD.FTZ R20, R20, 1 ;  /* 0x3f80000014147421 */ /* 0x002fe20000010000 */
[----:B0-----:R-:W-:-:S06]  /*0c60*/  FMUL.FTZ R16, R15, 1.4426950216293334961 ;  /* 0x3fb8aa3b0f107820 */ /* 0x001fcc0000410000 */
[----:B------:R-:W0:Y:S01]  /*0c70*/  MUFU.RCP R20, R20 ;  /* 0x0000001400147308 */ /* 0x000e220000001000 */
[----:B--2---:R-:W-:Y:S01]  /*0c80*/  FMUL.FTZ R12, R12, R19 ;  /* 0x000000130c0c7220 */ /* 0x004fe20000410000 */
[----:B------:R-:W-:Y:S01]  /*0c90*/  FMUL.FTZ R19, R17, 1.4426950216293334961 ;  /* 0x3fb8aa3b11137820 */ /* 0x000fe20000410000 */
[----:B------:R-:W-:Y:S01]  /*0ca0*/  FMUL.FTZ R17, R6, 1.4426950216293334961 ;  /* 0x3fb8aa3b06117820 */ /* 0x000fe20000410000 */
[----:B------:R-:W-:-:S04]  /*0cb0*/  FMUL.FTZ R6, R5, -1.7020000219345092773 ;  /* 0xbfd9db2305067820 */ /* 0x000fc80000410000 */
[----:B------:R-:W-:Y:S01]  /*0cc0*/  MUFU.EX2 R16, R16 ;  /* 0x0000001000107308 */ /* 0x000fe20000000800 */
[----:B------:R-:W-:Y:S01]  /*0cd0*/  FMUL.FTZ R15, R6, 1.4426950216293334961 ;  /* 0x3fb8aa3b060f7820 */ /* 0x000fe20000410000 */
[----:B------:R-:W-:Y:S02]  /*0ce0*/  FMUL.FTZ R6, R26, 1.4426950216293334961 ;  /* 0x3fb8aa3b1a067820 */ /* 0x000fe40000410000 */
[----:B------:R-:W1:Y:S04]  /*0cf0*/  MUFU.EX2 R19, R19 ;  /* 0x0000001300137308 */ /* 0x000e680000000800 */
[----:B------:R-:W2:Y:S01]  /*0d00*/  MUFU.EX2 R17, R17 ;  /* 0x0000001100117308 */ /* 0x000ea20000000800 */
[----:B0-----:R-:W-:-:S03]  /*0d10*/  FMUL.FTZ R13, R13, R20 ;  /* 0x000000140d0d7220 */ /* 0x001fc60000410000 */
[----:B------:R-:W0:Y:S04]  /*0d20*/  MUFU.EX2 R15, R15 ;  /* 0x0000000f000f7308 */ /* 0x000e280000000800 */
[----:B------:R-:W3:Y:S01]  /*0d30*/  MUFU.EX2 R6, R6 ;  /* 0x0000000600067308 */ /* 0x000ee20000000800 */
[----:B-1----:R-:W-:Y:S01]  /*0d40*/  FADD.FTZ R27, R19, 1 ;  /* 0x3f800000131b7421 */ /* 0x002fe20000010000 */
[----:B--2---:R-:W-:Y:S01]  /*0d50*/  FADD.FTZ R19, R17, 1 ;  /* 0x3f80000011137421 */ /* 0x004fe20000010000 */
[----:B------:R-:W-:-:S04]  /*0d60*/  FADD.FTZ R17, R16, 1 ;  /* 0x3f80000010117421 */ /* 0x000fc80000010000 */
[----:B------:R-:W1:Y:S01]  /*0d70*/  MUFU.RCP R27, R27 ;  /* 0x0000001b001b7308 */ /* 0x000e620000001000 */
[----:B0-----:R-:W-:Y:S01]  /*0d80*/  FADD.FTZ R16, R15, 1 ;  /* 0x3f8000000f107421 */ /* 0x001fe20000010000 */
[----:B---3--:R-:W-:-:S06]  /*0d90*/  FADD.FTZ R15, R6, 1 ;  /* 0x3f800000060f7421 */ /* 0x008fcc0000010000 */
[----:B------:R-:W0:Y:S08]  /*0da0*/  MUFU.RCP R17, R17 ;  /* 0x0000001100117308 */ /* 0x000e300000001000 */
[----:B------:R-:W2:Y:S01]  /*0db0*/  MUFU.RCP R15, R15 ;  /* 0x0000000f000f7308 */ /* 0x000ea20000001000 */
[----:B-1----:R-:W-:Y:S01]  /*0dc0*/  FMUL.FTZ R6, R18, R27 ;  /* 0x0000001b12067220 */ /* 0x002fe20000410000 */
[----:B------:R-:W-:-:S02]  /*0dd0*/  HADD2.F32 R18, -RZ, R9.H0_H0 ;  /* 0x20000009ff127230 */ /* 0x000fc40000004100 */
[----:B------:R-:W-:Y:S02]  /*0de0*/  HADD2.F32 R9, -RZ, R9.H1_H1 ;  /* 0x30000009ff097230 */ /* 0x000fe40000004100 */
[----:B------:R-:W-:Y:S02]  /*0df0*/  F2FP.F16.F32.PACK_AB R12, R6, R12 ;  /* 0x0000000c060c723e */ /* 0x000fe400000000ff */
[----:B------:R-:W1:Y:S01]  /*0e00*/  MUFU.RCP R19, R19 ;  /* 0x0000001300137308 */ /* 0x000e620000001000 */
[----:B0-----:R-:W-:Y:S01]  /*0e10*/  FMUL.FTZ R14, R14, R17 ;  /* 0x000000110e0e7220 */ /* 0x001fe20000410000 */
[----:B------:R-:W-:-:S06]  /*0e20*/  FMUL.FTZ R17, R7, -1.7020000219345092773 ;  /* 0xbfd9db2307117820 */ /* 0x000fcc0000410000 */
[----:B------:R-:W0:Y:S01]  /*0e30*/  MUFU.RCP R16, R16 ;  /* 0x0000001000107308 */ /* 0x000e220000001000 */
[----:B--2---:R-:W-:Y:S01]  /*0e40*/  FMUL.FTZ R28, R28, R15 ;  /* 0x0000000f1c1c7220 */ /* 0x004fe20000410000 */
[----:B------:R-:W-:Y:S01]  /*0e50*/  FMUL.FTZ R15, R8, -1.7020000219345092773 ;  /* 0xbfd9db23080f7820 */ /* 0x000fe20000410000 */
[----:B-1----:R-:W-:Y:S01]  /*0e60*/  FMUL.FTZ R4, R4, R19 ;  /* 0x0000001304047220 */ /* 0x002fe20000410000 */
[----:B------:R-:W-:Y:S02]  /*0e70*/  FMUL.FTZ R19, R17, 1.4426950216293334961 ;  /* 0x3fb8aa3b11137820 */ /* 0x000fe40000410000 */
[----:B------:R-:W-:Y:S01]  /*0e80*/  FMUL.FTZ R17, R15, 1.4426950216293334961 ;  /* 0x3fb8aa3b0f117820 */ /* 0x000fe20000410000 */
[----:B------:R-:W-:Y:S01]  /*0e90*/  FMUL.FTZ R15, R18, -1.7020000219345092773 ;  /* 0xbfd9db23120f7820 */ /* 0x000fe20000410000 */
[----:B------:R-:W-:Y:S02]  /*0ea0*/  F2FP.F16.F32.PACK_AB R13, R4, R13 ;  /* 0x0000000d040d723e */ /* 0x000fe400000000ff */
[----:B------:R-:W1:Y:S01]  /*0eb0*/  MUFU.EX2 R19, R19 ;  /* 0x0000001300137308 */ /* 0x000e620000000800 */
[----:B0-----:R-:W-:Y:S01]  /*0ec0*/  FMUL.FTZ R5, R5, R16 ;  /* 0x0000001005057220 */ /* 0x001fe20000410000 */
[----:B------:R-:W-:Y:S01]  /*0ed0*/  FMUL.FTZ R16, R29, -1.7020000219345092773 ;  /* 0xbfd9db231d107820 */ /* 0x000fe20000410000 */
[----:B------:R-:W-:Y:S01]  /*0ee0*/  FMUL.FTZ R15, R15, 1.4426950216293334961 ;  /* 0x3fb8aa3b0f0f7820 */ /* 0x000fe20000410000 */
[----:B------:R-:W0:Y:S02]  /*0ef0*/  MUFU.EX2 R17, R17 ;  /* 0x0000001100117308 */ /* 0x000e240000000800 */
[----:B------:R-:W-:Y:S01]  /*0f00*/  FMUL.FTZ R26, R16, 1.4426950216293334961 ;  /* 0x3fb8aa3b101a7820 */ /* 0x000fe20000410000 */
[----:B------:R-:W-:-:S02]  /*0f10*/  F2FP.F16.F32.PACK_AB R14, R5, R14 ;  /* 0x0000000e050e723e */ /* 0x000fc400000000ff */
[----:B------:R-:W2:Y:S04]  /*0f20*/  MUFU.EX2 R15, R15 ;  /* 0x0000000f000f7308 */ /* 0x000ea80000000800 */
[----:B------:R2:W3:Y:S01]  /*0f30*/  MUFU.EX2 R16, R26 ;  /* 0x0000001a00107308 */ /* 0x0004e20000000800 */
[----:B-1----:R-:W-:Y:S01]  /*0f40*/  FADD.FTZ R20, R19, 1 ;  /* 0x3f80000013147421 */ /* 0x002fe20000010000 */
[----:B0-----:R-:W-:-:S05]  /*0f50*/  FADD.FTZ R19, R17, 1 ;  /* 0x3f80000011137421 */ /* 0x001fca0000010000 */
[----:B------:R-:W0:Y:S01]  /*0f60*/  MUFU.RCP R20, R20 ;  /* 0x0000001400147308 */ /* 0x000e220000001000 */
[----:B--2---:R-:W-:Y:S01]  /*0f70*/  FADD.FTZ R26, R15, 1 ;  /* 0x3f8000000f1a7421 */ /* 0x004fe20000010000 */
[----:B---3--:R-:W-:-:S06]  /*0f80*/  FADD.FTZ R27, R16, 1 ;  /* 0x3f800000101b7421 */ /* 0x008fcc0000010000 */
[----:B------:R-:W-:Y:S08]  /*0f90*/  MUFU.RCP R19, R19 ;  /* 0x0000001300137308 */ /* 0x000ff00000001000 */
[----:B------:R-:W1:Y:S01]  /*0fa0*/  MUFU.RCP R16, R27 ;  /* 0x0000001b00107308 */ /* 0x000e620000001000 */
[----:B0-----:R-:W-:Y:S01]  /*0fb0*/  FMUL.FTZ R15, R7, R20 ;  /* 0x00000014070f7220 */ /* 0x001fe20000410000 */
[----:B------:R-:W-:-:S02]  /*0fc0*/  HADD2.F32 R7, -RZ, R10.H0_H0 ;  /* 0x2000000aff077230 */ /* 0x000fc40000004100 */
[----:B------:R-:W-:-:S04]  /*0fd0*/  HADD2.F32 R10, -RZ, R10.H1_H1 ;  /* 0x3000000aff0a7230 */ /* 0x000fc80000004100 */
[----:B------:R-:W0:Y:S01]  /*0fe0*/  MUFU.RCP R17, R26 ;  /* 0x0000001a00117308 */ /* 0x000e220000001000 */
[----:B-1----:R-:W-:Y:S01]  /*0ff0*/  FMUL.FTZ R29, R29, R16 ;  /* 0x000000101d1d7220 */ /* 0x002fe20000410000 */
[----:B------:R-:W-:Y:S01]  /*1000*/  FMUL.FTZ R16, R8, R19 ;  /* 0x0000001308107220 */ /* 0x000fe20000410000 */
[----:B------:R-:W-:Y:S01]  /*1010*/  FMUL.FTZ R8, R9, -1.7020000219345092773 ;  /* 0xbfd9db2309087820 */ /* 0x000fe20000410000 */
[----:B------:R-:W-:-:S04]  /*1020*/  FMUL.FTZ R19, R10, -1.7020000219345092773 ;  /* 0xbfd9db230a137820 */ /* 0x000fc80000410000 */
[----:B------:R-:W-:Y:S01]  /*1030*/  FMUL.FTZ R19, R19, 1.4426950216293334961 ;  /* 0x3fb8aa3b13137820 */ /* 0x000fe20000410000 */
[----:B0-----:R-:W-:Y:S01]  /*1040*/  FMUL.FTZ R17, R18, R17 ;  /* 0x0000001112117220 */ /* 0x001fe20000410000 */
[----:B------:R-:W-:Y:S01]  /*1050*/  FMUL.FTZ R18, R8, 1.4426950216293334961 ;  /* 0x3fb8aa3b08127820 */ /* 0x000fe20000410000 */
[----:B------:R-:W-:-:S03]  /*1060*/  FMUL.FTZ R8, R7, -1.7020000219345092773 ;  /* 0xbfd9db2307087820 */ /* 0x000fc60000410000 */
[----:B------:R-:W0:Y:S01]  /*1070*/  MUFU.EX2 R19, R19 ;  /* 0x0000001300137308 */ /* 0x000e220000000800 */
[----:B------:R-:W-:-:S03]  /*1080*/  FMUL.FTZ R8, R8, 1.4426950216293334961 ;  /* 0x3fb8aa3b08087820 */ /* 0x000fc60000410000 */
[----:B------:R-:W1:Y:S04]  /*1090*/  MUFU.EX2 R18, R18 ;  /* 0x0000001200127308 */ /* 0x000e680000000800 */
[----:B------:R-:W2:Y:S01]  /*10a0*/  MUFU.EX2 R8, R8 ;  /* 0x0000000800087308 */ /* 0x000ea20000000800 */
[----:B0-----:R-:W-:Y:S01]  /*10b0*/  FADD.FTZ R20, R19, 1 ;  /* 0x3f80000013147421 */ /* 0x001fe20000010000 */
[----:B-1----:R-:W-:-:S03]  /*10c0*/  FADD.FTZ R27, R18, 1 ;  /* 0x3f800000121b7421 */ /* 0x002fc60000010000 */
[----:B------:R0:W1:Y:S01]  /*10d0*/  MUFU.RCP R19, R20 ;  /* 0x0000001400137308 */ /* 0x0000620000001000 */
[----:B--2---:R-:W-:-:S07]  /*10e0*/  FADD.FTZ R8, R8, 1 ;  /* 0x3f80000008087421 */ /* 0x004fce0000010000 */
[----:B------:R-:W2:Y:S01]  /*10f0*/  MUFU.RCP R26, R27 ;  /* 0x0000001b001a7308 */ /* 0x000ea20000001000 */
[--C-:B0-----:R-:W-:Y:S02]  /*1100*/  HADD2.F32 R20, -RZ, R11.reuse.H0_H0 ;  /* 0x2000000bff147230 */ /* 0x101fe40000004100 */
[----:B------:R-:W-:-:S05]  /*1110*/  HADD2.F32 R11, -RZ, R11.H1_H1 ;  /* 0x3000000bff0b7230 */ /* 0x000fca0000004100 */
[----:B------:R-:W0:Y:S01]  /*1120*/  MUFU.RCP R8, R8 ;  /* 0x0000000800087308 */ /* 0x000e220000001000 */
[----:B-1----:R-:W-:Y:S01]  /*1130*/  FMUL.FTZ R19, R10, R19 ;  /* 0x000000130a137220 */ /* 0x002fe20000410000 */
[----:B--2---:R-:W-:Y:S01]  /*1140*/  FMUL.FTZ R26, R9, R26 ;  /* 0x0000001a091a7220 */ /* 0x004fe20000410000 */
[----:B0-----:R-:W-:Y:S01]  /*1150*/  FMUL.FTZ R18, R7, R8 ;  /* 0x0000000807127220 */ /* 0x001fe20000410000 */
[----:B------:R-:W-:-:S04]  /*1160*/  FMUL.FTZ R7, R20, -1.7020000219345092773 ;  /* 0xbfd9db2314077820 */ /* 0x000fc80000410000 */
[----:B------:R-:W-:Y:S01]  /*1170*/  FMUL.FTZ R9, R7, 1.4426950216293334961 ;  /* 0x3fb8aa3b07097820 */ /* 0x000fe20000410000 */
[----:B------:R-:W-:-:S04]  /*1180*/  FMUL.FTZ R7, R11, -1.7020000219345092773 ;  /* 0xbfd9db230b077820 */ /* 0x000fc80000410000 */
        /* <DEDUP_REMOVED lines=8> */
[----:B------:R-:W-:-:S04]  /*1210*/  IMAD.WIDE.U32 R6, R3, 0x20, R24 ;  /* 0x0000002003067825 */ /* 0x000fc800078e0018 */
[----:B-1----:R-:W-:Y:S02]  /*1220*/  FMUL.FTZ R27, R11, R27 ;  /* 0x0000001b0b1b7220 */ /* 0x002fe40000410000 */
[----:B------:R-:W2:Y:S01]  /*1230*/  LDG.E.ENL2.256.CONSTANT R8, R4, desc[UR4][R6.64] ;  /* 0xfe0000040604797e */ /* 0x000ea20008129908 */
[----:B------:R-:W-:Y:S02]  /*1240*/  F2FP.F16.F32.PACK_AB R16, R16, R29 ;  /* 0x0000001d1010723e */ /* 0x000fe400000000ff */
[----:B------:R-:W-:Y:S02]  /*1250*/  F2FP.F16.F32.PACK_AB R18, R19, R18 ;  /* 0x000000121312723e */ /* 0x000fe400000000ff */
[----:B------:R-:W-:Y:S02]  /*1260*/  F2FP.F16.F32.PACK_AB R19, R27, R20 ;  /* 0x000000141b13723e */ /* 0x000fe400000000ff */
[----:B------:R-:W-:Y:S01]  /*1270*/  F2FP.F16.F32.PACK_AB R17, R26, R17 ;  /* 0x000000111a11723e */ /* 0x000fe200000000ff */
[----:B------:R-:W-:Y:S01]  /*1280*/  IMAD.WIDE.U32 R26, R21, 0x20, R22 ;  /* 0x00000020151a7825 */ /* 0x000fe200078e0016 */
[----:B------:R-:W-:-:S02]  /*1290*/  F2FP.F16.F32.PACK_AB R15, R15, R28 ;  /* 0x0000001c0f0f723e */ /* 0x000fc400000000ff */
[----:B------:R-:W-:-:S03]  /*12a0*/  IADD3 R21, PT, PT, R2, R21, R2 ;  /* 0x0000001502157210 */ /* 0x000fc60007ffe002 */
[----:B------:R0:W-:Y:S01]  /*12b0*/  STG.E.ENL2.256 desc[UR4][R26.64], R12, R16 ;  /* 0xf800000c1a10797f */ /* 0x0001e2000f121804 */
[----:B------:R-:W-:Y:S01]  /*12c0*/  ISETP.GE.AND P0, PT, R21, R0, PT ;  /* 0x000000001500720c */ /* 0x000fe20003f06270 */
[----:B--2---:R-:W-:Y:S02]  /*12d0*/  HADD2.F32 R29, -RZ, R4.H0_H0 ;  /* 0x20000004ff1d7230 */ /* 0x004fe40000004100 */
[----:B0-----:R-:W-:Y:S02]  /*12e0*/  HADD2.F32 R18, -RZ, R5.H1_H1 ;  /* 0x30000005ff127230 */ /* 0x001fe40000004100 */
[--C-:B------:R-:W-:Y:S02]  /*12f0*/  HADD2.F32 R16, -RZ, R6.reuse.H0_H0 ;  /* 0x20000006ff107230 */ /* 0x100fe40000004100 */
[----:B------:R-:W-:Y:S01]  /*1300*/  FMUL.FTZ R20, R29, -1.7020000219345092773 ;  /* 0xbfd9db231d147820 */ /* 0x000fe20000410000 */
[----:B------:R-:W-:Y:S02]  /*1310*/  HADD2.F32 R19, -RZ, R6.H1_H1 ;  /* 0x30000006ff137230 */ /* 0x000fe40000004100 */
[----:B------:R-:W-:Y:S01]  /*1320*/  FMUL.FTZ R6, R18, -1.7020000219345092773 ;  /* 0xbfd9db2312067820 */ /* 0x000fe20000410000 */
[----:B------:R-:W-:Y:S01]  /*1330*/  FMUL.FTZ R20, R20, 1.4426950216293334961 ;  /* 0x3fb8aa3b14147820 */ /* 0x000fe20000410000 */
[----:B------:R-:W-:-:S02]  /*1340*/  FMUL.FTZ R13, R16, -1.7020000219345092773 ;  /* 0xbfd9db23100d7820 */ /* 0x000fc40000410000 */
[----:B------:R-:W-:Y:S01]  /*1350*/  FMUL.FTZ R15, R6, 1.4426950216293334961 ;  /* 0x3fb8aa3b060f7820 */ /* 0x000fe20000410000 */
[----:B------:R-:W-:Y:S01]  /*1360*/  FMUL.FTZ R6, R19, -1.7020000219345092773 ;  /* 0xbfd9db2313067820 */ /* 0x000fe20000410000 */
[----:B------:R-:W-:Y:S01]  /*1370*/  FMUL.FTZ R14, R13, 1.4426950216293334961 ;  /* 0x3fb8aa3b0d0e7820 */ /* 0x000fe20000410000 */
[----:B------:R-:W0:Y:S02]  /*1380*/  MUFU.EX2 R20, R20 ;  /* 0x0000001400147308 */ /* 0x000e240000000800 */
[----:B------:R-:W-:Y:S02]  /*1390*/  FMUL.FTZ R13, R6, 1.4426950216293334961 ;  /* 0x3fb8aa3b060d7820 */ /* 0x000fe40000410000 */
[----:B------:R-:W-:Y:S04]  /*13a0*/  MUFU.EX2 R15, R15 ;  /* 0x0000000f000f7308 */ /* 0x000fe80000000800 */
[----:B------:R-:W1:Y:S04]  /*13b0*/  MUFU.EX2 R14, R14 ;  /* 0x0000000e000e7308 */ /* 0x000e680000000800 */
[----:B------:R-:W2:Y:S01]  /*13c0*/  MUFU.EX2 R13, R13 ;  /* 0x0000000d000d7308 */ /* 0x000ea20000000800 */
[----:B0-----:R-:W-:Y:S01]  /*13d0*/  FADD.FTZ R28, R20, 1 ;  /* 0x3f800000141c7421 */ /* 0x001fe20000010000 */
[----:B------:R-:W-:-:S03]  /*13e0*/  HADD2.F32 R20, -RZ, R5.H0_H0 ;  /* 0x20000005ff147230 */ /* 0x000fc60000004100 */
[----:B------:R0:W3:Y:S01]  /*13f0*/  MUFU.RCP R12, R28 ;  /* 0x0000001c000c7308 */ /* 0x0000e20000001000 */
[----:B-1----:R-:W-:Y:S01]  /*1400*/  FADD.FTZ R27, R14, 1 ;  /* 0x3f8000000e1b7421 */ /* 0x002fe20000010000 */
[----:B--2---:R-:W-:Y:S01]  /*1410*/  FADD.FTZ R14, R13, 1 ;  /* 0x3f8000000d0e7421 */ /* 0x004fe20000010000 */
[----:B0-----:R-:W-:-:S05]  /*1420*/  HADD2.F32 R28, -RZ, R4.H1_H1 ;  /* 0x30000004ff1c7230 */ /* 0x001fca0000004100 */
[----:B------:R-:W-:Y:S01]  /*1430*/  MUFU.RCP R27, R27 ;  /* 0x0000001b001b7308 */ /* 0x000fe20000001000 */
[----:B---3--:R-:W-:Y:S01]  /*1440*/  FMUL.FTZ R4, R29, R12 ;  /* 0x0000000c1d047220 */ /* 0x008fe20000410000 */
[----:B------:R-:W-:Y:S01]  /*1450*/  FMUL.FTZ R12, R20, -1.7020000219345092773 ;  /* 0xbfd9db23140c7820 */ /* 0x000fe20000410000 */
[----:B------:R-:W-:-:S05]  /*1460*/  FMUL.FTZ R29, R28, -1.7020000219345092773 ;  /* 0xbfd9db231c1d7820 */ /* 0x000fca0000410000 */
[----:B------:R-:W0:Y:S01]  /*1470*/  MUFU.RCP R14, R14 ;  /* 0x0000000e000e7308 */ /* 0x000e220000001000 */
[----:B------:R-:W-:Y:S01]  /*1480*/  FMUL.FTZ R26, R12, 1.4426950216293334961 ;  /* 0x3fb8aa3b0c1a7820 */ /* 0x000fe20000410000 */
[--C-:B------:R-:W-:Y:S02]  /*1490*/  HADD2.F32 R12, -RZ, R7.reuse.H0_H0 ;  /* 0x20000007ff0c7230 */ /* 0x100fe40000004100 */
[----:B------:R-:W-:Y:S01]  /*14a0*/  FMUL.FTZ R5, R29, 1.4426950216293334961 ;  /* 0x3fb8aa3b1d057820 */ /* 0x000fe20000410000 */
[----:B------:R-:W-:Y:S01]  /*14b0*/  FADD.FTZ R29, R15, 1 ;  /* 0x3f8000000f1d7421 */ /* 0x000fe20000010000 */
[----:B------:R-:W-:Y:S02]  /*14c0*/  HADD2.F32 R15, -RZ, R7.H1_H1 ;  /* 0x30000007ff0f7230 */ /* 0x000fe40000004100 */
[----:B------:R-:W-:Y:S01]  /*14d0*/  FMUL.FTZ R17, R12, -1.7020000219345092773 ;  /* 0xbfd9db230c117820 */ /* 0x000fe20000410000 */
[----:B------:R-:W1:Y:S02]  /*14e0*/  MUFU.EX2 R26, R26 ;  /* 0x0000001a001a7308 */ /* 0x000e640000000800 */
[----:B------:R-:W-:Y:S01]  /*14f0*/  FMUL.FTZ R7, R15, -1.7020000219345092773 ;  /* 0xbfd9db230f077820 */ /* 0x000fe20000410000 */
[----:B------:R-:W-:Y:S01]  /*1500*/  FMUL.FTZ R6, R17, 1.4426950216293334961 ;  /* 0x3fb8aa3b11067820 */ /* 0x000fe20000410000 */
[----:B------:R-:W2:Y:S04]  /*1510*/  MUFU.EX2 R5, R5 ;  /* 0x0000000500057308 */ /* 0x000ea80000000800 */
[----:B------:R-:W3:Y:S01]  /*1520*/  MUFU.RCP R29, R29 ;  /* 0x0000001d001d7308 */ /* 0x000ee20000001000 */
[----:B0-----:R-:W-:Y:S01]  /*1530*/  FMUL.FTZ R19, R19, R14 ;  /* 0x0000000e13137220 */ /* 0x001fe20000410000 */
[----:B-1----:R-:W-:-:S06]  /*1540*/  FADD.FTZ R26, R26, 1 ;  /* 0x3f8000001a1a7421 */ /* 0x002fcc0000010000 */
[----:B------:R-:W0:Y:S01]  /*1550*/  MUFU.EX2 R6, R6 ;  /* 0x0000000600067308 */ /* 0x000e220000000800 */
[----:B--2---:R-:W-:-:S03]  /*1560*/  FADD.FTZ R17, R5, 1 ;  /* 0x3f80000005117421 */ /* 0x004fc60000010000 */
[----:B------:R-:W1:Y:S01]  /*1570*/  MUFU.RCP R5, R26 ;  /* 0x0000001a00057308 */ /* 0x000e620000001000 */
[----:B---3--:R-:W-:-:S07]  /*1580*/  FMUL.FTZ R18, R18, R29 ;  /* 0x0000001d12127220 */ /* 0x008fce0000410000 */
[----:B------:R-:W2:Y:S01]  /*1590*/  MUFU.RCP R17, R17 ;  /* 0x0000001100117308 */ /* 0x000ea20000001000 */
[----:B0-----:R-:W-:Y:S01]  /*15a0*/  FADD.FTZ R13, R6, 1 ;  /* 0x3f800000060d7421 */ /* 0x001fe20000010000 */
[----:B------:R-:W-:Y:S01]  /*15b0*/  FMUL.FTZ R6, R16, R27 ;  /* 0x0000001b10067220 */ /* 0x000fe20000410000 */
[----:B------:R-:W-:Y:S02]  /*15c0*/  HADD2.F32 R16, -RZ, R8.H1_H1 ;  /* 0x30000008ff107230 */ /* 0x000fe40000004100 */
[----:B------:R-:W-:-:S03]  /*15d0*/  FMUL.FTZ R27, R7, 1.4426950216293334961 ;  /* 0x3fb8aa3b071b7820 */ /* 0x000fc60000410000 */
[----:B------:R-:W0:Y:S01]  /*15e0*/  MUFU.RCP R13, R13 ;  /* 0x0000000d000d7308 */ /* 0x000e220000001000 */
[----:B------:R-:W-:Y:S01]  /*15f0*/  F2FP.F16.F32.PACK_AB R6, R19, R6 ;  /* 0x000000061306723e */ /* 0x000fe200000000ff */
[----:B-1----:R-:W-:Y:S01]  /*1600*/  FMUL.FTZ R5, R20, R5 ;  /* 0x0000000514057220 */ /* 0x002fe20000410000 */
[----:B------:R-:W-:-:S04]  /*1610*/  HADD2.F32 R20, -RZ, R8.H0_H0 ;  /* 0x20000008ff147230 */ /* 0x000fc80000004100 */
[----:B------:R-:W-:Y:S01]  /*1620*/  F2FP.F16.F32.PACK_AB R5, R18, R5 ;  /* 0x000000051205723e */ /* 0x000fe200000000ff */
[----:B------:R-:W-:Y:S01]  /*1630*/  FMUL.FTZ R8, R20, -1.7020000219345092773 ;  /* 0xbfd9db2314087820 */ /* 0x000fe20000410000 */
[----:B------:R-:W1:Y:S01]  /*1640*/  MUFU.EX2 R14, R27 ;  /* 0x0000001b000e7308 */ /* 0x000e620000000800 */
[----:B--2---:R-:W-:Y:S02]  /*1650*/  FMUL.FTZ R17, R28, R17 ;  /* 0x000000111c117220 */ /* 0x004fe40000410000 */
[----:B------:R-:W-:-:S03]  /*1660*/  FMUL.FTZ R26, R8, 1.4426950216293334961 ;  /* 0x3fb8aa3b081a7820 */ /* 0x000fc60000410000 */
[----:B------:R-:W-:Y:S01]  /*1670*/  F2FP.F16.F32.PACK_AB R4, R17, R4 ;  /* 0x000000041104723e */ /* 0x000fe200000000ff */
[----:B0-----:R-:W-:Y:S01]  /*1680*/  FMUL.FTZ R7, R12, R13 ;  /* 0x0000000d0c077220 */ /* 0x001fe20000410000 */
[----:B------:R-:W-:Y:S02]  /*1690*/  HADD2.F32 R13, -RZ, R9.H0_H0 ;  /* 0x20000009ff0d7230 */ /* 0x000fe40000004100 */
[----:B------:R-:W-:Y:S01]  /*16a0*/  FMUL.FTZ R12, R16, -1.7020000219345092773 ;  /* 0xbfd9db23100c7820 */ /* 0x000fe20000410000 */
[----:B------:R-:W0:Y:S01]  /*16b0*/  MUFU.EX2 R26, R26 ;  /* 0x0000001a001a7308 */ /* 0x000e220000000800 */
[----:B-1----:R-:W-:Y:S01]  /*16c0*/  FADD.FTZ R28, R14, 1 ;  /* 0x3f8000000e1c7421 */ /* 0x002fe20000010000 */
[----:B------:R-:W-:Y:S01]  /*16d0*/  FMUL.FTZ R8, R13, -1.7020000219345092773 ;  /* 0xbfd9db230d087820 */ /* 0x000fe20000410000 */
[----:B------:R-:W-:Y:S02]  /*16e0*/  FMUL.FTZ R12, R12, 1.4426950216293334961 ;  /* 0x3fb8aa3b0c0c7820 */ /* 0x000fe40000410000 */
[----:B------:R-:W1:Y:S01]  /*16f0*/  MUFU.RCP R14, R28 ;  /* 0x0000001c000e7308 */ /* 0x000e620000001000 */
[----:B------:R-:W-:-:S07]  /*1700*/  FMUL.FTZ R8, R8, 1.4426950216293334961 ;  /* 0x3fb8aa3b08087820 */ /* 0x000fce0000410000 */
[----:B------:R-:W2:Y:S01]  /*1710*/  MUFU.EX2 R12, R12 ;  /* 0x0000000c000c7308 */ /* 0x000ea20000000800 */
[----:B0-----:R-:W-:Y:S01]  /*1720*/  FADD.FTZ R27, R26, 1 ;  /* 0x3f8000001a1b7421 */ /* 0x001fe20000010000 */
[----:B------:R-:W-:Y:S02]  /*1730*/  HADD2.F32 R26, -RZ, R9.H1_H1 ;  /* 0x30000009ff1a7230 */ /* 0x000fe40000004100 */
[----:B------:R-:W0:Y:S04]  /*1740*/  MUFU.EX2 R8, R8 ;  /* 0x0000000800087308 */ /* 0x000e280000000800 */
[----:B------:R-:W3:Y:S01]  /*1750*/  MUFU.RCP R27, R27 ;  /* 0x0000001b001b7308 */ /* 0x000ee20000001000 */
[----:B--2---:R-:W-:Y:S01]  /*1760*/  FADD.FTZ R29, R12, 1 ;  /* 0x3f8000000c1d7421 */ /* 0x004fe20000010000 */
[----:B0-----:R-:W-:Y:S01]  /*1770*/  FADD.FTZ R12, R8, 1 ;  /* 0x3f800000080c7421 */ /* 0x001fe20000010000 */
[----:B-1----:R-:W-:-:S05]  /*1780*/  FMUL.FTZ R8, R15, R14 ;  /* 0x0000000e0f087220 */ /* 0x002fca0000410000 */
[----:B------:R-:W0:Y:S01]  /*1790*/  MUFU.RCP R29, R29 ;  /* 0x0000001d001d7308 */ /* 0x000e220000001000 */
[----:B------:R-:W-:Y:S01]  /*17a0*/  F2FP.F16.F32.PACK_AB R7, R8, R7 ;  /* 0x000000070807723e */ /* 0x000fe200000000ff */
[----:B---3--:R-:W-:Y:S01]  /*17b0*/  FMUL.FTZ R14, R20, R27 ;  /* 0x0000001b140e7220 */ /* 0x008fe20000410000 */
[----:B------:R-:W-:-:S05]  /*17c0*/  HADD2.F32 R20, -RZ, R10.H0_H0 ;  /* 0x2000000aff147230 */ /* 0x000fca0000004100 */
[----:B------:R-:W1:Y:S01]  /*17d0*/  MUFU.RCP R12, R12 ;  /* 0x0000000c000c7308 */ /* 0x000e620000001000 */
[----:B0-----:R-:W-:Y:S01]  /*17e0*/  FMUL.FTZ R15, R16, R29 ;  /* 0x0000001d100f7220 */ /* 0x001fe20000410000 */
[----:B------:R-:W-:-:S04]  /*17f0*/  FMUL.FTZ R16, R26, -1.7020000219345092773 ;  /* 0xbfd9db231a107820 */ /* 0x000fc80000410000 */
[----:B------:R-:W-:Y:S01]  /*1800*/  F2FP.F16.F32.PACK_AB R8, R15, R14 ;  /* 0x0000000e0f08723e */ /* 0x000fe200000000ff */
[----:B-1----:R-:W-:Y:S01]  /*1810*/  FMUL.FTZ R9, R13, R12 ;  /* 0x0000000c0d097220 */ /* 0x002fe20000410000 */
        /* <DEDUP_REMOVED lines=36> */
[----:B------:R-:W-:-:S04]  /*1a60*/  LEA R3, R2, R3, 0x1 ;  /* 0x0000000302037211 */ /* 0x000fc800078e08ff */
[----:B------:R1:W-:Y:S01]  /*1a70*/  STG.E.ENL2.256 desc[UR4][R12.64], R4, R8 ;  /* 0xf80000040c08797f */ /* 0x0003e2000f121804 */
[----:B------:R-:W-:Y:S05]  /*1a80*/  @!P0 BRA `(.L_x_45) ;  /* 0xfffffff000108947 */ /* 0x000fea000383ffff */
[----:B------:R-:W-:Y:S05]  /*1a90*/  EXIT ;  /* 0x000000000000794d */ /* 0x000fea0003800000 */
.L_x_46:
        /* <DEDUP_REMOVED lines=14> */
.L_x_452:


//--------------------- .text._ZN4vllm17activation_kernelIfXadL_ZNS_17gelu_quick_kernelIfEET_RKS2_EELb1ELb1EEEvPS2_PS3_i --------------------------
	.section	.text._ZN4vllm17activation_kernelIfXadL_ZNS_17gelu_quick_kernelIfEET_RKS2_EELb1ELb1EEEvPS2_PS3_i,"ax",@progbits
	.align	128
        .global         _ZN4vllm17activation_kernelIfXadL_ZNS_17gelu_quick_kernelIfEET_RKS2_EELb1ELb1EEEvPS2_PS3_i
        .type           _ZN4vllm17activation_kernelIfXadL_ZNS_17gelu_quick_kernelIfEET_RKS2_EELb1ELb1EEEvPS2_PS3_i,@function
        .size           _ZN4vllm17activation_kernelIfXadL_ZNS_17gelu_quick_kernelIfEET_RKS2_EELb1ELb1EEEvPS2_PS3_i,(.L_x_453 - _ZN4vllm17activation_kernelIfXadL_ZNS_17gelu_quick_kernelIfEET_RKS2_EELb1ELb1EEEvPS2_PS3_i)
        .other          _ZN4vllm17activation_kernelIfXadL_ZNS_17gelu_quick_kernelIfEET_RKS2_EELb1ELb1EEEvPS2_PS3_i,@"STO_CUDA_ENTRY STV_DEFAULT"
_ZN4vllm17activation_kernelIfXadL_ZNS_17gelu_quick_kernelIfEET_RKS2_EELb1ELb1EEEvPS2_PS3_i:
.text._ZN4vllm17activation_kernelIfXadL_ZNS_17gelu_quick_kernelIfEET_RKS2_EELb1ELb1EEEvPS2_PS3_i:
        /* <DEDUP_REMOVED lines=48> */
.L_x_49:
[----:B0-----:R-:W-:-:S04]  /*0300*/  IADD3 R4, P1, PT, R2, UR10, RZ ;  /* 0x0000000a02047c10 */ /* 0x001fc8000ff3e0ff */
[----:B------:R-:W-:-:S06]  /*0310*/  IADD3.X R5, PT, PT, R3, UR11, RZ, P1, !PT ;  /* 0x0000000b03057c10 */ /* 0x000fcc0008ffe4ff */
[----:B------:R-:W2:Y:S01]  /*0320*/  LDG.E.ENL2.256.CONSTANT R4, R8, desc[UR4][R4.64] ;  /* 0xfe0000040408797e */ /* 0x000ea20008129904 */
[----:B------:R-:W-:Y:S01]  /*0330*/  IADD3 R14, PT, PT, R14, 0x1, RZ ;  /* 0x000000010e0e7810 */ /* 0x000fe20007ffe0ff */
[----:B--2---:R-:W-:Y:S01]  /*0340*/  FMUL.FTZ R12, R8, -1.7020000219345092773 ;  /* 0xbfd9db23080c7820 */ /* 0x004fe20000410000 */
[----:B------:R-:W-:Y:S01]  /*0350*/  FMUL.FTZ R15, R11, -1.7020000219345092773 ;  /* 0xbfd9db230b0f7820 */ /* 0x000fe20000410000 */
[----:B------:R-:W-:Y:S01]  /*0360*/  FMUL.FTZ R13, R9, -1.7020000219345092773 ;  /* 0xbfd9db23090d7820 */ /* 0x000fe20000410000 */
[----:B------:R-:W-:Y:S01]  /*0370*/  FMUL.FTZ R16, R4, -1.7020000219345092773 ;  /* 0xbfd9db2304107820 */ /* 0x000fe20000410000 */
[----:B------:R-:W-:Y:S01]  /*0380*/  FMUL.FTZ R17, R12, 1.4426950216293334961 ;  /* 0x3fb8aa3b0c117820 */ /* 0x000fe20000410000 */
[----:B------:R-:W-:Y:S01]  /*0390*/  FMUL.FTZ R12, R10, -1.7020000219345092773 ;  /* 0xbfd9db230a0c7820 */ /* 0x000fe20000410000 */
[----:B------:R-:W-:Y:S01]  /*03a0*/  FMUL.FTZ R23, R15, 1.4426950216293334961 ;  /* 0x3fb8aa3b0f177820 */ /* 0x000fe20000410000 */
[----:B------:R-:W-:Y:S01]  /*03b0*/  FMUL.FTZ R13, R13, 1.4426950216293334961 ;  /* 0x3fb8aa3b0d0d7820 */ /* 0x000fe20000410000 */
[----:B------:R-:W-:Y:S01]  /*03c0*/  FMUL.FTZ R15, R16, 1.4426950216293334961 ;  /* 0x3fb8aa3b100f7820 */ /* 0x000fe20000410000 */
[----:B------:R-:W-:Y:S01]  /*03d0*/  FMUL.FTZ R12, R12, 1.4426950216293334961 ;  /* 0x3fb8aa3b0c0c7820 */ /* 0x000fe20000410000 */
[----:B------:R-:W-:Y:S01]  /*03e0*/  FMUL.FTZ R16, R6, -1.7020000219345092773 ;  /* 0xbfd9db2306107820 */ /* 0x000fe20000410000 */
[----:B------:R-:W-:Y:S01]  /*03f0*/  FMUL.FTZ R18, R5, -1.7020000219345092773 ;  /* 0xbfd9db2305127820 */ /* 0x000fe20000410000 */
[----:B------:R-:W-:Y:S01]  /*0400*/  FMUL.FTZ R20, R7, -1.7020000219345092773 ;  /* 0xbfd9db2307147820 */ /* 0x000fe20000410000 */
[----:B------:R0:W1:Y:S02]  /*0410*/  MUFU.EX2 R19, R13 ;  /* 0x0000000d00137308 */ /* 0x0000640000000800 */
[----:B------:R-:W-:-:S02]  /*0420*/  FMUL.FTZ R18, R18, 1.4426950216293334961 ;  /* 0x3fb8aa3b12127820 */ /* 0x000fc40000410000 */
[----:B------:R-:W2:Y:S04]  /*0430*/  MUFU.EX2 R12, R12 ;  /* 0x0000000c000c7308 */ /* 0x000ea80000000800 */
[----:B------:R-:W3:Y:S01]  /*0440*/  MUFU.EX2 R23, R23 ;  /* 0x0000001700177308 */ /* 0x000ee20000000800 */
[----:B0-----:R-:W-:Y:S01]  /*0450*/  FMUL.FTZ R13, R16, 1.4426950216293334961 ;  /* 0x3fb8aa3b100d7820 */ /* 0x001fe20000410000 */
[----:B------:R-:W-:Y:S02]  /*0460*/  FMUL.FTZ R16, R20, 1.4426950216293334961 ;  /* 0x3fb8aa3b14107820 */ /* 0x000fe40000410000 */
[----:B------:R-:W0:Y:S01]  /*0470*/  MUFU.EX2 R17, R17 ;  /* 0x0000001100117308 */ /* 0x000e220000000800 */
[----:B-1----:R-:W-:-:S03]  /*0480*/  FADD.FTZ R20, R19, 1 ;  /* 0x3f80000013147421 */ /* 0x002fc60000010000 */
        /* <DEDUP_REMOVED lines=14> */
[----:B-1----:R-:W-:Y:S01]  /*0570*/  FMUL.FTZ R11, R11, R12 ;  /* 0x0000000c0b0b7220 */ /* 0x002fe20000410000 */
[----:B------:R-:W-:-:S06]  /*0580*/  IADD3 R12, P1, PT, R2, UR8, RZ ;  /* 0x00000008020c7c10 */ /* 0x000fcc000ff3e0ff */
[----:B------:R-:W1:Y:S01]  /*0590*/  MUFU.RCP R20, R20 ;  /* 0x0000001400147308 */ /* 0x000e620000001000 */
[----:B--2---:R-:W-:-:S07]  /*05a0*/  FMUL.FTZ R8, R8, R17 ;  /* 0x0000001108087220 */ /* 0x004fce0000410000 */
[----:B------:R-:W2:Y:S01]  /*05b0*/  MUFU.RCP R19, R19 ;  /* 0x0000001300137308 */ /* 0x000ea20000001000 */
[----:B0-----:R-:W-:Y:S01]  /*05c0*/  FMUL.FTZ R6, R6, R13 ;  /* 0x0000000d06067220 */ /* 0x001fe20000410000 */
[----:B------:R-:W-:Y:S01]  /*05d0*/  IADD3.X R13, PT, PT, R3, UR9, RZ, P1, !PT ;  /* 0x00000009030d7c10 */ /* 0x000fe20008ffe4ff */
[----:B------:R-:W-:Y:S01]  /*05e0*/  IMAD.WIDE.U32 R2, R0, 0x20, R2 ;  /* 0x0000002000027825 */ /* 0x000fe200078e0002 */
[----:B------:R-:W-:-:S04]  /*05f0*/  ISETP.NE.AND P1, PT, R14, RZ, PT ;  /* 0x000000ff0e00720c */ /* 0x000fc80003f25270 */
[----:B------:R-:W0:Y:S01]  /*0600*/  MUFU.RCP R15, R15 ;  /* 0x0000000f000f7308 */ /* 0x000e220000001000 */
[----:B-1----:R-:W-:-:S07]  /*0610*/  FMUL.FTZ R9, R9, R20 ;  /* 0x0000001409097220 */ /* 0x002fce0000410000 */
[----:B------:R-:W1:Y:S01]  /*0620*/  MUFU.RCP R18, R18 ;  /* 0x0000001200127308 */ /* 0x000e620000001000 */
[----:B--2---:R-:W-:-:S07]  /*0630*/  FMUL.FTZ R10, R10, R19 ;  /* 0x000000130a0a7220 */ /* 0x004fce0000410000 */
[----:B------:R-:W2:Y:S01]  /*0640*/  MUFU.RCP R16, R16 ;  /* 0x0000001000107308 */ /* 0x000ea20000001000 */
[----:B0-----:R-:W-:Y:S01]  /*0650*/  FMUL.FTZ R4, R4, R15 ;  /* 0x0000000f04047220 */ /* 0x001fe20000410000 */
[----:B-1----:R-:W-:Y:S01]  /*0660*/  FMUL.FTZ R5, R5, R18 ;  /* 0x0000001205057220 */ /* 0x002fe20000410000 */
[----:B--2---:R-:W-:-:S05]  /*0670*/  FMUL.FTZ R7, R7, R16 ;  /* 0x0000001007077220 */ /* 0x004fca0000410000 */
[----:B------:R0:W-:Y:S01]  /*0680*/  STG.E.ENL2.256 desc[UR4][R12.64], R8, R4 ;  /* 0xf80000080c04797f */ /* 0x0001e2000f121804 */
[----:B------:R-:W-:Y:S05]  /*0690*/  @P1 BRA `(.L_x_49) ;  /* 0xfffffffc00181947 */ /* 0x000fea000383ffff */
.L_x_48:
[----:B------:R-:W-:Y:S05]  /*06a0*/  BSYNC.RECONVERGENT B0 ;  /* 0x0000000000007941 */ /* 0x000fea0003800200 */
.L_x_47:
[----:B------:R-:W-:Y:S05]  /*06b0*/  @!P0 EXIT ;  /* 0x000000000000894d */ /* 0x000fea0003800000 */
[----:B------:R-:W1:Y:S01]  /*06c0*/  LDC.64 R26, c[0x0][0x388] ;  /* 0x0000e200ff1a7b82 */ /* 0x000e620000000a00 */
[----:B------:R-:W-:-:S07]  /*06d0*/  LEA R20, R0, R21, 0x1 ;  /* 0x0000001500147211 */ /* 0x000fce00078e08ff */
[----:B------:R-:W2:Y:S01]  /*06e0*/  LDC.64 R2, c[0x0][0x380] ;  /* 0x0000e000ff027b82 */ /* 0x000ea20000000a00 */
[----:B-1----:R-:W-:-:S04]  /*06f0*/  IMAD.WIDE.U32 R26, R24, 0x4, R26 ;  /* 0x00000004181a7825 */ /* 0x002fc800078e001a */
[----:B--2---:R-:W-:Y:S01]  /*0700*/  IMAD.WIDE.U32 R24, R24, 0x4, R2 ;  /* 0x0000000418187825 */ /* 0x004fe200078e0002 */
[----:B------:R-:W-:-:S03]  /*0710*/  IADD3 R2, PT, PT, R21, R0, RZ ;  /* 0x0000000015027210 */ /* 0x000fc60007ffe0ff */
[----:B------:R-:W-:-:S07]  /*0720*/  IMAD R3, R0, 0x3, R21 ;  /* 0x0000000300037824 */ /* 0x000fce00078e0215 */
.L_x_50:
[----:B01----:R-:W-:-:S06]  /*0730*/  IMAD.WIDE.U32 R4, R21, 0x20, R26 ;  /* 0x0000002015047825 */ /* 0x003fcc00078e001a */
[----:B------:R-:W2:Y:S02]  /*0740*/  LDG.E.ENL2.256.CONSTANT R4, R8, desc[UR4][R4.64] ;  /* 0xfe0000040408797e */ /* 0x000ea40008129904 */
[----:B--2---:R-:W-:-:S04]  /*0750*/  FMUL.FTZ R12, R8, -1.7020000219345092773 ;  /* 0xbfd9db23080c7820 */ /* 0x004fc80000410000 */
[----:B------:R-:W-:Y:S01]  /*0760*/  FMUL.FTZ R23, R12, 1.4426950216293334961 ;  /* 0x3fb8aa3b0c177820 */ /* 0x000fe20000410000 */
[----:B------:R-:W-:-:S04]  /*0770*/  FMUL.FTZ R12, R9, -1.7020000219345092773 ;  /* 0xbfd9db23090c7820 */ /* 0x000fc80000410000 */
[----:B------:R-:W-:Y:S01]  /*0780*/  FMUL.FTZ R29, R12, 1.4426950216293334961 ;  /* 0x3fb8aa3b0c1d7820 */ /* 0x000fe20000410000 */
[----:B------:R-:W0:Y:S01]  /*0790*/  MUFU.EX2 R23, R23 ;  /* 0x0000001700177308 */ /* 0x000e220000000800 */
[----:B------:R-:W-:-:S04]  /*07a0*/  IMAD.WIDE.U32 R12, R2, 0x20, R26 ;  /* 0x00000020020c7825 */ /* 0x000fc800078e001a */
[----:B------:R-:W1:Y:S01]  /*07b0*/  MUFU.EX2 R29, R29 ;  /* 0x0000001d001d7308 */ /* 0x000e620000000800 */
[----:B0-----:R-:W-:-:S04]  /*07c0*/  FADD.FTZ R28, R23, 1 ;  /* 0x3f800000171c7421 */ /* 0x001fc80000010000 */
[----:B------:R-:W0:Y:S01]  /*07d0*/  MUFU.RCP R15, R28 ;  /* 0x0000001c000f7308 */ /* 0x000e220000001000 */
[----:B-1----:R-:W-:-:S07]  /*07e0*/  FADD.FTZ R29, R29, 1 ;  /* 0x3f8000001d1d7421 */ /* 0x002fce0000010000 */
[----:B------:R-:W1:Y:S01]  /*07f0*/  MUFU.RCP R14, R29 ;  /* 0x0000001d000e7308 */ /* 0x000e620000001000 */
[----:B0-----:R-:W-:Y:S01]  /*0800*/  FMUL.FTZ R8, R8, R15 ;  /* 0x0000000f08087220 */ /* 0x001fe20000410000 */
[----:B-1----:R-:W-:Y:S02]  /*0810*/  FMUL.FTZ R9, R9, R14 ;  /* 0x0000000e09097220 */ /* 0x002fe40000410000 */
[----:B------:R-:W2:Y:S01]  /*0820*/  LDG.E.ENL2.256.CONSTANT R16, R12, desc[UR4][R12.64] ;  /* 0xfe0000040c0c797e */ /* 0x000ea20008129910 */
[----:B------:R-:W-:-:S04]  /*0830*/  FMUL.FTZ R23, R10, -1.7020000219345092773 ;  /* 0xbfd9db230a177820 */ /* 0x000fc80000410000 */
[----:B------:R-:W-:-:S06]  /*0840*/  FMUL.FTZ R23, R23, 1.4426950216293334961 ;  /* 0x3fb8aa3b17177820 */ /* 0x000fcc0000410000 */
[----:B------:R-:W0:Y:S02]  /*0850*/  MUFU.EX2 R23, R23 ;  /* 0x0000001700177308 */ /* 0x000e240000000800 */
[----:B0-----:R-:W-:-:S04]  /*0860*/  FADD.FTZ R23, R23, 1 ;  /* 0x3f80000017177421 */ /* 0x001fc80000010000 */
[----:B------:R-:W0:Y:S02]  /*0870*/  MUFU.RCP R28, R23 ;  /* 0x00000017001c7308 */ /* 0x000e240000001000 */
[----:B0-----:R-:W-:Y:S01]  /*0880*/  FMUL.FTZ R10, R10, R28 ;  /* 0x0000001c0a0a7220 */ /* 0x001fe20000410000 */
[----:B------:R-:W-:-:S04]  /*0890*/  FMUL.FTZ R28, R11, -1.7020000219345092773 ;  /* 0xbfd9db230b1c7820 */ /* 0x000fc80000410000 */
[----:B------:R-:W-:-:S06]  /*08a0*/  FMUL.FTZ R28, R28, 1.4426950216293334961 ;  /* 0x3fb8aa3b1c1c7820 */ /* 0x000fcc0000410000 */
[----:B------:R-:W0:Y:S02]  /*08b0*/  MUFU.EX2 R28, R28 ;  /* 0x0000001c001c7308 */ /* 0x000e240000000800 */
[----:B0-----:R-:W-:Y:S01]  /*08c0*/  FADD.FTZ R29, R28, 1 ;  /* 0x3f8000001c1d7421 */ /* 0x001fe20000010000 */
[----:B------:R-:W-:-:S04]  /*08d0*/  FMUL.FTZ R28, R4, -1.7020000219345092773 ;  /* 0xbfd9db23041c7820 */ /* 0x000fc80000410000 */
[----:B------:R-:W-:Y:S01]  /*08e0*/  FMUL.FTZ R28, R28, 1.4426950216293334961 ;  /* 0x3fb8aa3b1c1c7820 */ /* 0x000fe20000410000 */
[----:B------:R-:W0:Y:S08]  /*08f0*/  MUFU.RCP R29, R29 ;  /* 0x0000001d001d7308 */ /* 0x000e300000001000 */
[----:B------:R-:W1:Y:S01]  /*0900*/  MUFU.EX2 R28, R28 ;  /* 0x0000001c001c7308 */ /* 0x000e620000000800 */
[----:B0-----:R-:W-:Y:S01]  /*0910*/  FMUL.FTZ R11, R11, R29 ;  /* 0x0000001d0b0b7220 */ /* 0x001fe20000410000 */
[----:B-1----:R-:W-:Y:S01]  /*0920*/  FADD.FTZ R23, R28, 1 ;  /* 0x3f8000001c177421 */ /* 0x002fe20000010000 */
[----:B------:R-:W-:-:S04]  /*0930*/  FMUL.FTZ R28, R6, -1.7020000219345092773 ;  /* 0xbfd9db23061c7820 */ /* 0x000fc80000410000 */
[----:B------:R-:W-:Y:S01]  /*0940*/  FMUL.FTZ R28, R28, 1.4426950216293334961 ;  /* 0x3fb8aa3b1c1c7820 */ /* 0x000fe20000410000 */
[----:B------:R-:W0:Y:S08]  /*0950*/  MUFU.RCP R23, R23 ;  /* 0x0000001700177308 */ /* 0x000e300000001000 */
[----:B------:R-:W-:Y:S01]  /*0960*/  MUFU.EX2 R28, R28 ;  /* 0x0000001c001c7308 */ /* 0x000fe20000000800 */
[----:B0-----:R-:W-:Y:S01]  /*0970*/  FMUL.FTZ R4, R4, R23 ;  /* 0x0000001704047220 */ /* 0x001fe20000410000 */
[----:B------:R-:W-:-:S04]  /*0980*/  FMUL.FTZ R23, R5, -1.7020000219345092773 ;  /* 0xbfd9db2305177820 */ /* 0x000fc80000410000 */
[----:B------:R-:W-:-:S06]  /*0990*/  FMUL.FTZ R23, R23, 1.4426950216293334961 ;  /* 0x3fb8aa3b17177820 */ /* 0x000fcc0000410000 */
[----:B------:R-:W0:Y:S02]  /*09a0*/  MUFU.EX2 R23, R23 ;  /* 0x0000001700177308 */ /* 0x000e240000000800 */
[----:B0-----:R-:W-:Y:S01]  /*09b0*/  FADD.FTZ R29, R23, 1 ;  /* 0x3f800000171d7421 */ /* 0x001fe20000010000 */
[----:B------:R-:W-:Y:S01]  /*09c0*/  FADD.FTZ R23, R28, 1 ;  /* 0x3f8000001c177421 */ /* 0x000fe20000010000 */
[----:B------:R-:W-:-:S04]  /*09d0*/  FMUL.FTZ R28, R7, -1.7020000219345092773 ;  /* 0xbfd9db23071c7820 */ /* 0x000fc80000410000 */
[----:B------:R-:W0:Y:S08]  /*09e0*/  MUFU.RCP R29, R29 ;  /* 0x0000001d001d7308 */ /* 0x000e300000001000 */
[----:B------:R-:W1:Y:S01]  /*09f0*/  MUFU.RCP R23, R23 ;  /* 0x0000001700177308 */ /* 0x000e620000001000 */
[----:B0-----:R-:W-:Y:S01]  /*0a00*/  FMUL.FTZ R5, R5, R29 ;  /* 0x0000001d05057220 */ /* 0x001fe20000410000 */
[----:B-1----:R-:W-:Y:S01]  /*0a10*/  FMUL.FTZ R6, R6, R23 ;  /* 0x0000001706067220 */ /* 0x002fe20000410000 */
[----:B------:R-:W-:-:S06]  /*0a20*/  FMUL.FTZ R23, R28, 1.4426950216293334961 ;  /* 0x3fb8aa3b1c177820 */ /* 0x000fcc0000410000 */
[----:B------:R-:W0:Y:S02]  /*0a30*/  MUFU.EX2 R23, R23 ;  /* 0x0000001700177308 */ /* 0x000e240000000800 */
[----:B0-----:R-:W-:-:S06]  /*0a40*/  FADD.FTZ R29, R23, 1 ;  /* 0x3f800000171d7421 */ /* 0x001fcc0000010000 */
[----:B------:R-:W0:Y:S02]  /*0a50*/  MUFU.RCP R29, R29 ;  /* 0x0000001d001d7308 */ /* 0x000e240000001000 */
[----:B0-----:R-:W-:Y:S01]  /*0a60*/  FMUL.FTZ R7, R7, R29 ;  /* 0x0000001d07077220 */ /* 0x001fe20000410000 */
[----:B------:R-:W-:-:S05]  /*0a70*/  IMAD.WIDE.U32 R28, R21, 0x20, R24 ;  /* 0x00000020151c7825 */ /* 0x000fca00078e0018 */
[----:B------:R2:W-:Y:S02]  /*0a80*/  STG.E.ENL2.256 desc[UR4][R28.64], R8, R4 ;  /* 0xf80000081c04797f */ /* 0x0005e4000f121804 */
[----:B--2---:R-:W-:-:S04]  /*0a90*/  FMUL.FTZ R4, R12, -1.7020000219345092773 ;  /* 0xbfd9db230c047820 */ /* 0x004fc80000410000 */
[----:B------:R-:W-:Y:S01]  /*0aa0*/  FMUL.FTZ R23, R4, 1.4426950216293334961 ;  /* 0x3fb8aa3b04177820 */ /* 0x000fe20000410000 */
[----:B------:R-:W-:-:S04]  /*0ab0*/  FMUL.FTZ R4, R13, -1.7020000219345092773 ;  /* 0xbfd9db230d047820 */ /* 0x000fc80000410000 */
[----:B------:R-:W-:Y:S01]  /*0ac0*/  FMUL.FTZ R28, R4, 1.4426950216293334961 ;  /* 0x3fb8aa3b041c7820 */ /* 0x000fe20000410000 */
[----:B------:R-:W-:Y:S01]  /*0ad0*/  IMAD.WIDE.U32 R4, R20, 0x20, R26 ;  /* 0x0000002014047825 */ /* 0x000fe200078e001a */
[----:B------:R-:W0:Y:S04]  /*0ae0*/  MUFU.EX2 R23, R23 ;  /* 0x0000001700177308 */ /* 0x000e280000000800 */
[----:B------:R-:W1:Y:S01]  /*0af0*/  MUFU.EX2 R28, R28 ;  /* 0x0000001c001c7308 */ /* 0x000e620000000800 */
[----:B0-----:R-:W-:Y:S01]  /*0b00*/  FADD.FTZ R23, R23, 1 ;  /* 0x3f80000017177421 */ /* 0x001fe20000010000 */
[----:B-1----:R-:W-:-:S05]  /*0b10*/  FADD.FTZ R29, R28, 1 ;  /* 0x3f8000001c1d7421 */ /* 0x002fca0000010000 */
[----:B------:R-:W0:Y:S08]  /*0b20*/  MUFU.RCP R23, R23 ;  /* 0x0000001700177308 */ /* 0x000e300000001000 */
[----:B------:R-:W1:Y:S01]  /*0b30*/  MUFU.RCP R6, R29 ;  /* 0x0000001d00067308 */ /* 0x000e620000001000 */
[----:B0-----:R-:W-:Y:S01]  /*0b40*/  FMUL.FTZ R12, R12, R23 ;  /* 0x000000170c0c7220 */ /* 0x001fe20000410000 */
[----:B-1----:R-:W-:-:S02]  /*0b50*/  FMUL.FTZ R13, R13, R6 ;  /* 0x000000060d0d7220 */ /* 0x002fc40000410000 */
[----:B------:R-:W2:Y:S01]  /*0b60*/  LDG.E.ENL2.256.CONSTANT R8, R4, desc[UR4][R4.64] ;  /* 0xfe0000040404797e */ /* 0x000ea20008129908 */
[----:B------:R-:W-:Y:S01]  /*0b70*/  FMUL.FTZ R23, R14, -1.7020000219345092773 ;  /* 0xbfd9db230e177820 */ /* 0x000fe20000410000 */
[----:B------:R-:W-:-:S03]  /*0b80*/  FMUL.FTZ R29, R15, -1.7020000219345092773 ;  /* 0xbfd9db230f1d7820 */ /* 0x000fc60000410000 */
[----:B------:R-:W-:Y:S01]  /*0b90*/  FMUL.FTZ R23, R23, 1.4426950216293334961 ;  /* 0x3fb8aa3b17177820 */ /* 0x000fe20000410000 */
[----:B------:R-:W-:-:S03]  /*0ba0*/  FMUL.FTZ R29, R29, 1.4426950216293334961 ;  /* 0x3fb8aa3b1d1d7820 */ /* 0x000fc60000410000 */
[----:B------:R0:W1:Y:S04]  /*0bb0*/  MUFU.EX2 R28, R23 ;  /* 0x00000017001c7308 */ /* 0x0000680000000800 */
[----:B------:R-:W3:Y:S01]  /*0bc0*/  MUFU.EX2 R29, R29 ;  /* 0x0000001d001d7308 */ /* 0x000ee20000000800 */
[----:B0-----:R-:W-:-:S04]  /*0bd0*/  FMUL.FTZ R23, R16, -1.7020000219345092773 ;  /* 0xbfd9db2310177820 */ /* 0x001fc80000410000 */
[----:B------:R-:W-:Y:S01]  /*0be0*/  FMUL.FTZ R23, R23, 1.4426950216293334961 ;  /* 0x3fb8aa3b17177820 */ /* 0x000fe20000410000 */
[----:B-1----:R-:W-:Y:S01]  /*0bf0*/  FADD.FTZ R28, R28, 1 ;  /* 0x3f8000001c1c7421 */ /* 0x002fe20000010000 */
[----:B---3--:R-:W-:-:S04]  /*0c00*/  FADD.FTZ R29, R29, 1 ;  /* 0x3f8000001d1d7421 */ /* 0x008fc80000010000 */
[----:B------:R-:W0:Y:S04]  /*0c10*/  MUFU.EX2 R23, R23 ;  /* 0x0000001700177308 */ /* 0x000e280000000800 */
[----:B------:R-:W1:Y:S02]  /*0c20*/  MUFU.RCP R28, R28 ;  /* 0x0000001c001c7308 */ /* 0x000e640000001000 */
[----:B-1----:R-:W-:-:S06]  /*0c30*/  FMUL.FTZ R14, R14, R28 ;  /* 0x0000001c0e0e7220 */ /* 0x002fcc0000410000 */
[----:B------:R-:W1:Y:S02]  /*0c40*/  MUFU.RCP R28, R29 ;  /* 0x0000001d001c7308 */ /* 0x000e640000001000 */
[----:B-1----:R-:W-:Y:S01]  /*0c50*/  FMUL.FTZ R15, R15, R28 ;  /* 0x0000001c0f0f7220 */ /* 0x002fe20000410000 */
[----:B0-----:R-:W-:Y:S01]  /*0c60*/  FADD.FTZ R28, R23, 1 ;  /* 0x3f800000171c7421 */ /* 0x001fe20000010000 */
[----:B------:R-:W-:-:S04]  /*0c70*/  FMUL.FTZ R23, R17, -1.7020000219345092773 ;  /* 0xbfd9db2311177820 */ /* 0x000fc80000410000 */
[----:B------:R-:W-:Y:S01]  /*0c80*/  FMUL.FTZ R23, R23, 1.4426950216293334961 ;  /* 0x3fb8aa3b17177820 */ /* 0x000fe20000410000 */
[----:B------:R-:W0:Y:S08]  /*0c90*/  MUFU.RCP R28, R28 ;  /* 0x0000001c001c7308 */ /* 0x000e300000001000 */
[----:B------:R-:W1:Y:S01]  /*0ca0*/  MUFU.EX2 R23, R23 ;  /* 0x0000001700177308 */ /* 0x000e620000000800 */
[----:B0-----:R-:W-:Y:S01]  /*0cb0*/  FMUL.FTZ R16, R16, R28 ;  /* 0x0000001c10107220 */ /* 0x001fe20000410000 */
[----:B------:R-:W-:Y:S01]  /*0cc0*/  FMUL.FTZ R28, R18, -1.7020000219345092773 ;  /* 0xbfd9db23121c7820 */ /* 0x000fe20000410000 */
[----:B-1----:R-:W-:-:S03]  /*0cd0*/  FADD.FTZ R29, R23, 1 ;  /* 0x3f800000171d7421 */ /* 0x002fc60000010000 */
[----:B------:R-:W-:-:S03]  /*0ce0*/  FMUL.FTZ R23, R28, 1.4426950216293334961 ;  /* 0x3fb8aa3b1c177820 */ /* 0x000fc60000410000 */
[----:B------:R-:W0:Y:S08]  /*0cf0*/  MUFU.RCP R29, R29 ;  /* 0x0000001d001d7308 */ /* 0x000e300000001000 */
[----:B------:R-:W1:Y:S01]  /*0d00*/  MUFU.EX2 R23, R23 ;  /* 0x0000001700177308 */ /* 0x000e620000000800 */
[----:B0-----:R-:W-:Y:S01]  /*0d10*/  FMUL.FTZ R17, R17, R29 ;  /* 0x0000001d11117220 */ /* 0x001fe20000410000 */
[----:B-1----:R-:W-:-:S06]  /*0d20*/  FADD.FTZ R28, R23, 1 ;  /* 0x3f800000171c7421 */ /* 0x002fcc0000010000 */
[----:B------:R-:W0:Y:S02]  /*0d30*/  MUFU.RCP R28, R28 ;  /* 0x0000001c001c7308 */ /* 0x000e240000001000 */
[----:B0-----:R-:W-:Y:S01]  /*0d40*/  FMUL.FTZ R18, R18, R28 ;  /* 0x0000001c12127220 */ /* 0x001fe20000410000 */
[----:B------:R-:W-:-:S04]  /*0d50*/  FMUL.FTZ R28, R19, -1.7020000219345092773 ;  /* 0xbfd9db23131c7820 */ /* 0x000fc80000410000 */
[----:B------:R-:W-:-:S06]  /*0d60*/  FMUL.FTZ R23, R28, 1.4426950216293334961 ;  /* 0x3fb8aa3b1c177820 */ /* 0x000fcc0000410000 */
[----:B------:R-:W0:Y:S02]  /*0d70*/  MUFU.EX2 R23, R23 ;  /* 0x0000001700177308 */ /* 0x000e240000000800 */
[----:B0-----:R-:W-:-:S06]  /*0d80*/  FADD.FTZ R29, R23, 1 ;  /* 0x3f800000171d7421 */ /* 0x001fcc0000010000 */
[----:B------:R-:W0:Y:S02]  /*0d90*/  MUFU.RCP R29, R29 ;  /* 0x0000001d001d7308 */ /* 0x000e240000001000 */
[----:B0-----:R-:W-:Y:S01]  /*0da0*/  FMUL.FTZ R19, R19, R29 ;  /* 0x0000001d13137220 */ /* 0x001fe20000410000 */
[----:B------:R-:W-:-:S05]  /*0db0*/  IMAD.WIDE.U32 R28, R2, 0x20, R24 ;  /* 0x00000020021c7825 */ /* 0x000fca00078e0018 */
[----:B------:R2:W-:Y:S02]  /*0dc0*/  STG.E.ENL2.256 desc[UR4][R28.64], R12, R16 ;  /* 0xf800000c1c10797f */ /* 0x0005e4000f121804 */
[----:B--2---:R-:W-:Y:S01]  /*0dd0*/  FMUL.FTZ R12, R5, -1.7020000219345092773 ;  /* 0xbfd9db23050c7820 */ /* 0x004fe20000410000 */
[----:B------:R-:W-:-:S03]  /*0de0*/  FMUL.FTZ R23, R4, -1.7020000219345092773 ;  /* 0xbfd9db2304177820 */ /* 0x000fc60000410000 */
[----:B------:R-:W-:Y:S01]  /*0df0*/  FMUL.FTZ R28, R12, 1.4426950216293334961 ;  /* 0x3fb8aa3b0c1c7820 */ /* 0x000fe20000410000 */
[----:B------:R-:W-:-:S04]  /*0e00*/  IMAD.WIDE.U32 R12, R3, 0x20, R26 ;  /* 0x00000020030c7825 */ /* 0x000fc800078e001a */
[----:B------:R-:W-:Y:S01]  /*0e10*/  FMUL.FTZ R23, R23, 1.4426950216293334961 ;  /* 0x3fb8aa3b17177820 */ /* 0x000fe20000410000 */
[----:B------:R-:W0:Y:S05]  /*0e20*/  MUFU.EX2 R28, R28 ;  /* 0x0000001c001c7308 */ /* 0x000e2a0000000800 */
[----:B------:R-:W1:Y:S01]  /*0e30*/  MUFU.EX2 R23, R23 ;  /* 0x0000001700177308 */ /* 0x000e620000000800 */
[----:B0-----:R-:W-:-:S04]  /*0e40*/  FADD.FTZ R29, R28, 1 ;  /* 0x3f8000001c1d7421 */ /* 0x001fc80000010000 */
[----:B------:R-:W0:Y:S01]  /*0e50*/  MUFU.RCP R14, R29 ;  /* 0x0000001d000e7308 */ /* 0x000e220000001000 */
[----:B-1----:R-:W-:-:S07]  /*0e60*/  FADD.FTZ R23, R23, 1 ;  /* 0x3f80000017177421 */ /* 0x002fce0000010000 */
[----:B------:R-:W1:Y:S01]  /*0e70*/  MUFU.RCP R23, R23 ;  /* 0x0000001700177308 */ /* 0x000e620000001000 */
[----:B0-----:R-:W-:Y:S02]  /*0e80*/  FMUL.FTZ R5, R5, R14 ;  /* 0x0000000e05057220 */ /* 0x001fe40000410000 */
[----:B------:R-:W2:Y:S01]  /*0e90*/  LDG.E.ENL2.256.CONSTANT R16, R12, desc[UR4][R12.64] ;  /* 0xfe0000040c0c797e */ /* 0x000ea20008129910 */
[----:B-1----:R-:W-:Y:S01]  /*0ea0*/  FMUL.FTZ R4, R4, R23 ;  /* 0x0000001704047220 */ /* 0x002fe20000410000 */
[----:B------:R-:W-:-:S04]  /*0eb0*/  FMUL.FTZ R23, R6, -1.7020000219345092773 ;  /* 0xbfd9db2306177820 */ /* 0x000fc80000410000 */
[----:B------:R-:W-:-:S04]  /*0ec0*/  FMUL.FTZ R23, R23, 1.4426950216293334961 ;  /* 0x3fb8aa3b17177820 */ /* 0x000fc80000410000 */
[----:B------:R-:W0:Y:S01]  /*0ed0*/  MUFU.EX2 R28, R23 ;  /* 0x00000017001c7308 */ /* 0x000e220000000800 */
[----:B------:R-:W-:-:S04]  /*0ee0*/  FMUL.FTZ R29, R7, -1.7020000219345092773 ;  /* 0xbfd9db23071d7820 */ /* 0x000fc80000410000 */
[----:B------:R-:W-:Y:S01]  /*0ef0*/  FMUL.FTZ R29, R29, 1.4426950216293334961 ;  /* 0x3fb8aa3b1d1d7820 */ /* 0x000fe20000410000 */
[----:B0-----:R-:W-:-:S05]  /*0f00*/  FADD.FTZ R28, R28, 1 ;  /* 0x3f8000001c1c7421 */ /* 0x001fca0000010000 */
[----:B------:R-:W0:Y:S04]  /*0f10*/  MUFU.EX2 R29, R29 ;  /* 0x0000001d001d7308 */ /* 0x000e280000000800 */
[----:B------:R-:W1:Y:S01]  /*0f20*/  MUFU.RCP R28, R28 ;  /* 0x0000001c001c7308 */ /* 0x000e620000001000 */
[----:B------:R-:W-:-:S04]  /*0f30*/  FMUL.FTZ R23, R8, -1.7020000219345092773 ;  /* 0xbfd9db2308177820 */ /* 0x000fc80000410000 */
[----:B------:R-:W-:Y:S01]  /*0f40*/  FMUL.FTZ R23, R23, 1.4426950216293334961 ;  /* 0x3fb8aa3b17177820 */ /* 0x000fe20000410000 */
[----:B0-----:R-:W-:-:S05]  /*0f50*/  FADD.FTZ R29, R29, 1 ;  /* 0x3f8000001d1d7421 */ /* 0x001fca0000010000 */
[----:B------:R-:W0:Y:S01]  /*0f60*/  MUFU.EX2 R23, R23 ;  /* 0x0000001700177308 */ /* 0x000e220000000800 */
[----:B-1----:R-:W-:-:S03]  /*0f70*/  FMUL.FTZ R6, R6, R28 ;  /* 0x0000001c06067220 */ /* 0x002fc60000410000 */
[----:B------:R-:W1:Y:S02]  /*0f80*/  MUFU.RCP R28, R29 ;  /* 0x0000001d001c7308 */ /* 0x000e640000001000 */
[----:B-1----:R-:W-:Y:S01]  /*0f90*/  FMUL.FTZ R7, R7, R28 ;  /* 0x0000001c07077220 */ /* 0x002fe20000410000 */
[----:B0-----:R-:W-:Y:S01]  /*0fa0*/  FADD.FTZ R28, R23, 1 ;  /* 0x3f800000171c7421 */ /* 0x001fe20000010000 */
[----:B------:R-:W-:-:S05]  /*0fb0*/  FMUL.FTZ R23, R9, -1.7020000219345092773 ;  /* 0xbfd9db2309177820 */ /* 0x000fca0000410000 */
[----:B------:R-:W0:Y:S01]  /*0fc0*/  MUFU.RCP R28, R28 ;  /* 0x0000001c001c7308 */ /* 0x000e220000001000 */
[----:B------:R-:W-:-:S07]  /*0fd0*/  FMUL.FTZ R23, R23, 1.4426950216293334961 ;  /* 0x3fb8aa3b17177820 */ /* 0x000fce0000410000 */
[----:B------:R-:W1:Y:S01]  /*0fe0*/  MUFU.EX2 R23, R23 ;  /* 0x0000001700177308 */ /* 0x000e620000000800 */
[----:B0-----:R-:W-:Y:S01]  /*0ff0*/  FMUL.FTZ R8, R8, R28 ;  /* 0x0000001c08087220 */ /* 0x001fe20000410000 */
[----:B------:R-:W-:Y:S01]  /*1000*/  FMUL.FTZ R28, R10, -1.7020000219345092773 ;  /* 0xbfd9db230a1c7820 */ /* 0x000fe20000410000 */
[----:B-1----:R-:W-:-:S03]  /*1010*/  FADD.FTZ R29, R23, 1 ;  /* 0x3f800000171d7421 */ /* 0x002fc60000010000 */
[----:B------:R-:W-:-:S06]  /*1020*/  FMUL.FTZ R23, R28, 1.4426950216293334961 ;  /* 0x3fb8aa3b1c177820 */ /* 0x000fcc0000410000 */
[----:B------:R-:W0:Y:S02]  /*1030*/  MUFU.EX2 R23, R23 ;  /* 0x0000001700177308 */ /* 0x000e240000000800 */
[----:B0-----:R-:W-:-:S06]  /*1040*/  FADD.FTZ R28, R23, 1 ;  /* 0x3f800000171c7421 */ /* 0x001fcc0000010000 */
[----:B------:R-:W0:Y:S08]  /*1050*/  MUFU.RCP R28, R28 ;  /* 0x0000001c001c7308 */ /* 0x000e300000001000 */
[----:B------:R-:W1:Y:S01]  /*1060*/  MUFU.RCP R29, R29 ;  /* 0x0000001d001d7308 */ /* 0x000e620000001000 */
[----:B0-----:R-:W-:Y:S01]  /*1070*/  FMUL.FTZ R10, R10, R28 ;  /* 0x0000001c0a0a7220 */ /* 0x001fe20000410000 */
[----:B------:R-:W-:-:S04]  /*1080*/  FMUL.FTZ R28, R11, -1.7020000219345092773 ;  /* 0xbfd9db230b1c7820 */ /* 0x000fc80000410000 */
[----:B------:R-:W-:-:S06]  /*1090*/  FMUL.FTZ R23, R28, 1.4426950216293334961 ;  /* 0x3fb8aa3b1c177820 */ /* 0x000fcc0000410000 */
[----:B------:R-:W0:Y:S01]  /*10a0*/  MUFU.EX2 R23, R23 ;  /* 0x0000001700177308 */ /* 0x000e220000000800 */
[----:B-1----:R-:W-:Y:S01]  /*10b0*/  FMUL.FTZ R9, R9, R29 ;  /* 0x0000001d09097220 */ /* 0x002fe20000410000 */
[----:B0-----:R-:W-:-:S06]  /*10c0*/  FADD.FTZ R29, R23, 1 ;  /* 0x3f800000171d7421 */ /* 0x001fcc0000010000 */
[----:B------:R-:W0:Y:S02]  /*10d0*/  MUFU.RCP R29, R29 ;  /* 0x0000001d001d7308 */ /* 0x000e240000001000 */
[----:B0-----:R-:W-:Y:S01]  /*10e0*/  FMUL.FTZ R11, R11, R29 ;  /* 0x0000001d0b0b7220 */ /* 0x001fe20000410000 */
[----:B------:R-:W-:-:S05]  /*10f0*/  IMAD.WIDE.U32 R28, R20, 0x20, R24 ;  /* 0x00000020141c7825 */ /* 0x000fca00078e0018 */
[----:B------:R2:W-:Y:S01]  /*1100*/  STG.E.ENL2.256 desc[UR4][R28.64], R4, R8 ;  /* 0xf80000041c08797f */ /* 0x0005e2000f121804 */
[----:B------:R-:W-:-:S04]  /*1110*/  IADD3 R21, PT, PT, R0, R21, R0 ;  /* 0x0000001500157210 */ /* 0x000fc80007ffe000 */
[----:B------:R-:W-:-:S04]  /*1120*/  IADD3 R21, PT, PT, R0, R21, R0 ;  /* 0x0000001500157210 */ /* 0x000fc80007ffe000 */
[----:B------:R-:W-:Y:S02]  /*1130*/  ISETP.GE.AND P0, PT, R21, R22, PT ;  /* 0x000000161500720c */ /* 0x000fe40003f06270 */
[C---:B------:R-:W-:Y:S02]  /*1140*/  LEA R20, R0.reuse, R20, 0x2 ;  /* 0x0000001400147211 */ /* 0x040fe400078e10ff */
[----:B------:R-:W-:Y:S01]  /*1150*/  LEA R2, R0, R2, 0x2 ;  /* 0x0000000200027211 */ /* 0x000fe200078e10ff */
[----:B--2---:R-:W-:Y:S01]  /*1160*/  FMUL.FTZ R6, R15, -1.7020000219345092773 ;  /* 0xbfd9db230f067820 */ /* 0x004fe20000410000 */
[----:B------:R-:W-:Y:S01]  /*1170*/  FMUL.FTZ R4, R13, -1.7020000219345092773 ;  /* 0xbfd9db230d047820 */ /* 0x000fe20000410000 */
[----:B------:R-:W-:Y:S01]  /*1180*/  FMUL.FTZ R5, R14, -1.7020000219345092773 ;  /* 0xbfd9db230e057820 */ /* 0x000fe20000410000 */
[----:B------:R-:W-:Y:S01]  /*1190*/  FMUL.FTZ R23, R12, -1.7020000219345092773 ;  /* 0xbfd9db230c177820 */ /* 0x000fe20000410000 */
[----:B------:R-:W-:Y:S01]  /*11a0*/  FMUL.FTZ R8, R6, 1.4426950216293334961 ;  /* 0x3fb8aa3b06087820 */ /* 0x000fe20000410000 */
[----:B------:R-:W-:Y:S01]  /*11b0*/  FMUL.FTZ R4, R4, 1.4426950216293334961 ;  /* 0x3fb8aa3b04047820 */ /* 0x000fe20000410000 */
[----:B------:R-:W-:Y:S01]  /*11c0*/  FMUL.FTZ R7, R16, -1.7020000219345092773 ;  /* 0xbfd9db2310077820 */ /* 0x000fe20000410000 */
[----:B------:R-:W-:Y:S01]  /*11d0*/  FMUL.FTZ R6, R17, -1.7020000219345092773 ;  /* 0xbfd9db2311067820 */ /* 0x000fe20000410000 */
[----:B------:R-:W-:Y:S01]  /*11e0*/  FMUL.FTZ R11, R18, -1.7020000219345092773 ;  /* 0xbfd9db23120b7820 */ /* 0x000fe20000410000 */
[----:B------:R-:W-:Y:S01]  /*11f0*/  FMUL.FTZ R29, R19, -1.7020000219345092773 ;  /* 0xbfd9db23131d7820 */ /* 0x000fe20000410000 */
[----:B------:R-:W-:Y:S01]  /*1200*/  FMUL.FTZ R5, R5, 1.4426950216293334961 ;  /* 0x3fb8aa3b05057820 */ /* 0x000fe20000410000 */
[----:B------:R-:W-:Y:S01]  /*1210*/  FMUL.FTZ R23, R23, 1.4426950216293334961 ;  /* 0x3fb8aa3b17177820 */ /* 0x000fe20000410000 */
[----:B------:R0:W-:Y:S01]  /*1220*/  MUFU.EX2 R10, R4 ;  /* 0x00000004000a7308 */ /* 0x0001e20000000800 */
[----:B------:R-:W-:Y:S01]  /*1230*/  FMUL.FTZ R7, R7, 1.4426950216293334961 ;  /* 0x3fb8aa3b07077820 */ /* 0x000fe20000410000 */
[----:B------:R-:W-:Y:S01]  /*1240*/  FMUL.FTZ R6, R6, 1.4426950216293334961 ;  /* 0x3fb8aa3b06067820 */ /* 0x000fe20000410000 */
[----:B------:R-:W-:Y:S01]  /*1250*/  FMUL.FTZ R28, R11, 1.4426950216293334961 ;  /* 0x3fb8aa3b0b1c7820 */ /* 0x000fe20000410000 */
[----:B------:R-:W-:Y:S01]  /*1260*/  MUFU.EX2 R9, R5 ;  /* 0x0000000500097308 */ /* 0x000fe20000000800 */
[----:B0-----:R-:W-:-:S03]  /*1270*/  FMUL.FTZ R4, R29, 1.4426950216293334961 ;  /* 0x3fb8aa3b1d047820 */ /* 0x001fc60000410000 */
[----:B------:R-:W0:Y:S04]  /*1280*/  MUFU.EX2 R5, R28 ;  /* 0x0000001c00057308 */ /* 0x000e280000000800 */
[----:B------:R-:W1:Y:S04]  /*1290*/  MUFU.EX2 R23, R23 ;  /* 0x0000001700177308 */ /* 0x000e680000000800 */
[----:B------:R-:W2:Y:S04]  /*12a0*/  MUFU.EX2 R8, R8 ;  /* 0x0000000800087308 */ /* 0x000ea80000000800 */
[----:B------:R-:W3:Y:S04]  /*12b0*/  MUFU.EX2 R7, R7 ;  /* 0x0000000700077308 */ /* 0x000ee80000000800 */
[----:B------:R-:W4:Y:S04]  /*12c0*/  MUFU.EX2 R6, R6 ;  /* 0x0000000600067308 */ /* 0x000f280000000800 */
[----:B------:R-:W5:Y:S01]  /*12d0*/  MUFU.EX2 R4, R4 ;  /* 0x0000000400047308 */ /* 0x000f620000000800 */
[----:B0-----:R-:W-:Y:S01]  /*12e0*/  FADD.FTZ R5, R5, 1 ;  /* 0x3f80000005057421 */ /* 0x001fe20000010000 */
[----:B-1----:R-:W-:Y:S01]  /*12f0*/  FADD.FTZ R11, R23, 1 ;  /* 0x3f800000170b7421 */ /* 0x002fe20000010000 */
[----:B------:R-:W-:Y:S01]  /*1300*/  FADD.FTZ R10, R10, 1 ;  /* 0x3f8000000a0a7421 */ /* 0x000fe20000010000 */
[----:B------:R-:W-:Y:S01]  /*1310*/  FADD.FTZ R9, R9, 1 ;  /* 0x3f80000009097421 */ /* 0x000fe20000010000 */
[----:B--2---:R-:W-:Y:S01]  /*1320*/  FADD.FTZ R8, R8, 1 ;  /* 0x3f80000008087421 */ /* 0x004fe20000010000 */
[----:B---3--:R-:W-:Y:S01]  /*1330*/  FADD.FTZ R7, R7, 1 ;  /* 0x3f80000007077421 */ /* 0x008fe20000010000 */
[----:B----4-:R-:W-:Y:S01]  /*1340*/  FADD.FTZ R6, R6, 1 ;  /* 0x3f80000006067421 */ /* 0x010fe20000010000 */
[----:B-----5:R-:W-:Y:S01]  /*1350*/  FADD.FTZ R23, R4, 1 ;  /* 0x3f80000004177421 */ /* 0x020fe20000010000 */
        /* <DEDUP_REMOVED lines=16> */
[----:B------:R-:W-:-:S05]  /*1460*/  FMUL.FTZ R17, R17, R6 ;  /* 0x0000000611117220 */ /* 0x000fca0000410000 */
[----:B------:R1:W-:Y:S01]  /*1470*/  STG.E.ENL2.256 desc[UR4][R4.64], R12, R16 ;  /* 0xf800000c0410797f */ /* 0x0003e2000f121804 */
[----:B------:R-:W-:Y:S01]  /*1480*/  LEA R3, R0, R3, 0x2 ;  /* 0x0000000300037211 */ /* 0x000fe200078e10ff */
[----:B------:R-:W-:Y:S06]  /*1490*/  @!P0 BRA `(.L_x_50) ;  /* 0xfffffff000a48947 */ /* 0x000fec000383ffff */
[----:B------:R-:W-:Y:S05]  /*14a0*/  EXIT ;  /* 0x000000000000794d */ /* 0x000fea0003800000 */
.L_x_51:
        /* <DEDUP_REMOVED lines=13> */
.L_x_453:


//--------------------- .text._ZN4vllm17activation_kernelIN3c108BFloat16EXadL_ZNS_16gelu_fast_kernelIS2_EET_RKS4_EELb0ELb0EEEvPS4_PS5_i --------------------------
	.section	.text._ZN4vllm17activation_kernelIN3c108BFloat16EXadL_ZNS_16gelu_fast_kernelIS2_EET_RKS4_EELb0ELb0EEEvPS4_PS5_i,"ax",@progbits
	.align	128
        .global         _ZN4vllm17activation_kernelIN3c108BFloat16EXadL_ZNS_16gelu_fast_kernelIS2_EET_RKS4_EELb0ELb0EEEvPS4_PS5_i
        .type           _ZN4vllm17activation_kernelIN3c108BFloat16EXadL_ZNS_16gelu_fast_kernelIS2_EET_RKS4_EELb0ELb0EEEvPS4_PS5_i,@function
        .size           _ZN4vllm17activation_kernelIN3c108BFloat16EXadL_ZNS_16gelu_fast_kernelIS2_EET_RKS4_EELb0ELb0EEEvPS4_PS5_i,(.L_x_421 - _ZN4vllm17activation_kernelIN3c108BFloat16EXadL_ZNS_16gelu_fast_kernelIS2_EET_RKS4_EELb0ELb0EEEvPS4_PS5_i)
        .other          _ZN4vllm17activation_kernelIN3c108BFloat16EXadL_ZNS_16gelu_fast_kernelIS2_EET_RKS4_EELb0ELb0EEEvPS4_PS5_i,@"STO_CUDA_ENTRY STV_DEFAULT"
_ZN4vllm17activation_kernelIN3c108BFloat16EXadL_ZNS_16gelu_fast_kernelIS2_EET_RKS4_EELb0ELb0EEEvPS4_PS5_i:
.text._ZN4vllm17activation_kernelIN3c108BFloat16EXadL_ZNS_16gelu_fast_kernelIS2_EET_RKS4_EELb0ELb0EEEvPS4_PS5_i:
        /* <DEDUP_REMOVED lines=27> */
[----:B0-----:R-:W-:-:S06]  /*01b0*/  IADD3 R6, PT, PT, R4, 0xffffffe, RZ ;  /* 0x0ffffffe04067810 */ /* 0x001fcc0007ffe0ff */
[----:B------:R0:W1:Y:S02]  /*01c0*/  F2I.FTZ.U32.TRUNC.NTZ R7, R6 ;  /* 0x0000000600077305 */ /* 0x000064000021f000 */
[----:B0-----:R-:W-:Y:S02]  /*01d0*/  IMAD.MOV.U32 R6, RZ, RZ, RZ ;  /* 0x000000ffff067224 */ /* 0x001fe400078e00ff */
[----:B-1----:R-:W-:-:S04]  /*01e0*/  IMAD.MOV R9, RZ, RZ, -R7 ;  /* 0x000000ffff097224 */ /* 0x002fc800078e0a07 */
[----:B------:R-:W-:-:S04]  /*01f0*/  IMAD R9, R9, R0, RZ ;  /* 0x0000000009097224 */ /* 0x000fc800078e02ff */
[----:B------:R-:W-:-:S06]  /*0200*/  IMAD.HI.U32 R8, R7, R9, R6 ;  /* 0x0000000907087227 */ /* 0x000fcc00078e0006 */
[----:B------:R-:W-:-:S05]  /*0210*/  IMAD.HI.U32 R4, R8, R5, RZ ;  /* 0x0000000508047227 */ /* 0x000fca00078e00ff */
[----:B------:R-:W-:-:S05]  /*0220*/  IADD3 R7, PT, PT, -R4, RZ, RZ ;  /* 0x000000ff04077210 */ /* 0x000fca0007ffe1ff */
[----:B------:R-:W-:-:S05]  /*0230*/  IMAD R5, R0, R7, R5 ;  /* 0x0000000700057224 */ /* 0x000fca00078e0205 */
[----:B------:R-:W-:-:S13]  /*0240*/  ISETP.GE.U32.AND P0, PT, R5, R0, PT ;  /* 0x000000000500720c */ /* 0x000fda0003f06070 */
[----:B------:R-:W-:Y:S02]  /*0250*/  @P0 IMAD.IADD R5, R5, 0x1, -R0 ;  /* 0x0000000105050824 */ /* 0x000fe400078e0a00 */
[----:B------:R-:W-:-:S03]  /*0260*/  @P0 VIADD R4, R4, 0x1 ;  /* 0x0000000104040836 */ /* 0x000fc60000000000 */
[----:B------:R-:W-:Y:S01]  /*0270*/  ISETP.GE.U32.AND P1, PT, R5, R0, PT ;  /* 0x000000000500720c */ /* 0x000fe20003f26070 */
[----:B------:R-:W-:-:S12]  /*0280*/  IMAD.MOV.U32 R5, RZ, RZ, RZ ;  /* 0x000000ffff057224 */ /* 0x000fd800078e00ff */
[----:B------:R-:W-:Y:S02]  /*0290*/  @P1 IADD3 R4, PT, PT, R4, 0x1, RZ ;  /* 0x0000000104041810 */ /* 0x000fe40007ffe0ff */
[----:B------:R-:W-:Y:S01]  /*02a0*/  @!P2 LOP3.LUT R4, RZ, R0, RZ, 0x33, !PT ;  /* 0x00000000ff04a212 */ /* 0x000fe200078e33ff */
[----:B------:R-:W-:Y:S06]  /*02b0*/  BRA `(.L_x_54) ;  /* 0x0000000000107947 */ /* 0x000fec0003800000 */
.L_x_53:
[----:B------:R-:W-:-:S07]  /*02c0*/  MOV R4, 0x2e0 ;  /* 0x000002e000047802 */ /* 0x000fce0000000f00 */
[----:B------:R-:W-:Y:S05]  /*02d0*/  CALL.REL.NOINC `($__internal_3_$__cuda_sm20_div_u64) ;  /* 0x0000000c00a47944 */ /* 0x000fea0003c00000 */
[----:B------:R-:W-:Y:S01]  /*02e0*/  IMAD.MOV.U32 R4, RZ, RZ, R6 ;  /* 0x000000ffff047224 */ /* 0x000fe200078e0006 */
[----:B------:R-:W-:-:S07]  /*02f0*/  MOV R5, R7 ;  /* 0x0000000700057202 */ /* 0x000fce0000000f00 */
.L_x_54:
[----:B------:R-:W-:Y:S05]  /*0300*/  BSYNC.RECONVERGENT B0 ;  /* 0x0000000000007941 */ /* 0x000fea0003800200 */
.L_x_52:
        /* <DEDUP_REMOVED lines=12> */
[----:B------:R-:W-:Y:S01]  /*03d0*/  IMAD.MOV.U32 R4, RZ, RZ, RZ ;  /* 0x000000ffff047224 */ /* 0x000fe200078e00ff */
[----:B------:R-:W-:-:S03]  /*03e0*/  IADD3 R6, PT, PT, R6, 0x1, RZ ;  /* 0x0000000106067810 */ /* 0x000fc60007ffe0ff */
[----:B------:R-:W-:Y:S01]  /*03f0*/  IMAD.X R8, RZ, RZ, R2, P1 ;  /* 0x000000ffff087224 */ /* 0x000fe200008e0602 */
[----:B------:R-:W-:-:S04]  /*0400*/  LOP3.LUT R6, R6, 0x3, RZ, 0xc0, !PT ;  /* 0x0000000306067812 */ /* 0x000fc800078ec0ff */
[C---:B------:R-:W-:Y:S01]  /*0410*/  SHF.L.U64.HI R5, R3.reuse, 0x1, R8 ;  /* 0x0000000103057819 */ /* 0x040fe20000010208 */
[----:B------:R-:W-:-:S07]  /*0420*/  IMAD.SHL.U32 R3, R3, 0x2, RZ ;  /* 0x0000000203037824 */ /* 0x000fce00078e00ff */
.L_x_57:
[----:B------:R-:W-:-:S04]  /*0430*/  IADD3 R8, P1, PT, R3, UR14, RZ ;  /* 0x0000000e03087c10 */ /* 0x000fc8000ff3e0ff */
[----:B------:R-:W-:-:S05]  /*0440*/  IADD3.X R9, PT, PT, R5, UR15, RZ, P1, !PT ;  /* 0x0000000f05097c10 */ /* 0x000fca0008ffe4ff */
[----:B------:R-:W2:Y:S01]  /*0450*/  LDG.E.U16.CONSTANT R8, desc[UR6][R8.64] ;  /* 0x0000000608087981 */ /* 0x000ea2000c1e9500 */
[----:B------:R-:W-:-:S04]  /*0460*/  IADD3 R11, P2, PT, R0, R11, RZ ;  /* 0x0000000b000b7210 */ /* 0x000fc80007f5e0ff */
[----:B------:R-:W-:Y:S02]  /*0470*/  IADD3.X R2, PT, PT, RZ, R2, RZ, P2, !PT ;  /* 0x00000002ff027210 */ /* 0x000fe400017fe4ff */
[----:B--2---:R-:W-:-:S05]  /*0480*/  SHF.L.U32 R7, R8, 0x10, RZ ;  /* 0x0000001008077819 */ /* 0x004fca00000006ff */
[----:B------:R-:W-:-:S06]  /*0490*/  FMUL.FTZ R12, R7, 0.044714998453855514526 ;  /* 0x3d372713070c7820 */ /* 0x000fcc0000410000 */
[----:B------:R-:W0:Y:S02]  /*04a0*/  F2F.BF16.F32 R12, R12 ;  /* 0x0000000c000c7304 */ /* 0x000e240000202000 */
[----:B0-----:R-:W-:-:S04]  /*04b0*/  IMAD.U32 R10, R12, 0x10000, RZ ;  /* 0x000100000c0a7824 */ /* 0x001fc800078e00ff */
[C---:B------:R-:W-:Y:S01]  /*04c0*/  FMUL.FTZ R13, R7.reuse, R10 ;  /* 0x0000000a070d7220 */ /* 0x040fe20000410000 */
[C---:B------:R-:W-:Y:S01]  /*04d0*/  FMUL.FTZ R10, R7.reuse, 0.79788458347320556641 ;  /* 0x3f4c422a070a7820 */ /* 0x040fe20000410000 */
[----:B------:R-:W-:-:S04]  /*04e0*/  FMUL.FTZ R7, R7, 0.5 ;  /* 0x3f00000007077820 */ /* 0x000fc80000410000 */
[----:B------:R-:W0:Y:S08]  /*04f0*/  F2F.BF16.F32 R13, R13 ;  /* 0x0000000d000d7304 */ /* 0x000e300000202000 */
[----:B------:R-:W1:Y:S01]  /*0500*/  F2F.BF16.F32 R10, R10 ;  /* 0x0000000a000a7304 */ /* 0x000e620000202000 */
[----:B0-----:R-:W-:-:S07]  /*0510*/  IMAD.U32 R14, R13, 0x10000, RZ ;  /* 0x000100000d0e7824 */ /* 0x001fce00078e00ff */
[----:B------:R-:W-:Y:S01]  /*0520*/  F2F.BF16.F32 R7, R7 ;  /* 0x0000000700077304 */ /* 0x000fe20000202000 */
[----:B------:R-:W-:Y:S01]  /*0530*/  FADD.FTZ R14, R14, 1 ;  /* 0x3f8000000e0e7421 */ /* 0x000fe20000010000 */
[----:B-1----:R-:W-:-:S06]  /*0540*/  SHF.L.U32 R8, R10, 0x10, RZ ;  /* 0x000000100a087819 */ /* 0x002fcc00000006ff */
[----:B------:R-:W0:Y:S02]  /*0550*/  F2F.BF16.F32 R14, R14 ;  /* 0x0000000e000e7304 */ /* 0x000e240000202000 */
[----:B0-----:R-:W-:-:S04]  /*0560*/  IMAD.U32 R9, R14, 0x10000, RZ ;  /* 0x000100000e097824 */ /* 0x001fc800078e00ff */
[----:B------:R-:W-:-:S06]  /*0570*/  FMUL.FTZ R8, R8, R9 ;  /* 0x0000000908087220 */ /* 0x000fcc0000410000 */
[----:B------:R-:W0:Y:S02]  /*0580*/  F2F.BF16.F32 R8, R8 ;  /* 0x0000000800087304 */ /* 0x000e240000202000 */
[----:B0-----:R-:W-:Y:S01]  /*0590*/  IMAD.U32 R12, R8, 0x10000, RZ ;  /* 0x00010000080c7824 */ /* 0x001fe200078e00ff */
[----:B------:R-:W-:Y:S02]  /*05a0*/  IADD3 R8, P1, PT, R3, UR12, RZ ;  /* 0x0000000c03087c10 */ /* 0x000fe4000ff3e0ff */
[----:B------:R-:W-:-:S03]  /*05b0*/  LEA R3, P3, R0, R3, 0x1 ;  /* 0x0000000300037211 */ /* 0x000fc600078608ff */
[----:B------:R-:W0:Y:S08]  /*05c0*/  MUFU.TANH R12, R12 ;  /* 0x0000000c000c7308 */ /* 0x000e300000002400 */
[----:B0-----:R-:W0:Y:S02]  /*05d0*/  F2F.BF16.F32 R9, R12 ;  /* 0x0000000c00097304 */ /* 0x001e240000202000 */
[----:B0-----:R-:W-:-:S05]  /*05e0*/  SHF.L.U32 R9, R9, 0x10, RZ ;  /* 0x0000001009097819 */ /* 0x001fca00000006ff */
[----:B------:R-:W-:Y:S01]  /*05f0*/  FADD.FTZ R10, R9, 1 ;  /* 0x3f800000090a7421 */ /* 0x000fe20000010000 */
[----:B------:R-:W-:-:S05]  /*0600*/  IMAD.U32 R9, R7, 0x10000, RZ ;  /* 0x0001000007097824 */ /* 0x000fca00078e00ff */
[----:B------:R-:W0:Y:S02]  /*0610*/  F2F.BF16.F32 R10, R10 ;  /* 0x0000000a000a7304 */ /* 0x000e240000202000 */
[----:B0-----:R-:W-:-:S04]  /*0620*/  IMAD.U32 R14, R10, 0x10000, RZ ;  /* 0x000100000a0e7824 */ /* 0x001fc800078e00ff */
[----:B------:R-:W-:-:S05]  /*0630*/  FMUL.FTZ R9, R9, R14 ;  /* 0x0000000e09097220 */ /* 0x000fca0000410000 */
[----:B------:R-:W-:Y:S02]  /*0640*/  F2FP.BF16.F32.PACK_AB R13, RZ, R9 ;  /* 0x00000009ff0d723e */ /* 0x000fe400000010ff */
[----:B------:R-:W-:Y:S02]  /*0650*/  IADD3.X R9, PT, PT, R5, UR13, RZ, P1, !PT ;  /* 0x0000000d05097c10 */ /* 0x000fe40008ffe4ff */
[----:B------:R-:W-:Y:S02]  /*0660*/  IADD3 R6, P1, PT, R6, -0x1, RZ ;  /* 0xffffffff06067810 */ /* 0x000fe40007f3e0ff */
[----:B------:R-:W-:Y:S01]  /*0670*/  LEA.HI.X R5, R0, R5, RZ, 0x1, P3 ;  /* 0x0000000500057211 */ /* 0x000fe200018f0cff */
[----:B------:R0:W-:Y:S01]  /*0680*/  STG.E.U16 desc[UR6][R8.64], R13 ;  /* 0x0000000d08007986 */ /* 0x0001e2000c101506 */
[----:B------:R-:W-:Y:S02]  /*0690*/  IADD3.X R4, PT, PT, R4, -0x1, RZ, P1, !PT ;  /* 0xffffffff04047810 */ /* 0x000fe40000ffe4ff */
[----:B------:R-:W-:-:S04]  /*06a0*/  ISETP.NE.U32.AND P1, PT, R6, RZ, PT ;  /* 0x000000ff0600720c */ /* 0x000fc80003f25070 */
[----:B------:R-:W-:-:S13]  /*06b0*/  ISETP.NE.AND.EX P1, PT, R4, RZ, PT, P1 ;  /* 0x000000ff0400720c */ /* 0x000fda0003f25310 */
[----:B0-----:R-:W-:Y:S05]  /*06c0*/  @P1 BRA `(.L_x_57) ;  /* 0xfffffffc00581947 */ /* 0x001fea000383ffff */
.L_x_56:
[----:B------:R-:W-:Y:S05]  /*06d0*/  BSYNC.RECONVERGENT B0 ;  /* 0x0000000000007941 */ /* 0x000fea0003800200 */
.L_x_55:
[----:B------:R-:W-:Y:S05]  /*06e0*/  @!P0 EXIT ;  /* 0x000000000000894d */ /* 0x000fea0003800000 */
[----:B------:R-:W0:Y:S01]  /*06f0*/  LDC.64 R16, c[0x0][0x388] ;  /* 0x0000e200ff107b82 */ /* 0x000e220000000a00 */
[----:B------:R-:W1:Y:S01]  /*0700*/  LDCU.128 UR12, c[0x0][0x380] ;  /* 0x00007000ff0c77ac */ /* 0x000e620008000c00 */
[----:B------:R-:W-:Y:S01]  /*0710*/  IADD3 R3, P0, PT, R11, UR5, RZ ;  /* 0x000000050b037c10 */ /* 0x000fe2000ff1e0ff */
[C---:B------:R-:W-:Y:S01]  /*0720*/  IMAD.SHL.U32 R8, R0.reuse, 0x2, RZ ;  /* 0x0000000200087824 */ /* 0x040fe200078e00ff */
[--C-:B------:R-:W-:Y:S01]  /*0730*/  SHF.R.U32.HI R22, RZ, 0x1f, R0.reuse ;  /* 0x0000001fff167819 */ /* 0x100fe20000011600 */
[----:B------:R-:W-:Y:S01]  /*0740*/  IMAD.SHL.U32 R4, R0, 0x4, RZ ;  /* 0x0000000400047824 */ /* 0x000fe200078e00ff */
[----:B------:R-:W-:Y:S01]  /*0750*/  IADD3.X R10, PT, PT, RZ, R2, RZ, P0, !PT ;  /* 0x00000002ff0a7210 */ /* 0x000fe200007fe4ff */
[----:B------:R-:W-:Y:S01]  /*0760*/  UMOV UR4, URZ ;  /* 0x000000ff00047c82 */ /* 0x000fe20008000000 */
[----:B------:R-:W2:Y:S01]  /*0770*/  LDC.64 R14, c[0x0][0x380] ;  /* 0x0000e000ff0e7b82 */ /* 0x000ea20000000a00 */
[----:B------:R-:W-:Y:S01]  /*0780*/  SHF.R.U32.HI R5, RZ, 0x1e, R0 ;  /* 0x0000001eff057819 */ /* 0x000fe20000011600 */
[----:B------:R-:W3:Y:S01]  /*0790*/  LDCU UR9, c[0x0][0x390] ;  /* 0x00007200ff0977ac */ /* 0x000ee20008000800 */
        /* <DEDUP_REMOVED lines=14> */
.L_x_58:
[----:B------:R-:W-:-:S04]  /*0880*/  IADD3 R18, P0, PT, R3, UR14, RZ ;  /* 0x0000000e03127c10 */ /* 0x000fc8000ff1e0ff */
[----:B------:R-:W-:-:S05]  /*0890*/  IADD3.X R19, PT, PT, R9, UR15, RZ, P0, !PT ;  /* 0x0000000f09137c10 */ /* 0x000fca00087fe4ff */
[----:B------:R0:W2:Y:S02]  /*08a0*/  LDG.E.U16.CONSTANT R21, desc[UR6][R18.64] ;  /* 0x0000000612157981 */ /* 0x0000a4000c1e9500 */
[----:B0-----:R-:W-:-:S05]  /*08b0*/  IADD3 R18, P0, PT, R3, R8, RZ ;  /* 0x0000000803127210 */ /* 0x001fca0007f1e0ff */
[----:B------:R-:W-:-:S05]  /*08c0*/  IMAD.X R19, R9, 0x1, R22, P0 ;  /* 0x0000000109137824 */ /* 0x000fca00000e0616 */
[----:B------:R-:W3:Y:S01]  /*08d0*/  LDG.E.U16.CONSTANT R13, desc[UR6][R18.64] ;  /* 0x00000006120d7981 */ /* 0x000ee2000c1e9500 */
[----:B--2---:R-:W-:-:S04]  /*08e0*/  IMAD.U32 R21, R21, 0x10000, RZ ;  /* 0x0001000015157824 */ /* 0x004fc800078e00ff */
[----:B------:R-:W-:-:S06]  /*08f0*/  FMUL.FTZ R25, R21, 0.044714998453855514526 ;  /* 0x3d37271315197820 */ /* 0x000fcc0000410000 */
[----:B------:R-:W0:Y:S01]  /*0900*/  F2F.BF16.F32 R25, R25 ;  /* 0x0000001900197304 */ /* 0x000e220000202000 */
[----:B---3--:R-:W-:Y:S02]  /*0910*/  SHF.L.U32 R13, R13, 0x10, RZ ;  /* 0x000000100d0d7819 */ /* 0x008fe400000006ff */
[----:B0-----:R-:W-:-:S05]  /*0920*/  SHF.L.U32 R23, R25, 0x10, RZ ;  /* 0x0000001019177819 */ /* 0x001fca00000006ff */
[C---:B------:R-:W-:Y:S01]  /*0930*/  FMUL.FTZ R27, R21.reuse, R23 ;  /* 0x00000017151b7220 */ /* 0x040fe20000410000 */
[----:B------:R-:W-:-:S05]  /*0940*/  FMUL.FTZ R23, R21, 0.79788458347320556641 ;  /* 0x3f4c422a15177820 */ /* 0x000fca0000410000 */
[----:B------:R-:W0:Y:S08]  /*0950*/  F2F.BF16.F32 R27, R27 ;  /* 0x0000001b001b7304 */ /* 0x000e300000202000 */
[----:B------:R-:W1:Y:S01]  /*0960*/  F2F.BF16.F32 R23, R23 ;  /* 0x0000001700177304 */ /* 0x000e620000202000 */
[----:B0-----:R-:W-:Y:S02]  /*0970*/  IMAD.U32 R29, R27, 0x10000, RZ ;  /* 0x000100001b1d7824 */ /* 0x001fe400078e00ff */
[----:B------:R-:W-:Y:S01]  /*0980*/  FMUL.FTZ R27, R21, 0.5 ;  /* 0x3f000000151b7820 */ /* 0x000fe20000410000 */
[----:B------:R-:W-:Y:S01]  /*0990*/  FMUL.FTZ R21, R13, 0.044714998453855514526 ;  /* 0x3d3727130d157820 */ /* 0x000fe20000410000 */
[----:B------:R-:W-:-:S04]  /*09a0*/  FADD.FTZ R29, R29, 1 ;  /* 0x3f8000001d1d7421 */ /* 0x000fc80000010000 */
[----:B------:R-:W-:Y:S01]  /*09b0*/  F2F.BF16.F32 R27, R27 ;  /* 0x0000001b001b7304 */ /* 0x000fe20000202000 */
[----:B-1----:R-:W-:-:S07]  /*09c0*/  IMAD.U32 R18, R23, 0x10000, RZ ;  /* 0x0001000017127824 */ /* 0x002fce00078e00ff */
[----:B------:R-:W0:Y:S08]  /*09d0*/  F2F.BF16.F32 R29, R29 ;  /* 0x0000001d001d7304 */ /* 0x000e300000202000 */
[----:B------:R-:W-:Y:S01]  /*09e0*/  F2F.BF16.F32 R21, R21 ;  /* 0x0000001500157304 */ /* 0x000fe20000202000 */
[----:B0-----:R-:W-:-:S05]  /*09f0*/  SHF.L.U32 R19, R29, 0x10, RZ ;  /* 0x000000101d137819 */ /* 0x001fca00000006ff */
[----:B------:R-:W-:-:S06]  /*0a00*/  FMUL.FTZ R18, R18, R19 ;  /* 0x0000001312127220 */ /* 0x000fcc0000410000 */
[----:B------:R-:W0:Y:S02]  /*0a10*/  F2F.BF16.F32 R18, R18 ;  /* 0x0000001200127304 */ /* 0x000e240000202000 */
[----:B0-----:R-:W-:Y:S02]  /*0a20*/  IMAD.U32 R19, R18, 0x10000, RZ ;  /* 0x0001000012137824 */ /* 0x001fe400078e00ff */
[----:B------:R-:W-:-:S04]  /*0a30*/  IMAD.U32 R18, R27, 0x10000, RZ ;  /* 0x000100001b127824 */ /* 0x000fc800078e00ff */
[----:B------:R-:W0:Y:S08]  /*0a40*/  MUFU.TANH R19, R19 ;  /* 0x0000001300137308 */ /* 0x000e300000002400 */
[----:B0-----:R-:W0:Y:S02]  /*0a50*/  F2F.BF16.F32 R25, R19 ;  /* 0x0000001300197304 */ /* 0x001e240000202000 */
[----:B0-----:R-:W-:-:S04]  /*0a60*/  IMAD.U32 R25, R25, 0x10000, RZ ;  /* 0x0001000019197824 */ /* 0x001fc800078e00ff */
[----:B------:R-:W-:-:S06]  /*0a70*/  FADD.FTZ R25, R25, 1 ;  /* 0x3f80000019197421 */ /* 0x000fcc0000010000 */
[----:B------:R-:W0:Y:S02]  /*0a80*/  F2F.BF16.F32 R25, R25 ;  /* 0x0000001900197304 */ /* 0x000e240000202000 */
[----:B0-----:R-:W-:-:S04]  /*0a90*/  IMAD.U32 R23, R25, 0x10000, RZ ;  /* 0x0001000019177824 */ /* 0x001fc800078e00ff */
[----:B------:R-:W-:Y:S01]  /*0aa0*/  FMUL.FTZ R18, R18, R23 ;  /* 0x0000001712127220 */ /* 0x000fe20000410000 */
[----:B------:R-:W-:-:S04]  /*0ab0*/  SHF.L.U32 R23, R21, 0x10, RZ ;  /* 0x0000001015177819 */ /* 0x000fc800000006ff */
[----:B------:R-:W-:Y:S01]  /*0ac0*/  F2FP.BF16.F32.PACK_AB R19, RZ, R18 ;  /* 0x00000012ff13723e */ /* 0x000fe200000010ff */
[----:B------:R-:W-:Y:S01]  /*0ad0*/  FMUL.FTZ R25, R13, R23 ;  /* 0x000000170d197220 */ /* 0x000fe20000410000 */
[----:B------:R-:W-:Y:S02]  /*0ae0*/  IADD3 R18, P0, PT, R3, UR12, RZ ;  /* 0x0000000c03127c10 */ /* 0x000fe4000ff1e0ff */
[----:B------:R-:W-:Y:S02]  /*0af0*/  PRMT R29, R19, 0x7610, R29 ;  /* 0x00007610131d7816 */ /* 0x000fe4000000001d */
[----:B------:R-:W-:Y:S01]  /*0b00*/  IADD3.X R19, PT, PT, R9, UR13, RZ, P0, !PT ;  /* 0x0000000d09137c10 */ /* 0x000fe200087fe4ff */
[----:B------:R-:W0:Y:S04]  /*0b10*/  F2F.BF16.F32 R25, R25 ;  /* 0x0000001900197304 */ /* 0x000e280000202000 */
[----:B------:R1:W-:Y:S01]  /*0b20*/  STG.E.U16 desc[UR6][R18.64], R29 ;  /* 0x0000001d12007986 */ /* 0x0003e2000c101506 */
[----:B------:R-:W-:Y:S01]  /*0b30*/  FMUL.FTZ R23, R13, 0.79788458347320556641 ;  /* 0x3f4c422a0d177820 */ /* 0x000fe20000410000 */
[----:B-1----:R-:W-:Y:S01]  /*0b40*/  IADD3 R18, P0, PT, R3, R12, RZ ;  /* 0x0000000c03127210 */ /* 0x002fe20007f1e0ff */
[----:B0-----:R-:W-:-:S04]  /*0b50*/  IMAD.U32 R27, R25, 0x10000, RZ ;  /* 0x00010000191b7824 */ /* 0x001fc800078e00ff */
[----:B------:R-:W-:Y:S02]  /*0b60*/  IMAD.X R19, R9, 0x1, R26, P0 ;  /* 0x0000000109137824 */ /* 0x000fe400000e061a */
[----:B------:R-:W-:-:S03]  /*0b70*/  FADD.FTZ R27, R27, 1 ;  /* 0x3f8000001b1b7421 */ /* 0x000fc60000010000 */
[----:B------:R0:W2:Y:S01]  /*0b80*/  LDG.E.U16.CONSTANT R21, desc[UR6][R18.64] ;  /* 0x0000000612157981 */ /* 0x0000a2000c1e9500 */
[----:B------:R-:W1:Y:S01]  /*0b90*/  F2F.BF16.F32 R23, R23 ;  /* 0x0000001700177304 */ /* 0x000e620000202000 */
[----:B------:R-:W-:-:S07]  /*0ba0*/  FMUL.FTZ R13, R13, 0.5 ;  /* 0x3f0000000d0d7820 */ /* 0x000fce0000410000 */
[----:B------:R-:W0:Y:S01]  /*0bb0*/  F2F.BF16.F32 R27, R27 ;  /* 0x0000001b001b7304 */ /* 0x000e220000202000 */
[----:B-1----:R-:W-:-:S07]  /*0bc0*/  SHF.L.U32 R29, R23, 0x10, RZ ;  /* 0x00000010171d7819 */ /* 0x002fce00000006ff */
[----:B------:R-:W-:Y:S01]  /*0bd0*/  F2F.BF16.F32 R13, R13 ;  /* 0x0000000d000d7304 */ /* 0x000fe20000202000 */
[----:B0-----:R-:W-:-:S04]  /*0be0*/  IMAD.U32 R18, R27, 0x10000, RZ ;  /* 0x000100001b127824 */ /* 0x001fc800078e00ff */
[----:B------:R-:W-:-:S06]  /*0bf0*/  FMUL.FTZ R29, R29, R18 ;  /* 0x000000121d1d7220 */ /* 0x000fcc0000410000 */
[----:B------:R-:W0:Y:S02]  /*0c00*/  F2F.BF16.F32 R29, R29 ;  /* 0x0000001d001d7304 */ /* 0x000e240000202000 */
[----:B0-----:R-:W-:-:S06]  /*0c10*/  IMAD.U32 R25, R29, 0x10000, RZ ;  /* 0x000100001d197824 */ /* 0x001fcc00078e00ff */
[----:B------:R-:W0:Y:S08]  /*0c20*/  MUFU.TANH R25, R25 ;  /* 0x0000001900197308 */ /* 0x000e300000002400 */
[----:B0-----:R-:W0:Y:S02]  /*0c30*/  F2F.BF16.F32 R18, R25 ;  /* 0x0000001900127304 */ /* 0x001e240000202000 */
[----:B0-----:R-:W-:-:S05]  /*0c40*/  SHF.L.U32 R18, R18, 0x10, RZ ;  /* 0x0000001012127819 */ /* 0x001fca00000006ff */
[----:B------:R-:W-:Y:S01]  /*0c50*/  FADD.FTZ R23, R18, 1 ;  /* 0x3f80000012177421 */ /* 0x000fe20000010000 */
[----:B------:R-:W-:-:S05]  /*0c60*/  IMAD.U32 R18, R13, 0x10000, RZ ;  /* 0x000100000d127824 */ /* 0x000fca00078e00ff */
[----:B------:R-:W0:Y:S02]  /*0c70*/  F2F.BF16.F32 R23, R23 ;  /* 0x0000001700177304 */ /* 0x000e240000202000 */
[----:B0-----:R-:W-:-:S04]  /*0c80*/  IMAD.U32 R19, R23, 0x10000, RZ ;  /* 0x0001000017137824 */ /* 0x001fc800078e00ff */
[----:B------:R-:W-:Y:S01]  /*0c90*/  FMUL.FTZ R19, R18, R19 ;  /* 0x0000001312137220 */ /* 0x000fe20000410000 */
[----:B------:R-:W-:-:S04]  /*0ca0*/  IADD3 R18, P0, PT, R3, R6, RZ ;  /* 0x0000000603127210 */ /* 0x000fc80007f1e0ff */
[----:B------:R-:W-:Y:S02]  /*0cb0*/  F2FP.BF16.F32.PACK_AB R27, RZ, R19 ;  /* 0x00000013ff1b723e */ /* 0x000fe400000010ff */
[----:B------:R-:W-:Y:S02]  /*0cc0*/  IADD3.X R19, PT, PT, R9, R20, RZ, P0, !PT ;  /* 0x0000001409137210 */ /* 0x000fe400007fe4ff */
[----:B------:R-:W-:-:S05]  /*0cd0*/  PRMT R29, R27, 0x7610, R29 ;  /* 0x000076101b1d7816 */ /* 0x000fca000000001d */
[----:B------:R0:W-:Y:S02]  /*0ce0*/  STG.E.U16 desc[UR6][R18.64], R29 ;  /* 0x0000001d12007986 */ /* 0x0001e4000c101506 */
[----:B0-----:R-:W-:-:S05]  /*0cf0*/  IADD3 R18, P0, PT, R3, R16, RZ ;  /* 0x0000001003127210 */ /* 0x001fca0007f1e0ff */
[----:B------:R-:W-:-:S05]  /*0d00*/  IMAD.X R19, R9, 0x1, R7, P0 ;  /* 0x0000000109137824 */ /* 0x000fca00000e0607 */
[----:B------:R0:W3:Y:S01]  /*0d10*/  LDG.E.U16.CONSTANT R13, desc[UR6][R18.64] ;  /* 0x00000006120d7981 */ /* 0x0000e2000c1e9500 */
[----:B--2---:R-:W-:-:S04]  /*0d20*/  IMAD.U32 R21, R21, 0x10000, RZ ;  /* 0x0001000015157824 */ /* 0x004fc800078e00ff */
[----:B------:R-:W-:-:S06]  /*0d30*/  FMUL.FTZ R25, R21, 0.044714998453855514526 ;  /* 0x3d37271315197820 */ /* 0x000fcc0000410000 */
[----:B------:R-:W1:Y:S02]  /*0d40*/  F2F.BF16.F32 R25, R25 ;  /* 0x0000001900197304 */ /* 0x000e640000202000 */
[----:B-1----:R-:W-:-:S05]  /*0d50*/  SHF.L.U32 R23, R25, 0x10, RZ ;  /* 0x0000001019177819 */ /* 0x002fca00000006ff */
[C---:B------:R-:W-:Y:S01]  /*0d60*/  FMUL.FTZ R27, R21.reuse, R23 ;  /* 0x00000017151b7220 */ /* 0x040fe20000410000 */
[C---:B------:R-:W-:Y:S01]  /*0d70*/  FMUL.FTZ R23, R21.reuse, 0.79788458347320556641 ;  /* 0x3f4c422a15177820 */ /* 0x040fe20000410000 */
[----:B------:R-:W-:-:S04]  /*0d80*/  FMUL.FTZ R21, R21, 0.5 ;  /* 0x3f00000015157820 */ /* 0x000fc80000410000 */
[----:B------:R-:W1:Y:S08]  /*0d90*/  F2F.BF16.F32 R27, R27 ;  /* 0x0000001b001b7304 */ /* 0x000e700000202000 */
[----:B------:R-:W0:Y:S01]  /*0da0*/  F2F.BF16.F32 R23, R23 ;  /* 0x0000001700177304 */ /* 0x000e220000202000 */
[----:B-1----:R-:W-:-:S07]  /*0db0*/  IMAD.U32 R29, R27, 0x10000, RZ ;  /* 0x000100001b1d7824 */ /* 0x002fce00078e00ff */
[----:B------:R-:W-:Y:S01]  /*0dc0*/  F2F.BF16.F32 R21, R21 ;  /* 0x0000001500157304 */ /* 0x000fe20000202000 */
[----:B------:R-:W-:Y:S01]  /*0dd0*/  FADD.FTZ R29, R29, 1 ;  /* 0x3f8000001d1d7421 */ /* 0x000fe20000010000 */
[----:B0-----:R-:W-:-:S06]  /*0de0*/  IMAD.U32 R18, R23, 0x10000, RZ ;  /* 0x0001000017127824 */ /* 0x001fcc00078e00ff */
[----:B------:R-:W0:Y:S02]  /*0df0*/  F2F.BF16.F32 R29, R29 ;  /* 0x0000001d001d7304 */ /* 0x000e240000202000 */
        /* <DEDUP_REMOVED lines=9> */
[----:B------:R-:W0:Y:S01]  /*0e90*/  F2F.BF16.F32 R25, R25 ;  /* 0x0000001900197304 */ /* 0x000e220000202000 */
[----:B---3--:R-:W-:-:S05]  /*0ea0*/  SHF.L.U32 R13, R13, 0x10, RZ ;  /* 0x000000100d0d7819 */ /* 0x008fca00000006ff */
[C---:B------:R-:W-:Y:S01]  /*0eb0*/  FMUL.FTZ R27, R13.reuse, 0.044714998453855514526 ;  /* 0x3d3727130d1b7820 */ /* 0x040fe20000410000 */
[----:B------:R-:W-:-:S05]  /*0ec0*/  FMUL.FTZ R21, R13, 0.79788458347320556641 ;  /* 0x3f4c422a0d157820 */ /* 0x000fca0000410000 */
[----:B------:R-:W1:Y:S01]  /*0ed0*/  F2F.BF16.F32 R27, R27 ;  /* 0x0000001b001b7304 */ /* 0x000e620000202000 */
[----:B0-----:R-:W-:-:S04]  /*0ee0*/  IMAD.U32 R23, R25, 0x10000, RZ ;  /* 0x0001000019177824 */ /* 0x001fc800078e00ff */
[----:B------:R-:W-:-:S03]  /*0ef0*/  FMUL.FTZ R18, R18, R23 ;  /* 0x0000001712127220 */ /* 0x000fc60000410000 */
[----:B------:R-:W-:Y:S01]  /*0f00*/  F2F.BF16.F32 R21, R21 ;  /* 0x0000001500157304 */ /* 0x000fe20000202000 */
[----:B-1----:R-:W-:-:S05]  /*0f10*/  SHF.L.U32 R19, R27, 0x10, RZ ;  /* 0x000000101b137819 */ /* 0x002fca00000006ff */
[C---:B------:R-:W-:Y:S01]  /*0f20*/  FMUL.FTZ R23, R13.reuse, R19 ;  /* 0x000000130d177220 */ /* 0x040fe20000410000 */
[----:B------:R-:W-:Y:S01]  /*0f30*/  F2FP.BF16.F32.PACK_AB R19, RZ, R18 ;  /* 0x00000012ff13723e */ /* 0x000fe200000010ff */
[----:B------:R-:W-:Y:S01]  /*0f40*/  FMUL.FTZ R13, R13, 0.5 ;  /* 0x3f0000000d0d7820 */ /* 0x000fe20000410000 */
[----:B------:R-:W-:Y:S02]  /*0f50*/  IADD3 R18, P0, PT, R3, R10, RZ ;  /* 0x0000000a03127210 */ /* 0x000fe40007f1e0ff */
[----:B------:R-:W-:Y:S01]  /*0f60*/  PRMT R29, R19, 0x7610, R29 ;  /* 0x00007610131d7816 */ /* 0x000fe2000000001d */
[----:B------:R-:W0:Y:S02]  /*0f70*/  F2F.BF16.F32 R23, R23 ;  /* 0x0000001700177304 */ /* 0x000e240000202000 */
[----:B------:R-:W-:-:S05]  /*0f80*/  IMAD.X R19, R9, 0x1, R24, P0 ;  /* 0x0000000109137824 */ /* 0x000fca00000e0618 */
[----:B------:R1:W-:Y:S01]  /*0f90*/  STG.E.U16 desc[UR6][R18.64], R29 ;  /* 0x0000001d12007986 */ /* 0x0003e2000c101506 */
[----:B------:R-:W-:Y:S01]  /*0fa0*/  F2F.BF16.F32 R13, R13 ;  /* 0x0000000d000d7304 */ /* 0x000fe20000202000 */
[----:B0-----:R-:W-:Y:S01]  /*0fb0*/  IMAD.U32 R25, R23, 0x10000, RZ ;  /* 0x0001000017197824 */ /* 0x001fe200078e00ff */
[----:B------:R-:W-:-:S03]  /*0fc0*/  SHF.L.U32 R23, R21, 0x10, RZ ;  /* 0x0000001015177819 */ /* 0x000fc600000006ff */
[----:B------:R-:W-:-:S06]  /*0fd0*/  FADD.FTZ R25, R25, 1 ;  /* 0x3f80000019197421 */ /* 0x000fcc0000010000 */
[----:B------:R-:W0:Y:S02]  /*0fe0*/  F2F.BF16.F32 R25, R25 ;  /* 0x0000001900197304 */ /* 0x000e240000202000 */
[----:B0-----:R-:W-:-:S04]  /*0ff0*/  IMAD.U32 R27, R25, 0x10000, RZ ;  /* 0x00010000191b7824 */ /* 0x001fc800078e00ff */
[----:B------:R-:W-:-:S06]  /*1000*/  FMUL.FTZ R23, R23, R27 ;  /* 0x0000001b17177220 */ /* 0x000fcc0000410000 */
[----:B------:R-:W0:Y:S02]  /*1010*/  F2F.BF16.F32 R23, R23 ;  /* 0x0000001700177304 */ /* 0x000e240000202000 */
[----:B0-----:R-:W-:-:S06]  /*1020*/  IMAD.U32 R27, R23, 0x10000, RZ ;  /* 0x00010000171b7824 */ /* 0x001fcc00078e00ff */
[----:B------:R-:W1:Y:S08]  /*1030*/  MUFU.TANH R27, R27 ;  /* 0x0000001b001b7308 */ /* 0x000e700000002400 */
[----:B-1----:R-:W0:Y:S02]  /*1040*/  F2F.BF16.F32 R18, R27 ;  /* 0x0000001b00127304 */ /* 0x002e240000202000 */
[----:B0-----:R-:W-:-:S05]  /*1050*/  SHF.L.U32 R18, R18, 0x10, RZ ;  /* 0x0000001012127819 */ /* 0x001fca00000006ff */
[----:B------:R-:W-:Y:S01]  /*1060*/  FADD.FTZ R21, R18, 1 ;  /* 0x3f80000012157421 */ /* 0x000fe20000010000 */
[----:B------:R-:W-:-:S05]  /*1070*/  IMAD.U32 R18, R13, 0x10000, RZ ;  /* 0x000100000d127824 */ /* 0x000fca00078e00ff */
[----:B------:R-:W0:Y:S02]  /*1080*/  F2F.BF16.F32 R21, R21 ;  /* 0x0000001500157304 */ /* 0x000e240000202000 */
[----:B0-----:R-:W-:-:S04]  /*1090*/  IMAD.U32 R19, R21, 0x10000, RZ ;  /* 0x0001000015137824 */ /* 0x001fc800078e00ff */
[----:B------:R-:W-:Y:S01]  /*10a0*/  FMUL.FTZ R19, R18, R19 ;  /* 0x0000001312137220 */ /* 0x000fe20000410000 */
[----:B------:R-:W-:Y:S02]  /*10b0*/  IADD3 R18, P0, PT, R3, R14, RZ ;  /* 0x0000000e03127210 */ /* 0x000fe40007f1e0ff */
[----:B------:R-:W-:Y:S02]  /*10c0*/  LEA R3, P1, R0, R3, 0x3 ;  /* 0x0000000300037211 */ /* 0x000fe400078218ff */
[----:B------:R-:W-:Y:S02]  /*10d0*/  F2FP.BF16.F32.PACK_AB R23, RZ, R19 ;  /* 0x00000013ff17723e */ /* 0x000fe400000010ff */
[----:B------:R-:W-:Y:S02]  /*10e0*/  IADD3.X R19, PT, PT, R9, R28, RZ, P0, !PT ;  /* 0x0000001c09137210 */ /* 0x000fe400007fe4ff */
[----:B------:R-:W-:Y:S02]  /*10f0*/  IADD3 R11, P0, PT, R4, R11, RZ ;  /* 0x0000000b040b7210 */ /* 0x000fe40007f1e0ff */
[----:B------:R-:W-:Y:S01]  /*1100*/  LEA.HI.X R9, R0, R9, RZ, 0x3, P1 ;  /* 0x0000000900097211 */ /* 0x000fe200008f1cff */
[----:B------:R0:W-:Y:S02]  /*1110*/  STG.E.U16 desc[UR6][R18.64], R23 ;  /* 0x0000001712007986 */ /* 0x0001e4000c101506 */
[----:B------:R-:W-:Y:S01]  /*1120*/  IMAD.X R2, R5, 0x1, R2, P0 ;  /* 0x0000000105027824 */ /* 0x000fe200000e0602 */
[----:B------:R-:W-:-:S04]  /*1130*/  ISETP.GE.U32.AND P0, PT, R11, UR9, PT ;  /* 0x000000090b007c0c */ /* 0x000fc8000bf06070 */
[----:B------:R-:W-:-:S13]  /*1140*/  ISETP.GE.AND.EX P0, PT, R2, UR8, PT, P0 ;  /* 0x0000000802007c0c */ /* 0x000fda000bf06300 */
[----:B0-----:R-:W-:Y:S05]  /*1150*/  @!P0 BRA `(.L_x_58) ;  /* 0xfffffff400c88947 */ /* 0x001fea000383ffff */
[----:B------:R-:W-:Y:S05]  /*1160*/  EXIT ;  /* 0x000000000000794d */ /* 0x000fea0003800000 */
        .weak           $__internal_3_$__cuda_sm20_div_u64
        .type           $__internal_3_$__cuda_sm20_div_u64,@function
        .size           $__internal_3_$__cuda_sm20_div_u64,(.L_x_421 - $__internal_3_$__cuda_sm20_div_u64)
$__internal_3_$__cuda_sm20_div_u64:
[----:B------:R-:W-:Y:S02]  /*1170*/  IMAD.MOV.U32 R14, RZ, RZ, R0 ;  /* 0x000000ffff0e7224 */ /* 0x000fe400078e0000 */
[----:B------:R-:W-:-:S04]  /*1180*/  HFMA2 R15, -RZ, RZ, 0, 0 ;  /* 0x00000000ff0f7431 */ /* 0x000fc800000001ff */
        /* <DEDUP_REMOVED lines=30> */
[----:B------:R-:W-:-:S04]  /*1370*/  IADD3 R13, P2, PT, R10, R13, RZ ;  /* 0x0000000d0a0d7210 */ /* 0x000fc80007f5e0ff */
[----:B------:R-:W-:Y:S01]  /*1380*/  IADD3.X R7, PT, PT, R8, R7, RZ, P0, !PT ;  /* 0x0000000708077210 */ /* 0x000fe200007fe4ff */
        /* <DEDUP_REMOVED lines=8> */
[----:B------:R-:W-:-:S03]  /*1410*/  IMAD.WIDE.U32 R8, R13, R0, RZ ;  /* 0x000000000d087225 */ /* 0x000fc600078e00ff */
[----:B------:R-:W-:Y:S02]  /*1420*/  IADD3.X R7, PT, PT, RZ, R7, RZ, P1, !PT ;  /* 0x00000007ff077210 */ /* 0x000fe40000ffe4ff */
[----:B------:R-:W-:-:S03]  /*1430*/  IADD3 R15, P0, PT, -R8, R5, RZ ;  /* 0x00000005080f7210 */ /* 0x000fc60007f1e1ff */
[----:B------:R-:W-:Y:S01]  /*1440*/  IMAD R9, R7, R0, R9 ;  /* 0x0000000007097224 */ /* 0x000fe200078e0209 */
[----:B------:R-:W-:-:S03]  /*1450*/  IADD3 R5, P1, PT, -R0, R15, RZ ;  /* 0x0000000f00057210 */ /* 0x000fc60007f3e1ff */
[----:B------:R-:W-:Y:S01]  /*1460*/  IMAD.X R10, R6, 0x1, ~R9, P0 ;  /* 0x00000001060a7824 */ /* 0x000fe200000e0e09 */
[----:B------:R-:W-:Y:S02]  /*1470*/  ISETP.GE.U32.AND P0, PT, R15, R0, PT ;  /* 0x000000000f00720c */ /* 0x000fe40003f06070 */
[----:B------:R-:W-:Y:S02]  /*1480*/  IADD3 R6, P2, PT, R13, 0x1, RZ ;  /* 0x000000010d067810 */ /* 0x000fe40007f5e0ff */
[----:B------:R-:W-:Y:S02]  /*1490*/  ISETP.GE.U32.AND.EX P0, PT, R10, RZ, PT, P0 ;  /* 0x000000ff0a00720c */ /* 0x000fe40003f06100 */
[----:B------:R-:W-:Y:S02]  /*14a0*/  IADD3.X R8, PT, PT, RZ, R7, RZ, P2, !PT ;  /* 0x00000007ff087210 */ /* 0x000fe400017fe4ff */
[----:B------:R-:W-:Y:S02]  /*14b0*/  SEL R13, R6, R13, P0 ;  /* 0x0000000d060d7207 */ /* 0x000fe40000000000 */
[----:B------:R-:W-:-:S02]  /*14c0*/  IADD3.X R9, PT, PT, R10, -0x1, RZ, P1, !PT ;  /* 0xffffffff0a097810 */ /* 0x000fc40000ffe4ff */
[----:B------:R-:W-:Y:S02]  /*14d0*/  SEL R5, R5, R15, P0 ;  /* 0x0000000f05057207 */ /* 0x000fe40000000000 */
[----:B------:R-:W-:Y:S02]  /*14e0*/  SEL R8, R8, R7, P0 ;  /* 0x0000000708087207 */ /* 0x000fe40000000000 */
[----:B------:R-:W-:Y:S02]  /*14f0*/  IADD3 R6, P2, PT, R13, 0x1, RZ ;  /* 0x000000010d067810 */ /* 0x000fe40007f5e0ff */
[----:B------:R-:W-:Y:S02]  /*1500*/  SEL R9, R9, R10, P0 ;  /* 0x0000000a09097207 */ /* 0x000fe40000000000 */
[----:B------:R-:W-:Y:S01]  /*1510*/  ISETP.GE.U32.AND P0, PT, R5, R0, PT ;  /* 0x000000000500720c */ /* 0x000fe20003f06070 */
[----:B------:R-:W-:Y:S01]  /*1520*/  IMAD.X R7, RZ, RZ, R8, P2 ;  /* 0x000000ffff077224 */ /* 0x000fe200010e0608 */
[----:B------:R-:W-:Y:S01]  /*1530*/  ISETP.NE.U32.AND P1, PT, R0, RZ, PT ;  /* 0x000000ff0000720c */ /* 0x000fe20003f25070 */
[----:B------:R-:W-:Y:S01]  /*1540*/  HFMA2 R5, -RZ, RZ, 0, 0 ;  /* 0x00000000ff057431 */ /* 0x000fe200000001ff */
[----:B------:R-:W-:-:S02]  /*1550*/  ISETP.GE.U32.AND.EX P0, PT, R9, RZ, PT, P0 ;  /* 0x000000ff0900720c */ /* 0x000fc40003f06100 */
[----:B------:R-:W-:Y:S02]  /*1560*/  ISETP.NE.AND.EX P1, PT, RZ, RZ, PT, P1 ;  /* 0x000000ffff00720c */ /* 0x000fe40003f25310 */
[----:B------:R-:W-:Y:S02]  /*1570*/  SEL R6, R6, R13, P0 ;  /* 0x0000000d06067207 */ /* 0x000fe40000000000 */
[----:B------:R-:W-:Y:S02]  /*1580*/  SEL R7, R7, R8, P0 ;  /* 0x0000000807077207 */ /* 0x000fe40000000000 */
[----:B------:R-:W-:Y:S02]  /*1590*/  SEL R6, R6, 0xffffffff, P1 ;  /* 0xffffffff06067807 */ /* 0x000fe40000800000 */
[----:B------:R-:W-:Y:S01]  /*15a0*/  SEL R7, R7, 0xffffffff, P1 ;  /* 0xffffffff07077807 */ /* 0x000fe20000800000 */
[----:B------:R-:W-:Y:S06]  /*15b0*/  RET.REL.NODEC R4 `(_ZN4vllm17activation_kernelIN3c108BFloat16EXadL_ZNS_16gelu_fast_kernelIS2_EET_RKS4_EELb0ELb0EEEvPS4_PS5_i) ;  /* 0xffffffe804907950 */ /* 0x000fec0003c3ffff */
.L_x_59:
        /* <DEDUP_REMOVED lines=12> */
.L_x_421:


//--------------------- .text._ZN4vllm17activation_kernelIN3c104HalfEXadL_ZNS_16gelu_fast_kernelIS2_EET_RKS4_EELb0ELb0EEEvPS4_PS5_i --------------------------
	.section	.text._ZN4vllm17activation_kernelIN3c104HalfEXadL_ZNS_16gelu_fast_kernelIS2_EET_RKS4_EELb0ELb0EEEvPS4_PS5_i,"ax",@progbits
	.align	128
        .global         _ZN4vllm17activation_kernelIN3c104HalfEXadL_ZNS_16gelu_fast_kernelIS2_EET_RKS4_EELb0ELb0EEEvPS4_PS5_i
        .type           _ZN4vllm17activation_kernelIN3c104HalfEXadL_ZNS_16gelu_fast_kernelIS2_EET_RKS4_EELb0ELb0EEEvPS4_PS5_i,@function
        .size           _ZN4vllm17activation_kernelIN3c104HalfEXadL_ZNS_16gelu_fast_kernelIS2_EET_RKS4_EELb0ELb0EEEvPS4_PS5_i,(.L_x_422 - _ZN4vllm17activation_kernelIN3c104HalfEXadL_ZNS_16gelu_fast_kernelIS2_EET_RKS4_EELb0ELb0EEEvPS4_PS5_i)
        .other          _ZN4vllm17activation_kernelIN3c104HalfEXadL_ZNS_16gelu_fast_kernelIS2_EET_RKS4_EELb0ELb0EEEvPS4_PS5_i,@"STO_CUDA_ENTRY STV_DEFAULT"
_ZN4vllm17activation_kernelIN3c104HalfEXadL_ZNS_16gelu_fast_kernelIS2_EET_RKS4_EELb0ELb0EEEvPS4_PS5_i:
.text._ZN4vllm17activation_kernelIN3c104HalfEXadL_ZNS_16gelu_fast_kernelIS2_EET_RKS4_EELb0ELb0EEEvPS4_PS5_i:
        /* <DEDUP_REMOVED lines=44> */
.L_x_61:
[----:B------:R-:W-:-:S07]  /*02c0*/  MOV R4, 0x2e0 ;  /* 0x000002e000047802 */ /* 0x000fce0000000f00 */
[----:B------:R-:W-:Y:S05]  /*02d0*/  CALL.REL.NOINC `($__internal_4_$__cuda_sm20_div_u64) ;  /* 0x0000000c007c7944 */ /* 0x000fea0003c00000 */
[----:B------:R-:W-:Y:S01]  /*02e0*/  IMAD.MOV.U32 R4, RZ, RZ, R6 ;  /* 0x000000ffff047224 */ /* 0x000fe200078e0006 */
[----:B------:R-:W-:-:S07]  /*02f0*/  MOV R5, R7 ;  /* 0x0000000700057202 */ /* 0x000fce0000000f00 */
.L_x_62:
[----:B------:R-:W-:Y:S05]  /*0300*/  BSYNC.RECONVERGENT B0 ;  /* 0x0000000000007941 */ /* 0x000fea0003800200 */
.L_x_60:
        /* <DEDUP_REMOVED lines=18> */
.L_x_65:
[----:B------:R-:W-:-:S04]  /*0430*/  IADD3 R8, P1, PT, R3, UR14, RZ ;  /* 0x0000000e03087c10 */ /* 0x000fc8000ff3e0ff */
[----:B------:R-:W-:-:S05]  /*0440*/  IADD3.X R9, PT, PT, R5, UR15, RZ, P1, !PT ;  /* 0x0000000f05097c10 */ /* 0x000fca0008ffe4ff */
[----:B------:R-:W2:Y:S01]  /*0450*/  LDG.E.U16.CONSTANT R8, desc[UR6][R8.64] ;  /* 0x0000000608087981 */ /* 0x000ea2000c1e9500 */
[----:B------:R-:W-:-:S04]  /*0460*/  IADD3 R11, P2, PT, R0, R11, RZ ;  /* 0x0000000b000b7210 */ /* 0x000fc80007f5e0ff */
[----:B------:R-:W-:Y:S01]  /*0470*/  IADD3.X R2, PT, PT, RZ, R2, RZ, P2, !PT ;  /* 0x00000002ff027210 */ /* 0x000fe200017fe4ff */
[----:B--2---:R-:W-:-:S05]  /*0480*/  HADD2.F32 R7, -RZ, R8.H0_H0 ;  /* 0x20000008ff077230 */ /* 0x004fca0000004100 */
[C---:B------:R-:W-:Y:S01]  /*0490*/  FMUL.FTZ R10, R7.reuse, 0.79788458347320556641 ;  /* 0x3f4c422a070a7820 */ /* 0x040fe20000410000 */
[----:B------:R-:W-:-:S05]  /*04a0*/  FMUL.FTZ R13, R7, 0.044714998453855514526 ;  /* 0x3d372713070d7820 */ /* 0x000fca0000410000 */
[----:B------:R-:W-:-:S05]  /*04b0*/  F2FP.F16.F32.PACK_AB R10, R13, R10 ;  /* 0x0000000a0d0a723e */ /* 0x000fca00000000ff */
[--C-:B------:R-:W-:Y:S02]  /*04c0*/  HADD2.F32 R12, -RZ, R10.reuse.H1_H1 ;  /* 0x3000000aff0c7230 */ /* 0x100fe40000004100 */
[----:B------:R-:W-:-:S03]  /*04d0*/  HADD2.F32 R10, -RZ, R10.H0_H0 ;  /* 0x2000000aff0a7230 */ /* 0x000fc60000004100 */
[C---:B------:R-:W-:Y:S01]  /*04e0*/  FMUL.FTZ R12, R7.reuse, R12 ;  /* 0x0000000c070c7220 */ /* 0x040fe20000410000 */
[----:B------:R-:W-:-:S04]  /*04f0*/  FMUL.FTZ R7, R7, 0.5 ;  /* 0x3f00000007077820 */ /* 0x000fc80000410000 */
[----:B------:R-:W-:-:S05]  /*0500*/  F2FP.F16.F32.PACK_AB R12, RZ, R12 ;  /* 0x0000000cff0c723e */ /* 0x000fca00000000ff */
[----:B------:R-:W-:-:S05]  /*0510*/  HADD2.F32 R12, -RZ, R12.H0_H0 ;  /* 0x2000000cff0c7230 */ /* 0x000fca0000004100 */
[----:B------:R-:W-:-:S05]  /*0520*/  FADD.FTZ R12, R12, 1 ;  /* 0x3f8000000c0c7421 */ /* 0x000fca0000010000 */
[----:B------:R-:W-:-:S05]  /*0530*/  F2FP.F16.F32.PACK_AB R12, RZ, R12 ;  /* 0x0000000cff0c723e */ /* 0x000fca00000000ff */
[----:B------:R-:W-:-:S05]  /*0540*/  HADD2.F32 R9, -RZ, R12.H0_H0 ;  /* 0x2000000cff097230 */ /* 0x000fca0000004100 */
[----:B------:R-:W-:-:S05]  /*0550*/  FMUL.FTZ R9, R10, R9 ;  /* 0x000000090a097220 */ /* 0x000fca0000410000 */
[----:B------:R-:W-:-:S05]  /*0560*/  F2FP.F16.F32.PACK_AB R9, RZ, R9 ;  /* 0x00000009ff09723e */ /* 0x000fca00000000ff */
[----:B------:R-:W-:-:S06]  /*0570*/  HADD2.F32 R10, -RZ, R9.H0_H0 ;  /* 0x20000009ff0a7230 */ /* 0x000fcc0000004100 */
[----:B------:R-:W0:Y:S02]  /*0580*/  MUFU.TANH R10, R10 ;  /* 0x0000000a000a7308 */ /* 0x000e240000002400 */
[----:B0-----:R-:W-:-:S05]  /*0590*/  F2FP.F16.F32.PACK_AB R7, R7, R10 ;  /* 0x0000000a0707723e */ /* 0x001fca00000000ff */
[--C-:B------:R-:W-:Y:S02]  /*05a0*/  HADD2.F32 R8, -RZ, R7.reuse.H0_H0 ;  /* 0x20000007ff087230 */ /* 0x100fe40000004100 */
[----:B------:R-:W-:-:S03]  /*05b0*/  HADD2.F32 R7, -RZ, R7.H1_H1 ;  /* 0x30000007ff077230 */ /* 0x000fc60000004100 */
[----:B------:R-:W-:-:S05]  /*05c0*/  FADD.FTZ R8, R8, 1 ;  /* 0x3f80000008087421 */ /* 0x000fca0000010000 */
[----:B------:R-:W-:-:S05]  /*05d0*/  F2FP.F16.F32.PACK_AB R8, RZ, R8 ;  /* 0x00000008ff08723e */ /* 0x000fca00000000ff */
[----:B------:R-:W-:-:S05]  /*05e0*/  HADD2.F32 R8, -RZ, R8.H0_H0 ;  /* 0x20000008ff087230 */ /* 0x000fca0000004100 */
[----:B------:R-:W-:Y:S01]  /*05f0*/  FMUL.FTZ R7, R7, R8 ;  /* 0x0000000807077220 */ /* 0x000fe20000410000 */
[----:B------:R-:W-:Y:S02]  /*0600*/  IADD3 R8, P1, PT, R3, UR12, RZ ;  /* 0x0000000c03087c10 */ /* 0x000fe4000ff3e0ff */
[----:B------:R-:W-:Y:S02]  /*0610*/  LEA R3, P3, R0, R3, 0x1 ;  /* 0x0000000300037211 */ /* 0x000fe400078608ff */
[----:B------:R-:W-:Y:S02]  /*0620*/  F2FP.F16.F32.PACK_AB R7, RZ, R7 ;  /* 0x00000007ff07723e */ /* 0x000fe400000000ff */
[----:B------:R-:W-:Y:S02]  /*0630*/  IADD3.X R9, PT, PT, R5, UR13, RZ, P1, !PT ;  /* 0x0000000d05097c10 */ /* 0x000fe40008ffe4ff */
[----:B------:R-:W-:Y:S02]  /*0640*/  IADD3 R6, P1, PT, R6, -0x1, RZ ;  /* 0xffffffff06067810 */ /* 0x000fe40007f3e0ff */
[----:B------:R-:W-:Y:S01]  /*0650*/  LEA.HI.X R5, R0, R5, RZ, 0x1, P3 ;  /* 0x0000000500057211 */ /* 0x000fe200018f0cff */
[----:B------:R0:W-:Y:S01]  /*0660*/  STG.E.U16 desc[UR6][R8.64], R7 ;  /* 0x0000000708007986 */ /* 0x0001e2000c101506 */
[----:B------:R-:W-:-:S02]  /*0670*/  IADD3.X R4, PT, PT, R4, -0x1, RZ, P1, !PT ;  /* 0xffffffff04047810 */ /* 0x000fc40000ffe4ff */
[----:B------:R-:W-:-:S04]  /*0680*/  ISETP.NE.U32.AND P1, PT, R6, RZ, PT ;  /* 0x000000ff0600720c */ /* 0x000fc80003f25070 */
[----:B------:R-:W-:-:S13]  /*0690*/  ISETP.NE.AND.EX P1, PT, R4, RZ, PT, P1 ;  /* 0x000000ff0400720c */ /* 0x000fda0003f25310 */
[----:B0-----:R-:W-:Y:S05]  /*06a0*/  @P1 BRA `(.L_x_65) ;  /* 0xfffffffc00601947 */ /* 0x001fea000383ffff */
.L_x_64:
[----:B------:R-:W-:Y:S05]  /*06b0*/  BSYNC.RECONVERGENT B0 ;  /* 0x0000000000007941 */ /* 0x000fea0003800200 */
.L_x_63:
        /* <DEDUP_REMOVED lines=26> */
.L_x_66:
[----:B------:R-:W-:-:S04]  /*0860*/  IADD3 R18, P0, PT, R3, UR14, RZ ;  /* 0x0000000e03127c10 */ /* 0x000fc8000ff1e0ff */
[----:B------:R-:W-:-:S05]  /*0870*/  IADD3.X R19, PT, PT, R9, UR15, RZ, P0, !PT ;  /* 0x0000000f09137c10 */ /* 0x000fca00087fe4ff */
[----:B------:R0:W2:Y:S02]  /*0880*/  LDG.E.U16.CONSTANT R21, desc[UR6][R18.64] ;  /* 0x0000000612157981 */ /* 0x0000a4000c1e9500 */
[----:B0-----:R-:W-:-:S05]  /*0890*/  IADD3 R18, P0, PT, R3, R8, RZ ;  /* 0x0000000803127210 */ /* 0x001fca0007f1e0ff */
[----:B------:R-:W-:-:S05]  /*08a0*/  IMAD.X R19, R9, 0x1, R22, P0 ;  /* 0x0000000109137824 */ /* 0x000fca00000e0616 */
[----:B------:R0:W3:Y:S01]  /*08b0*/  LDG.E.U16.CONSTANT R13, desc[UR6][R18.64] ;  /* 0x00000006120d7981 */ /* 0x0000e2000c1e9500 */
[----:B--2---:R-:W-:-:S05]  /*08c0*/  HADD2.F32 R21, -RZ, R21.H0_H0 ;  /* 0x20000015ff157230 */ /* 0x004fca0000004100 */
[C---:B------:R-:W-:Y:S01]  /*08d0*/  FMUL.FTZ R23, R21.reuse, 0.79788458347320556641 ;  /* 0x3f4c422a15177820 */ /* 0x040fe20000410000 */
[----:B------:R-:W-:-:S05]  /*08e0*/  FMUL.FTZ R25, R21, 0.044714998453855514526 ;  /* 0x3d37271315197820 */ /* 0x000fca0000410000 */
[----:B0-----:R-:W-:-:S05]  /*08f0*/  F2FP.F16.F32.PACK_AB R19, R25, R23 ;  /* 0x000000171913723e */ /* 0x001fca00000000ff */
[--C-:B------:R-:W-:Y:S02]  /*0900*/  HADD2.F32 R23, -RZ, R19.reuse.H1_H1 ;  /* 0x30000013ff177230 */ /* 0x100fe40000004100 */
[----:B------:R-:W-:Y:S02]  /*0910*/  HADD2.F32 R19, -RZ, R19.H0_H0 ;  /* 0x20000013ff137230 */ /* 0x000fe40000004100 */
[----:B---3--:R-:W-:Y:S02]  /*0920*/  HADD2.F32 R13, -RZ, R13.H0_H0 ;  /* 0x2000000dff0d7230 */ /* 0x008fe40000004100 */
[----:B------:R-:W-:-:S05]  /*0930*/  FMUL.FTZ R23, R21, R23 ;  /* 0x0000001715177220 */ /* 0x000fca0000410000 */
[----:B------:R-:W-:-:S05]  /*0940*/  F2FP.F16.F32.PACK_AB R23, RZ, R23 ;  /* 0x00000017ff17723e */ /* 0x000fca00000000ff */
[----:B------:R-:W-:-:S05]  /*0950*/  HADD2.F32 R23, -RZ, R23.H0_H0 ;  /* 0x20000017ff177230 */ /* 0x000fca0000004100 */
[----:B------:R-:W-:-:S05]  /*0960*/  FADD.FTZ R23, R23, 1 ;  /* 0x3f80000017177421 */ /* 0x000fca0000010000 */
[----:B------:R-:W-:-:S05]  /*0970*/  F2FP.F16.F32.PACK_AB R23, RZ, R23 ;  /* 0x00000017ff17723e */ /* 0x000fca00000000ff */
[----:B------:R-:W-:-:S05]  /*0980*/  HADD2.F32 R18, -RZ, R23.H0_H0 ;  /* 0x20000017ff127230 */ /* 0x000fca0000004100 */
[----:B------:R-:W-:-:S05]  /*0990*/  FMUL.FTZ R18, R19, R18 ;  /* 0x0000001213127220 */ /* 0x000fca0000410000 */
[----:B------:R-:W-:-:S05]  /*09a0*/  F2FP.F16.F32.PACK_AB R18, RZ, R18 ;  /* 0x00000012ff12723e */ /* 0x000fca00000000ff */
[----:B------:R-:W-:Y:S02]  /*09b0*/  HADD2.F32 R23, -RZ, R18.H0_H0 ;  /* 0x20000012ff177230 */ /* 0x000fe40000004100 */
[----:B------:R-:W-:-:S04]  /*09c0*/  FMUL.FTZ R18, R21, 0.5 ;  /* 0x3f00000015127820 */ /* 0x000fc80000410000 */
[----:B------:R-:W0:Y:S02]  /*09d0*/  MUFU.TANH R23, R23 ;  /* 0x0000001700177308 */ /* 0x000e240000002400 */
[----:B0-----:R-:W-:Y:S01]  /*09e0*/  F2FP.F16.F32.PACK_AB R18, R18, R23 ;  /* 0x000000171212723e */ /* 0x001fe200000000ff */
[----:B------:R-:W-:-:S04]  /*09f0*/  FMUL.FTZ R23, R13, 0.79788458347320556641 ;  /* 0x3f4c422a0d177820 */ /* 0x000fc80000410000 */
[--C-:B------:R-:W-:Y:S02]  /*0a00*/  HADD2.F32 R19, -RZ, R18.reuse.H0_H0 ;  /* 0x20000012ff137230 */ /* 0x100fe40000004100 */
[----:B------:R-:W-:-:S03]  /*0a10*/  HADD2.F32 R18, -RZ, R18.H1_H1 ;  /* 0x30000012ff127230 */ /* 0x000fc60000004100 */
[----:B------:R-:W-:-:S05]  /*0a20*/  FADD.FTZ R19, R19, 1 ;  /* 0x3f80000013137421 */ /* 0x000fca0000010000 */
[----:B------:R-:W-:-:S05]  /*0a30*/  F2FP.F16.F32.PACK_AB R19, RZ, R19 ;  /* 0x00000013ff13723e */ /* 0x000fca00000000ff */
[----:B------:R-:W-:-:S05]  /*0a40*/  HADD2.F32 R19, -RZ, R19.H0_H0 ;  /* 0x20000013ff137230 */ /* 0x000fca0000004100 */
[----:B------:R-:W-:Y:S01]  /*0a50*/  FMUL.FTZ R19, R18, R19 ;  /* 0x0000001312137220 */ /* 0x000fe20000410000 */
[----:B------:R-:W-:-:S04]  /*0a60*/  IADD3 R18, P0, PT, R3, UR12, RZ ;  /* 0x0000000c03127c10 */ /* 0x000fc8000ff1e0ff */
[----:B------:R-:W-:Y:S02]  /*0a70*/  F2FP.F16.F32.PACK_AB R21, RZ, R19 ;  /* 0x00000013ff15723e */ /* 0x000fe400000000ff */
[----:B------:R-:W-:Y:S02]  /*0a80*/  IADD3.X R19, PT, PT, R9, UR13, RZ, P0, !PT ;  /* 0x0000000d09137c10 */ /* 0x000fe400087fe4ff */
[----:B------:R-:W-:Y:S01]  /*0a90*/  PRMT R27, R21, 0x7610, R27 ;  /* 0x00007610151b7816 */ /* 0x000fe2000000001b */
[----:B------:R-:W-:-:S04]  /*0aa0*/  FMUL.FTZ R21, R13, 0.044714998453855514526 ;  /* 0x3d3727130d157820 */ /* 0x000fc80000410000 */
[----:B------:R0:W-:Y:S01]  /*0ab0*/  STG.E.U16 desc[UR6][R18.64], R27 ;  /* 0x0000001b12007986 */ /* 0x0001e2000c101506 */
[----:B------:R-:W-:-:S05]  /*0ac0*/  F2FP.F16.F32.PACK_AB R23, R21, R23 ;  /* 0x000000171517723e */ /* 0x000fca00000000ff */
[----:B------:R-:W-:Y:S01]  /*0ad0*/  HADD2.F32 R25, -RZ, R23.H1_H1 ;  /* 0x30000017ff197230 */ /* 0x000fe20000004100 */
[----:B0-----:R-:W-:-:S05]  /*0ae0*/  IADD3 R18, P0, PT, R3, R12, RZ ;  /* 0x0000000c03127210 */ /* 0x001fca0007f1e0ff */
[----:B------:R-:W-:Y:S02]  /*0af0*/  IMAD.X R19, R9, 0x1, R26, P0 ;  /* 0x0000000109137824 */ /* 0x000fe400000e061a */
[----:B------:R-:W-:-:S03]  /*0b00*/  FMUL.FTZ R25, R13, R25 ;  /* 0x000000190d197220 */ /* 0x000fc60000410000 */
[----:B------:R0:W2:Y:S02]  /*0b10*/  LDG.E.U16.CONSTANT R21, desc[UR6][R18.64] ;  /* 0x0000000612157981 */ /* 0x0000a4000c1e9500 */
[----:B------:R-:W-:Y:S01]  /*0b20*/  F2FP.F16.F32.PACK_AB R25, RZ, R25 ;  /* 0x00000019ff19723e */ /* 0x000fe200000000ff */
[----:B------:R-:W-:-:S04]  /*0b30*/  HADD2.F32 R23, -RZ, R23.H0_H0 ;  /* 0x20000017ff177230 */ /* 0x000fc80000004100 */
[----:B------:R-:W-:Y:S02]  /*0b40*/  HADD2.F32 R25, -RZ, R25.H0_H0 ;  /* 0x20000019ff197230 */ /* 0x000fe40000004100 */
[----:B0-----:R-:W-:-:S03]  /*0b50*/  FMUL.FTZ R18, R13, 0.5 ;  /* 0x3f0000000d127820 */ /* 0x001fc60000410000 */
        /* <DEDUP_REMOVED lines=14> */
[----:B------:R-:W-:-:S04]  /*0c40*/  IADD3 R18, P0, PT, R3, R6, RZ ;  /* 0x0000000603127210 */ /* 0x000fc80007f1e0ff */
[----:B------:R-:W-:Y:S02]  /*0c50*/  F2FP.F16.F32.PACK_AB R13, RZ, R13 ;  /* 0x0000000dff0d723e */ /* 0x000fe400000000ff */
[----:B------:R-:W-:Y:S02]  /*0c60*/  IADD3.X R19, PT, PT, R9, R20, RZ, P0, !PT ;  /* 0x0000001409137210 */ /* 0x000fe400007fe4ff */
[----:B------:R-:W-:-:S05]  /*0c70*/  PRMT R27, R13, 0x7610, R27 ;  /* 0x000076100d1b7816 */ /* 0x000fca000000001b */
[----:B------:R0:W-:Y:S02]  /*0c80*/  STG.E.U16 desc[UR6][R18.64], R27 ;  /* 0x0000001b12007986 */ /* 0x0001e4000c101506 */
        /* <DEDUP_REMOVED lines=8> */
[----:B------:R-:W-:-:S03]  /*0d10*/  HADD2.F32 R19, -RZ, R19.H0_H0 ;  /* 0x20000013ff137230 */ /* 0x000fc60000004100 */
        /* <DEDUP_REMOVED lines=19> */
[----:B------:R-:W-:Y:S01]  /*0e50*/  F2FP.F16.F32.PACK_AB R21, RZ, R19 ;  /* 0x00000013ff15723e */ /* 0x000fe200000000ff */
[----:B------:R-:W-:-:S03]  /*0e60*/  IMAD.X R19, R9, 0x1, R24, P0 ;  /* 0x0000000109137824 */ /* 0x000fc600000e0618 */
[----:B------:R-:W-:Y:S01]  /*0e70*/  PRMT R25, R21, 0x7610, R25 ;  /* 0x0000761015197816 */ /* 0x000fe20000000019 */
[----:B---3--:R-:W-:-:S04]  /*0e80*/  HADD2.F32 R13, -RZ, R13.H0_H0 ;  /* 0x2000000dff0d7230 */ /* 0x008fc80000004100 */
[----:B------:R0:W-:Y:S01]  /*0e90*/  STG.E.U16 desc[UR6][R18.64], R25 ;  /* 0x0000001912007986 */ /* 0x0001e2000c101506 */
[C---:B------:R-:W-:Y:S01]  /*0ea0*/  FMUL.FTZ R21, R13.reuse, 0.79788458347320556641 ;  /* 0x3f4c422a0d157820 */ /* 0x040fe20000410000 */
[----:B------:R-:W-:-:S05]  /*0eb0*/  FMUL.FTZ R23, R13, 0.044714998453855514526 ;  /* 0x3d3727130d177820 */ /* 0x000fca0000410000 */
[----:B------:R-:W-:-:S05]  /*0ec0*/  F2FP.F16.F32.PACK_AB R21, R23, R21 ;  /* 0x000000151715723e */ /* 0x000fca00000000ff */
[--C-:B------:R-:W-:Y:S02]  /*0ed0*/  HADD2.F32 R23, -RZ, R21.reuse.H1_H1 ;  /* 0x30000015ff177230 */ /* 0x100fe40000004100 */
[----:B------:R-:W-:-:S03]  /*0ee0*/  HADD2.F32 R21, -RZ, R21.H0_H0 ;  /* 0x20000015ff157230 */ /* 0x000fc60000004100 */
[----:B------:R-:W-:-:S05]  /*0ef0*/  FMUL.FTZ R23, R13, R23 ;  /* 0x000000170d177220 */ /* 0x000fca0000410000 */
[----:B------:R-:W-:-:S05]  /*0f00*/  F2FP.F16.F32.PACK_AB R23, RZ, R23 ;  /* 0x00000017ff17723e */ /* 0x000fca00000000ff */
[----:B------:R-:W-:-:S05]  /*0f10*/  HADD2.F32 R23, -RZ, R23.H0_H0 ;  /* 0x20000017ff177230 */ /* 0x000fca0000004100 */
[----:B------:R-:W-:-:S05]  /*0f20*/  FADD.FTZ R23, R23, 1 ;  /* 0x3f80000017177421 */ /* 0x000fca0000010000 */
[----:B------:R-:W-:-:S05]  /*0f30*/  F2FP.F16.F32.PACK_AB R23, RZ, R23 ;  /* 0x00000017ff17723e */ /* 0x000fca00000000ff */
[----:B0-----:R-:W-:-:S05]  /*0f40*/  HADD2.F32 R18, -RZ, R23.H0_H0 ;  /* 0x20000017ff127230 */ /* 0x001fca0000004100 */
        /* <DEDUP_REMOVED lines=12> */
[----:B------:R-:W-:Y:S02]  /*1010*/  IADD3 R18, P0, PT, R3, R14, RZ ;  /* 0x0000000e03127210 */ /* 0x000fe40007f1e0ff */
[----:B------:R-:W-:Y:S02]  /*1020*/  LEA R3, P1, R0, R3, 0x3 ;  /* 0x0000000300037211 */ /* 0x000fe400078218ff */
[----:B------:R-:W-:Y:S02]  /*1030*/  IADD3.X R19, PT, PT, R9, R28, RZ, P0, !PT ;  /* 0x0000001c09137210 */ /* 0x000fe400007fe4ff */
[----:B------:R-:W-:Y:S02]  /*1040*/  F2FP.F16.F32.PACK_AB R13, RZ, R13 ;  /* 0x0000000dff0d723e */ /* 0x000fe400000000ff */
        /* <DEDUP_REMOVED lines=8> */
        .weak           $__internal_4_$__cuda_sm20_div_u64
        .type           $__internal_4_$__cuda_sm20_div_u64,@function
        .size           $__internal_4_$__cuda_sm20_div_u64,(.L_x_422 - $__internal_4_$__cuda_sm20_div_u64)
$__internal_4_$__cuda_sm20_div_u64:
        /* <DEDUP_REMOVED lines=68> */
[----:B------:R-:W-:Y:S06]  /*1510*/  RET.REL.NODEC R4 `(_ZN4vllm17activation_kernelIN3c104HalfEXadL_ZNS_16gelu_fast_kernelIS2_EET_RKS4_EELb0ELb0EEEvPS4_PS5_i) ;  /* 0xffffffe804b87950 */ /* 0x000fec0003c3ffff */
.L_x_67:
        /* <DEDUP_REMOVED lines=14> */
.L_x_422:


//--------------------- .text._ZN4vllm17activation_kernelIfXadL_ZNS_16gelu_fast_kernelIfEET_RKS2_EELb0ELb0EEEvPS2_PS3_i --------------------------
	.section	.text._ZN4vllm17activation_kernelIfXadL_ZNS_16gelu_fast_kernelIfEET_RKS2_EELb0ELb0EEEvPS2_PS3_i,"ax",@progbits
	.align	128
        .global         _ZN4vllm17activation_kernelIfXadL_ZNS_16gelu_fast_kernelIfEET_RKS2_EELb0ELb0EEEvPS2_PS3_i
        .type           _ZN4vllm17activation_kernelIfXadL_ZNS_16gelu_fast_kernelIfEET_RKS2_EELb0ELb0EEEvPS2_PS3_i,@function
        .size           _ZN4vllm17activation_kernelIfXadL_ZNS_16gelu_fast_kernelIfEET_RKS2_EELb0ELb0EEEvPS2_PS3_i,(.L_x_423 - _ZN4vllm17activation_kernelIfXadL_ZNS_16gelu_fast_kernelIfEET_RKS2_EELb0ELb0EEEvPS2_PS3_i)
        .other          _ZN4vllm17activation_kernelIfXadL_ZNS_16gelu_fast_kernelIfEET_RKS2_EELb0ELb0EEEvPS2_PS3_i,@"STO_CUDA_ENTRY STV_DEFAULT"
_ZN4vllm17activation_kernelIfXadL_ZNS_16gelu_fast_kernelIfEET_RKS2_EELb0ELb0EEEvPS2_PS3_i:
.text._ZN4vllm17activation_kernelIfXadL_ZNS_16gelu_fast_kernelIfEET_RKS2_EELb0ELb0EEEvPS2_PS3_i:
        /* <DEDUP_REMOVED lines=29> */
[----:B0-----:R-:W-:Y:S02]  /*01d0*/  HFMA2 R6, -RZ, RZ, 0, 0 ;  /* 0x00000000ff067431 */ /* 0x001fe400000001ff */
        /* <DEDUP_REMOVED lines=9> */
[----:B------:R-:W-:Y:S02]  /*0270*/  ISETP.GE.U32.AND P1, PT, R5, R0, PT ;  /* 0x000000000500720c */ /* 0x000fe40003f26070 */
[----:B------:R-:W-:-:S11]  /*0280*/  MOV R5, RZ ;  /* 0x000000ff00057202 */ /* 0x000fd60000000f00 */
[----:B------:R-:W-:Y:S01]  /*0290*/  @P1 VIADD R4, R4, 0x1 ;  /* 0x0000000104041836 */ /* 0x000fe20000000000 */
[----:B------:R-:W-:Y:S01]  /*02a0*/  @!P2 LOP3.LUT R4, RZ, R0, RZ, 0x33, !PT ;  /* 0x00000000ff04a212 */ /* 0x000fe200078e33ff */
[----:B------:R-:W-:Y:S06]  /*02b0*/  BRA `(.L_x_70) ;  /* 0x0000000000107947 */ /* 0x000fec0003800000 */
.L_x_69:
[----:B------:R-:W-:-:S07]  /*02c0*/  MOV R4, 0x2e0 ;  /* 0x000002e000047802 */ /* 0x000fce0000000f00 */
[----:B------:R-:W-:Y:S05]  /*02d0*/  CALL.REL.NOINC `($__internal_5_$__cuda_sm20_div_u64) ;  /* 0x00000008001c7944 */ /* 0x000fea0003c00000 */
[----:B------:R-:W-:Y:S02]  /*02e0*/  IMAD.MOV.U32 R4, RZ, RZ, R6 ;  /* 0x000000ffff047224 */ /* 0x000fe400078e0006 */
[----:B------:R-:W-:-:S07]  /*02f0*/  IMAD.MOV.U32 R5, RZ, RZ, R7 ;  /* 0x000000ffff057224 */ /* 0x000fce00078e0007 */
.L_x_70:
[----:B------:R-:W-:Y:S05]  /*0300*/  BSYNC.RECONVERGENT B0 ;  /* 0x0000000000007941 */ /* 0x000fea0003800200 */
.L_x_68:
        /* <DEDUP_REMOVED lines=18> */
.L_x_73:
[----:B------:R-:W-:-:S04]  /*0430*/  IADD3 R4, P1, PT, R15, UR14, RZ ;  /* 0x0000000e0f047c10 */ /* 0x000fc8000ff3e0ff */
[----:B------:R-:W-:-:S05]  /*0440*/  IADD3.X R5, PT, PT, R17, UR15, RZ, P1, !PT ;  /* 0x0000000f11057c10 */ /* 0x000fca0008ffe4ff */
[----:B------:R-:W2:Y:S01]  /*0450*/  LDG.E.CONSTANT R4, desc[UR6][R4.64] ;  /* 0x0000000604047981 */ /* 0x000ea2000c1e9900 */
[----:B------:R-:W-:-:S05]  /*0460*/  IADD3 R13, P2, PT, R0, R13, RZ ;  /* 0x0000000d000d7210 */ /* 0x000fca0007f5e0ff */
[----:B------:R-:W-:Y:S02]  /*0470*/  IMAD.X R2, RZ, RZ, R2, P2 ;  /* 0x000000ffff027224 */ /* 0x000fe400010e0602 */
[C---:B0-2---:R-:W-:Y:S01]  /*0480*/  FMUL.FTZ R7, R4.reuse, 0.044714998453855514526 ;  /* 0x3d37271304077820 */ /* 0x045fe20000410000 */
[C---:B------:R-:W-:Y:S01]  /*0490*/  FMUL.FTZ R3, R4.reuse, 0.79788458347320556641 ;  /* 0x3f4c422a04037820 */ /* 0x040fe20000410000 */
[C---:B------:R-:W-:Y:S02]  /*04a0*/  FMUL.FTZ R8, R4.reuse, 0.5 ;  /* 0x3f00000004087820 */ /* 0x040fe40000410000 */
[----:B------:R-:W-:-:S04]  /*04b0*/  FFMA.FTZ R6, R4, R7, 1 ;  /* 0x3f80000004067423 */ /* 0x000fc80000010007 */
[----:B------:R-:W-:Y:S01]  /*04c0*/  FMUL.FTZ R3, R3, R6 ;  /* 0x0000000603037220 */ /* 0x000fe20000410000 */
[----:B------:R-:W-:Y:S02]  /*04d0*/  IADD3 R6, P1, PT, R15, UR12, RZ ;  /* 0x0000000c0f067c10 */ /* 0x000fe4000ff3e0ff */
[----:B------:R-:W-:Y:S02]  /*04e0*/  LEA R15, P3, R0, R15, 0x2 ;  /* 0x0000000f000f7211 */ /* 0x000fe400078610ff */
[----:B------:R-:W-:Y:S01]  /*04f0*/  IADD3.X R7, PT, PT, R17, UR13, RZ, P1, !PT ;  /* 0x0000000d11077c10 */ /* 0x000fe20008ffe4ff */
[----:B------:R-:W0:Y:S01]  /*0500*/  MUFU.TANH R3, R3 ;  /* 0x0000000300037308 */ /* 0x000e220000002400 */
[----:B------:R-:W-:Y:S02]  /*0510*/  IADD3 R10, P1, PT, R10, -0x1, RZ ;  /* 0xffffffff0a0a7810 */ /* 0x000fe40007f3e0ff */
[----:B------:R-:W-:Y:S02]  /*0520*/  LEA.HI.X R17, R0, R17, RZ, 0x2, P3 ;  /* 0x0000001100117211 */ /* 0x000fe400018f14ff */
[----:B------:R-:W-:-:S02]  /*0530*/  IADD3.X R11, PT, PT, R11, -0x1, RZ, P1, !PT ;  /* 0xffffffff0b0b7810 */ /* 0x000fc40000ffe4ff */
[----:B------:R-:W-:-:S04]  /*0540*/  ISETP.NE.U32.AND P1, PT, R10, RZ, PT ;  /* 0x000000ff0a00720c */ /* 0x000fc80003f25070 */
[----:B------:R-:W-:Y:S01]  /*0550*/  ISETP.NE.AND.EX P1, PT, R11, RZ, PT, P1 ;  /* 0x000000ff0b00720c */ /* 0x000fe20003f25310 */
[----:B0-----:R-:W-:-:S04]  /*0560*/  FADD.FTZ R9, R3, 1 ;  /* 0x3f80000003097421 */ /* 0x001fc80000010000 */
[----:B------:R-:W-:-:S05]  /*0570*/  FMUL.FTZ R9, R8, R9 ;  /* 0x0000000908097220 */ /* 0x000fca0000410000 */
[----:B------:R0:W-:Y:S03]  /*0580*/  STG.E desc[UR6][R6.64], R9 ;  /* 0x0000000906007986 */ /* 0x0001e6000c101906 */
[----:B------:R-:W-:Y:S05]  /*0590*/  @P1 BRA `(.L_x_73) ;  /* 0xfffffffc00a41947 */ /* 0x000fea000383ffff */
.L_x_72:
[----:B------:R-:W-:Y:S05]  /*05a0*/  BSYNC.RECONVERGENT B0 ;  /* 0x0000000000007941 */ /* 0x000fea0003800200 */
.L_x_71:
[----:B------:R-:W-:Y:S05]  /*05b0*/  @!P0 EXIT ;  /* 0x000000000000894d */ /* 0x000fea0003800000 */
[----:B------:R-:W1:Y:S01]  /*05c0*/  LDC.64 R18, c[0x0][0x388] ;  /* 0x0000e200ff127b82 */ /* 0x000e620000000a00 */
[----:B------:R-:W2:Y:S01]  /*05d0*/  LDCU.128 UR12, c[0x0][0x380] ;  /* 0x00007000ff0c77ac */ /* 0x000ea20008000c00 */
[C---:B------:R-:W-:Y:S01]  /*05e0*/  IMAD.SHL.U32 R10, R0.reuse, 0x8, RZ ;  /* 0x00000008000a7824 */ /* 0x040fe200078e00ff */
[----:B------:R-:W-:Y:S01]  /*05f0*/  IADD3 R3, P0, PT, R13, UR5, RZ ;  /* 0x000000050d037c10 */ /* 0x000fe2000ff1e0ff */
[----:B------:R-:W-:Y:S01]  /*0600*/  IMAD.SHL.U32 R4, R0, 0x4, RZ ;  /* 0x0000000400047824 */ /* 0x000fe200078e00ff */
[--C-:B------:R-:W-:Y:S01]  /*0610*/  SHF.R.U32.HI R26, RZ, 0x1d, R0.reuse ;  /* 0x0000001dff1a7819 */ /* 0x100fe20000011600 */
[----:B------:R-:W-:Y:S01]  /*0620*/  UMOV UR4, URZ ;  /* 0x000000ff00047c82 */ /* 0x000fe20008000000 */
[----:B0-----:R-:W-:Y:S01]  /*0630*/  IADD3.X R6, PT, PT, RZ, R2, RZ, P0, !PT ;  /* 0x00000002ff067210 */ /* 0x001fe200007fe4ff */
[----:B------:R-:W0:Y:S01]  /*0640*/  LDC.64 R16, c[0x0][0x380] ;  /* 0x0000e000ff107b82 */ /* 0x000e220000000a00 */
[----:B------:R-:W-:Y:S01]  /*0650*/  SHF.R.U32.HI R5, RZ, 0x1e, R0 ;  /* 0x0000001eff057819 */ /* 0x000fe20000011600 */
[----:B------:R-:W3:Y:S01]  /*0660*/  LDCU UR5, c[0x0][0x390] ;  /* 0x00007200ff0577ac */ /* 0x000ee20008000800 */
[C---:B------:R-:W-:Y:S01]  /*0670*/  SHF.L.U64.HI R7, R3.reuse, 0x2, R6 ;  /* 0x0000000203077819 */ /* 0x040fe20000010206 */
[----:B------:R-:W-:Y:S01]  /*0680*/  IMAD.SHL.U32 R3, R3, 0x4, RZ ;  /* 0x0000000403037824 */ /* 0x000fe200078e00ff */
[----:B--2---:R-:W-:-:S02]  /*0690*/  IADD3 R8, P1, PT, R10, UR12, RZ ;  /* 0x0000000c0a087c10 */ /* 0x004fc4000ff3e0ff */
[----:B------:R-:W-:Y:S02]  /*06a0*/  IADD3 R10, P3, PT, R10, UR14, RZ ;  /* 0x0000000e0a0a7c10 */ /* 0x000fe4000ff7e0ff */
[----:B------:R-:W-:Y:S01]  /*06b0*/  IADD3 R12, P0, PT, R4, UR12, RZ ;  /* 0x0000000c040c7c10 */ /* 0x000fe2000ff1e0ff */
[----:B-1----:R-:W-:Y:S01]  /*06c0*/  IMAD.WIDE.U32 R18, R0, 0xc, R18 ;  /* 0x0000000c00127825 */ /* 0x002fe200078e0012 */
[----:B------:R-:W-:Y:S02]  /*06d0*/  IADD3 R14, P2, PT, R4, UR14, RZ ;  /* 0x0000000e040e7c10 */ /* 0x000fe4000ff5e0ff */
[C---:B------:R-:W-:Y:S02]  /*06e0*/  IADD3.X R24, PT, PT, R26.reuse, UR13, RZ, P1, !PT ;  /* 0x0000000d1a187c10 */ /* 0x040fe40008ffe4ff */
[----:B------:R-:W-:Y:S02]  /*06f0*/  IADD3.X R26, PT, PT, R26, UR15, RZ, P3, !PT ;  /* 0x0000000f1a1a7c10 */ /* 0x000fe40009ffe4ff */
[C---:B------:R-:W-:Y:S01]  /*0700*/  IADD3.X R28, PT, PT, R5.reuse, UR13, RZ, P0, !PT ;  /* 0x0000000d051c7c10 */ /* 0x040fe200087fe4ff */
[----:B0-----:R-:W-:Y:S01]  /*0710*/  IMAD.WIDE.U32 R16, R0, 0xc, R16 ;  /* 0x0000000c00107825 */ /* 0x001fe200078e0010 */
[----:B------:R-:W-:-:S02]  /*0720*/  IADD3.X R9, PT, PT, R5, UR15, RZ, P2, !PT ;  /* 0x0000000f05097c10 */ /* 0x000fc400097fe4ff */
[----:B------:R-:W-:Y:S01]  /*0730*/  IADD3 R6, PT, PT, R19, UR4, RZ ;  /* 0x0000000413067c10 */ /* 0x000fe2000fffe0ff */
[----:B---3--:R-:W-:-:S07]  /*0740*/  VIADD R11, R17, UR4 ;  /* 0x00000004110b7c36 */ /* 0x008fce0008000000 */
.L_x_74:
[----:B------:R-:W-:-:S04]  /*0750*/  IADD3 R22, P0, PT, R3, UR14, RZ ;  /* 0x0000000e03167c10 */ /* 0x000fc8000ff1e0ff */
[----:B------:R-:W-:-:S05]  /*0760*/  IADD3.X R23, PT, PT, R7, UR15, RZ, P0, !PT ;  /* 0x0000000f07177c10 */ /* 0x000fca00087fe4ff */
[----:B------:R-:W2:Y:S01]  /*0770*/  LDG.E.CONSTANT R22, desc[UR6][R22.64] ;  /* 0x0000000616167981 */ /* 0x000ea2000c1e9900 */
[----:B------:R-:W-:-:S05]  /*0780*/  IADD3 R20, P0, PT, R3, R14, RZ ;  /* 0x0000000e03147210 */ /* 0x000fca0007f1e0ff */
[----:B------:R-:W-:-:S05]  /*0790*/  IMAD.X R21, R7, 0x1, R9, P0 ;  /* 0x0000000107157824 */ /* 0x000fca00000e0609 */
[----:B------:R-:W3:Y:S01]  /*07a0*/  LDG.E.CONSTANT R15, desc[UR6][R20.64] ;  /* 0x00000006140f7981 */ /* 0x000ee2000c1e9900 */
[----:B--2---:R-:W-:-:S04]  /*07b0*/  FMUL.FTZ R25, R22, 0.044714998453855514526 ;  /* 0x3d37271316197820 */ /* 0x004fc80000410000 */
[C---:B------:R-:W-:Y:S01]  /*07c0*/  FFMA.FTZ R27, R22.reuse, R25, 1 ;  /* 0x3f800000161b7423 */ /* 0x040fe20000010019 */
[----:B------:R-:W-:-:S04]  /*07d0*/  FMUL.FTZ R25, R22, 0.79788458347320556641 ;  /* 0x3f4c422a16197820 */ /* 0x000fc80000410000 */
[----:B------:R-:W-:Y:S01]  /*07e0*/  FMUL.FTZ R25, R25, R27 ;  /* 0x0000001b19197220 */ /* 0x000fe20000410000 */
[----:B------:R-:W-:Y:S01]  /*07f0*/  FMUL.FTZ R27, R22, 0.5 ;  /* 0x3f000000161b7820 */ /* 0x000fe20000410000 */
[----:B------:R-:W-:Y:S01]  /*0800*/  IADD3 R22, P0, PT, R3, UR12, RZ ;  /* 0x0000000c03167c10 */ /* 0x000fe2000ff1e0ff */
[----:B---3--:R-:W-:-:S03]  /*0810*/  FMUL.FTZ R21, R15, 0.044714998453855514526 ;  /* 0x3d3727130f157820 */ /* 0x008fc60000410000 */
[----:B------:R-:W0:Y:S01]  /*0820*/  MUFU.TANH R25, R25 ;  /* 0x0000001900197308 */ /* 0x000e220000002400 */
[----:B------:R-:W-:Y:S02]  /*0830*/  IADD3.X R23, PT, PT, R7, UR13, RZ, P0, !PT ;  /* 0x0000000d07177c10 */ /* 0x000fe400087fe4ff */
[----:B------:R-:W-:Y:S01]  /*0840*/  IADD3 R20, P0, PT, R3, R10, RZ ;  /* 0x0000000a03147210 */ /* 0x000fe20007f1e0ff */
[----:B0-----:R-:W-:Y:S01]  /*0850*/  FADD.FTZ R29, R25, 1 ;  /* 0x3f800000191d7421 */ /* 0x001fe20000010000 */
[----:B------:R-:W-:-:S03]  /*0860*/  FMUL.FTZ R25, R15, 0.79788458347320556641 ;  /* 0x3f4c422a0f197820 */ /* 0x000fc60000410000 */
[----:B------:R-:W-:Y:S01]  /*0870*/  FMUL.FTZ R27, R27, R29 ;  /* 0x0000001d1b1b7220 */ /* 0x000fe20000410000 */
[----:B------:R-:W-:Y:S01]  /*0880*/  FFMA.FTZ R29, R15, R21, 1 ;  /* 0x3f8000000f1d7423 */ /* 0x000fe20000010015 */
[----:B------:R-:W-:-:S03]  /*0890*/  IMAD.X R21, R7, 0x1, R26, P0 ;  /* 0x0000000107157824 */ /* 0x000fc600000e061a */
[----:B------:R-:W-:Y:S01]  /*08a0*/  FMUL.FTZ R29, R25, R29 ;  /* 0x0000001d191d7220 */ /* 0x000fe20000410000 */
[----:B------:R0:W-:Y:S04]  /*08b0*/  STG.E desc[UR6][R22.64], R27 ;  /* 0x0000001b16007986 */ /* 0x0001e8000c101906 */
[----:B------:R1:W2:Y:S01]  /*08c0*/  LDG.E.CONSTANT R25, desc[UR6][R20.64] ;  /* 0x0000000614197981 */ /* 0x0002a2000c1e9900 */
[----:B------:R-:W3:Y:S01]  /*08d0*/  MUFU.TANH R29, R29 ;  /* 0x0000001d001d7308 */ /* 0x000ee20000002400 */
[----:B------:R-:W-:Y:S01]  /*08e0*/  FMUL.FTZ R15, R15, 0.5 ;  /* 0x3f0000000f0f7820 */ /* 0x000fe20000410000 */
[----:B-1----:R-:W-:-:S05]  /*08f0*/  IADD3 R20, P0, PT, R3, R12, RZ ;  /* 0x0000000c03147210 */ /* 0x002fca0007f1e0ff */
[----:B------:R-:W-:Y:S01]  /*0900*/  IMAD.X R21, R7, 0x1, R28, P0 ;  /* 0x0000000107157824 */ /* 0x000fe200000e061c */
[----:B0-----:R-:W-:Y:S01]  /*0910*/  IADD3 R22, P0, PT, R3, R18, RZ ;  /* 0x0000001203167210 */ /* 0x001fe20007f1e0ff */
[----:B---3--:R-:W-:-:S03]  /*0920*/  FADD.FTZ R29, R29, 1 ;  /* 0x3f8000001d1d7421 */ /* 0x008fc60000010000 */
[----:B------:R-:W-:Y:S01]  /*0930*/  IADD3.X R23, PT, PT, R7, R6, RZ, P0, !PT ;  /* 0x0000000607177210 */ /* 0x000fe200007fe4ff */
[----:B------:R-:W-:-:S04]  /*0940*/  FMUL.FTZ R15, R15, R29 ;  /* 0x0000001d0f0f7220 */ /* 0x000fc80000410000 */
[----:B------:R-:W3:Y:S04]  /*0950*/  LDG.E.CONSTANT R22, desc[UR6][R22.64] ;  /* 0x0000000616167981 */ /* 0x000ee8000c1e9900 */
[----:B------:R0:W-:Y:S02]  /*0960*/  STG.E desc[UR6][R20.64], R15 ;  /* 0x0000000f14007986 */ /* 0x0001e4000c101906 */
[----:B0-----:R-:W-:-:S05]  /*0970*/  IADD3 R20, P0, PT, R3, R8, RZ ;  /* 0x0000000803147210 */ /* 0x001fca0007f1e0ff */
[----:B------:R-:W-:Y:S02]  /*0980*/  IMAD.X R21, R7, 0x1, R24, P0 ;  /* 0x0000000107157824 */ /* 0x000fe400000e0618 */
[----:B--2---:R-:W-:-:S04]  /*0990*/  FMUL.FTZ R27, R25, 0.044714998453855514526 ;  /* 0x3d372713191b7820 */ /* 0x004fc80000410000 */
[C---:B------:R-:W-:Y:S01]  /*09a0*/  FFMA.FTZ R29, R25.reuse, R27, 1 ;  /* 0x3f800000191d7423 */ /* 0x040fe2000001001b */
[----:B------:R-:W-:-:S04]  /*09b0*/  FMUL.FTZ R27, R25, 0.79788458347320556641 ;  /* 0x3f4c422a191b7820 */ /* 0x000fc80000410000 */
[----:B------:R-:W-:Y:S01]  /*09c0*/  FMUL.FTZ R27, R27, R29 ;  /* 0x0000001d1b1b7220 */ /* 0x000fe20000410000 */
[C---:B---3--:R-:W-:Y:S01]  /*09d0*/  FMUL.FTZ R23, R22.reuse, 0.044714998453855514526 ;  /* 0x3d37271316177820 */ /* 0x048fe20000410000 */
[----:B------:R-:W-:-:S03]  /*09e0*/  FMUL.FTZ R15, R22, 0.79788458347320556641 ;  /* 0x3f4c422a160f7820 */ /* 0x000fc60000410000 */
[----:B------:R-:W-:-:S04]  /*09f0*/  FFMA.FTZ R23, R22, R23, 1 ;  /* 0x3f80000016177423 */ /* 0x000fc80000010017 */
[----:B------:R-:W-:Y:S01]  /*0a00*/  FMUL.FTZ R15, R15, R23 ;  /* 0x000000170f0f7220 */ /* 0x000fe20000410000 */
[----:B------:R-:W0:Y:S08]  /*0a10*/  MUFU.TANH R27, R27 ;  /* 0x0000001b001b7308 */ /* 0x000e300000002400 */
[----:B------:R-:W1:Y:S01]  /*0a20*/  MUFU.TANH R15, R15 ;  /* 0x0000000f000f7308 */ /* 0x000e620000002400 */
[----:B------:R-:W-:Y:S01]  /*0a30*/  FMUL.FTZ R23, R22, 0.5 ;  /* 0x3f00000016177820 */ /* 0x000fe20000410000 */
[----:B------:R-:W-:Y:S01]  /*0a40*/  IADD3 R22, P0, PT, R3, R16, RZ ;  /* 0x0000001003167210 */ /* 0x000fe20007f1e0ff */
[----:B------:R-:W-:Y:S01]  /*0a50*/  FMUL.FTZ R25, R25, 0.5 ;  /* 0x3f00000019197820 */ /* 0x000fe20000410000 */
[----:B0-----:R-:W-:Y:S01]  /*0a60*/  FADD.FTZ R29, R27, 1 ;  /* 0x3f8000001b1d7421 */ /* 0x001fe20000010000 */
[----:B-1----:R-:W-:-:S03]  /*0a70*/  FADD.FTZ R27, R15, 1 ;  /* 0x3f8000000f1b7421 */ /* 0x002fc60000010000 */
[----:B------:R-:W-:Y:S01]  /*0a80*/  FMUL.FTZ R25, R25, R29 ;  /* 0x0000001d19197220 */ /* 0x000fe20000410000 */
[----:B------:R-:W-:Y:S01]  /*0a90*/  FMUL.FTZ R27, R23, R27 ;  /* 0x0000001b171b7220 */ /* 0x000fe20000410000 */
[----:B------:R-:W-:Y:S01]  /*0aa0*/  IMAD.X R23, R7, 0x1, R11, P0 ;  /* 0x0000000107177824 */ /* 0x000fe200000e060b */
[----:B------:R-:W-:Y:S02]  /*0ab0*/  IADD3 R13, P0, PT, R4, R13, RZ ;  /* 0x0000000d040d7210 */ /* 0x000fe40007f1e0ff */
[----:B------:R0:W-:Y:S04]  /*0ac0*/  STG.E desc[UR6][R20.64], R25 ;  /* 0x0000001914007986 */ /* 0x0001e8000c101906 */
[----:B------:R0:W-:Y:S01]  /*0ad0*/  STG.E desc[UR6][R22.64], R27 ;  /* 0x0000001b16007986 */ /* 0x0001e2000c101906 */
[----:B------:R-:W-:Y:S01]  /*0ae0*/  IMAD.X R2, R5, 0x1, R2, P0 ;  /* 0x0000000105027824 */ /* 0x000fe200000e0602 */
[----:B------:R-:W-:-:S04]  /*0af0*/  ISETP.GE.U32.AND P0, PT, R13, UR5, PT ;  /* 0x000000050d007c0c */ /* 0x000fc8000bf06070 */
[----:B------:R-:W-:Y:S02]  /*0b00*/  ISETP.GE.AND.EX P0, PT, R2, UR8, PT, P0 ;  /* 0x0000000802007c0c */ /* 0x000fe4000bf06300 */
[----:B------:R-:W-:-:S04]  /*0b10*/  LEA R3, P1, R0, R3, 0x4 ;  /* 0x0000000300037211 */ /* 0x000fc800078220ff */
[----:B------:R-:W-:-:S07]  /*0b20*/  LEA.HI.X R7, R0, R7, RZ, 0x4, P1 ;  /* 0x0000000700077211 */ /* 0x000fce00008f24ff */
[----:B0-----:R-:W-:Y:S05]  /*0b30*/  @!P0 BRA `(.L_x_74) ;  /* 0xfffffffc00048947 */ /* 0x001fea000383ffff */
[----:B------:R-:W-:Y:S05]  /*0b40*/  EXIT ;  /* 0x000000000000794d */ /* 0x000fea0003800000 */
        .weak           $__internal_5_$__cuda_sm20_div_u64
        .type           $__internal_5_$__cuda_sm20_div_u64,@function
        .size           $__internal_5_$__cuda_sm20_div_u64,(.L_x_423 - $__internal_5_$__cuda_sm20_div_u64)
$__internal_5_$__cuda_sm20_div_u64:
[----:B------:R-:W-:Y:S01]  /*0b50*/  MOV R14, R0 ;  /* 0x00000000000e7202 */ /* 0x000fe20000000f00 */
        /* <DEDUP_REMOVED lines=24> */
[----:B------:R-:W-:Y:S02]  /*0ce0*/  HFMA2 R9, -RZ, RZ, 0, 0 ;  /* 0x00000000ff097431 */ /* 0x000fe400000001ff */
        /* <DEDUP_REMOVED lines=42> */
[----:B------:R-:W-:Y:S06]  /*0f90*/  RET.REL.NODEC R4 `(_ZN4vllm17activation_kernelIfXadL_ZNS_16gelu_fast_kernelIfEET_RKS2_EELb0ELb0EEEvPS2_PS3_i) ;  /* 0xfffffff004187950 */ /* 0x000fec0003c3ffff */
.L_x_75:
        /* <DEDUP_REMOVED lines=14> */
.L_x_423:


//--------------------- .text._ZN4vllm17activation_kernelIN3c108BFloat16EXadL_ZNS_16gelu_fast_kernelIS2_EET_RKS4_EELb1ELb0EEEvPS4_PS5_i --------------------------
	.section	.text._ZN4vllm17activation_kernelIN3c108BFloat16EXadL_ZNS_16gelu_fast_kernelIS2_EET_RKS4_EELb1ELb0EEEvPS4_PS5_i,"ax",@progbits
	.align	128
        .global         _ZN4vllm17activation_kernelIN3c108BFloat16EXadL_ZNS_16gelu_fast_kernelIS2_EET_RKS4_EELb1ELb0EEEvPS4_PS5_i
        .type           _ZN4vllm17activation_kernelIN3c108BFloat16EXadL_ZNS_16gelu_fast_kernelIS2_EET_RKS4_EELb1ELb0EEEvPS4_PS5_i,@function
        .size           _ZN4vllm17activation_kernelIN3c108BFloat16EXadL_ZNS_16gelu_fast_kernelIS2_EET_RKS4_EELb1ELb0EEEvPS4_PS5_i,(.L_x_457 - _ZN4vllm17activation_kernelIN3c108BFloat16EXadL_ZNS_16gelu_fast_kernelIS2_EET_RKS4_EELb1ELb0EEEvPS4_PS5_i)
        .other          _ZN4vllm17activation_kernelIN3c108BFloat16EXadL_ZNS_16gelu_fast_kernelIS2_EET_RKS4_EELb1ELb0EEEvPS4_PS5_i,@"STO_CUDA_ENTRY STV_DEFAULT"
_ZN4vllm17activation_kernelIN3c108BFloat16EXadL_ZNS_16gelu_fast_kernelIS2_EET_RKS4_EELb1ELb0EEEvPS4_PS5_i:
.text._ZN4vllm17activation_kernelIN3c108BFloat16EXadL_ZNS_16gelu_fast_kernelIS2_EET_RKS4_EELb1ELb0EEEvPS4_PS5_i:
        /* <DEDUP_REMOVED lines=13> */
[----:B------:R-:W2:Y:S01]  /*00d0*/  LDC.64 R12, c[0x0][0x380] ;  /* 0x0000e000ff0c7b82 */ /* 0x000ea20000000a00 */
[----:B0-----:R-:W0:Y:S01]  /*00e0*/  I2F.U32.RP R6, R15 ;  /* 0x0000000f00067306 */ /* 0x001e220000209000 */
[----:B------:R-:W-:-:S02]  /*00f0*/  IADD3 R3, PT, PT, R23, R15, RZ ;  /* 0x0000000f17037210 */ /* 0x000fc40007ffe0ff */
[----:B------:R-:W-:Y:S02]  /*0100*/  ISETP.NE.U32.AND P2, PT, R15, RZ, PT ;  /* 0x000000ff0f00720c */ /* 0x000fe40003f45070 */
[----:B------:R-:W-:Y:S02]  /*0110*/  ISETP.GE.U32.AND P0, PT, R3, R14, PT ;  /* 0x0000000e0300720c */ /* 0x000fe40003f06070 */
[----:B------:R-:W-:Y:S01]  /*0120*/  VIMNMX.U32 R0, PT, PT, R14, R3, !PT ;  /* 0x000000030e007248 */ /* 0x000fe20007fe0000 */
[----:B--2---:R-:W-:Y:S01]  /*0130*/  IMAD.WIDE.U32 R12, R9, 0x2, R12 ;  /* 0x00000002090c7825 */ /* 0x004fe200078e000c */
[----:B0-----:R-:W0:Y:S02]  /*0140*/  MUFU.RCP R6, R6 ;  /* 0x0000000600067308 */ /* 0x001e240000001000 */
[----:B0-----:R-:W-:-:S06]  /*0150*/  IADD3 R4, PT, PT, R6, 0xffffffe, RZ ;  /* 0x0ffffffe06047810 */ /* 0x001fcc0007ffe0ff */
[----:B------:R0:W2:Y:S02]  /*0160*/  F2I.FTZ.U32.TRUNC.NTZ R5, R4 ;  /* 0x0000000400057305 */ /* 0x0000a4000021f000 */
[----:B0-----:R-:W-:Y:S01]  /*0170*/  HFMA2 R4, -RZ, RZ, 0, 0 ;  /* 0x00000000ff047431 */ /* 0x001fe200000001ff */
[----:B--2---:R-:W-:-:S05]  /*0180*/  IADD3 R2, PT, PT, RZ, -R5, RZ ;  /* 0x80000005ff027210 */ /* 0x004fca0007ffe0ff */
[----:B------:R-:W-:Y:S01]  /*0190*/  IMAD R7, R2, R15, RZ ;  /* 0x0000000f02077224 */ /* 0x000fe200078e02ff */
[----:B------:R-:W-:-:S03]  /*01a0*/  SEL R2, RZ, 0x1, P0 ;  /* 0x00000001ff027807 */ /* 0x000fc60000000000 */
[----:B------:R-:W-:Y:S01]  /*01b0*/  IMAD.HI.U32 R5, R5, R7, R4 ;  /* 0x0000000705057227 */ /* 0x000fe200078e0004 */
[----:B------:R-:W-:Y:S01]  /*01c0*/  IADD3 R0, PT, PT, R0, -R3, -R2 ;  /* 0x8000000300007210 */ /* 0x000fe20007ffe802 */
[----:B------:R-:W0:Y:S04]  /*01d0*/  LDC.64 R6, c[0x0][0x388] ;  /* 0x0000e200ff067b82 */ /* 0x000e280000000a00 */
[----:B------:R-:W-:-:S05]  /*01e0*/  IMAD.HI.U32 R5, R5, R0, RZ ;  /* 0x0000000005057227 */ /* 0x000fca00078e00ff */
[----:B------:R-:W-:-:S05]  /*01f0*/  IADD3 R4, PT, PT, -R5, RZ, RZ ;  /* 0x000000ff05047210 */ /* 0x000fca0007ffe1ff */
[----:B------:R-:W-:-:S05]  /*0200*/  IMAD R0, R15, R4, R0 ;  /* 0x000000040f007224 */ /* 0x000fca00078e0200 */
[----:B------:R-:W-:Y:S01]  /*0210*/  ISETP.GE.U32.AND P0, PT, R0, R15, PT ;  /* 0x0000000f0000720c */ /* 0x000fe20003f06070 */
[----:B0-----:R-:W-:-:S12]  /*0220*/  IMAD.WIDE.U32 R6, R9, 0x2, R6 ;  /* 0x0000000209067825 */ /* 0x001fd800078e0006 */
[----:B------:R-:W-:Y:S01]  /*0230*/  @P0 IADD3 R0, PT, PT, R0, -R15, RZ ;  /* 0x8000000f00000210 */ /* 0x000fe20007ffe0ff */
[----:B------:R-:W-:-:S03]  /*0240*/  @P0 VIADD R5, R5, 0x1 ;  /* 0x0000000105050836 */ /* 0x000fc60000000000 */
        /* <DEDUP_REMOVED lines=9> */
[----:B------:R-:W2:Y:S02]  /*02e0*/  LDG.E.128.CONSTANT R8, desc[UR4][R8.64] ;  /* 0x0000000408087981 */ /* 0x000ea4000c1e9d00 */
[----:B--2---:R-:W-:Y:S02]  /*02f0*/  SHF.L.U32 R2, R8, 0x10, RZ ;  /* 0x0000001008027819 */ /* 0x004fe400000006ff */
[----:B------:R-:W-:Y:S02]  /*0300*/  SHF.L.U32 R5, R10, 0x10, RZ ;  /* 0x000000100a057819 */ /* 0x000fe400000006ff */
[----:B------:R-:W-:Y:S01]  /*0310*/  SHF.L.U32 R22, R9, 0x10, RZ ;  /* 0x0000001009167819 */ /* 0x000fe200000006ff */
[C---:B------:R-:W-:Y:S01]  /*0320*/  FMUL.FTZ R4, R2.reuse, 0.044714998453855514526 ;  /* 0x3d37271302047820 */ /* 0x040fe20000410000 */
[----:B------:R-:W-:Y:S01]  /*0330*/  FMUL.FTZ R24, R2, 0.79788458347320556641 ;  /* 0x3f4c422a02187820 */ /* 0x000fe20000410000 */
[C---:B------:R-:W-:Y:S01]  /*0340*/  FMUL.FTZ R25, R5.reuse, 0.044714998453855514526 ;  /* 0x3d37271305197820 */ /* 0x040fe20000410000 */
[----:B------:R-:W-:Y:S01]  /*0350*/  FMUL.FTZ R26, R5, 0.79788458347320556641 ;  /* 0x3f4c422a051a7820 */ /* 0x000fe20000410000 */
[----:B------:R0:W1:Y:S01]  /*0360*/  F2F.BF16.F32 R17, R4 ;  /* 0x0000000400117304 */ /* 0x0000620000202000 */
[C---:B------:R-:W-:Y:S01]  /*0370*/  FMUL.FTZ R16, R22.reuse, 0.044714998453855514526 ;  /* 0x3d37271316107820 */ /* 0x040fe20000410000 */
[----:B------:R-:W-:Y:S01]  /*0380*/  FMUL.FTZ R18, R22, 0.79788458347320556641 ;  /* 0x3f4c422a16127820 */ /* 0x000fe20000410000 */
[----:B------:R-:W-:Y:S01]  /*0390*/  SHF.L.U32 R21, R11, 0x10, RZ ;  /* 0x000000100b157819 */ /* 0x000fe200000006ff */
[----:B------:R-:W-:Y:S01]  /*03a0*/  FMUL.FTZ R0, R2, 0.5 ;  /* 0x3f00000002007820 */ /* 0x000fe20000410000 */
[----:B------:R-:W-:-:S02]  /*03b0*/  PRMT R10, R9, 0x7632, R10 ;  /* 0x00007632090a7816 */ /* 0x000fc4000000000a */
[----:B------:R-:W-:Y:S01]  /*03c0*/  PRMT R11, R11, 0x7632, R11 ;  /* 0x000076320b0b7816 */ /* 0x000fe2000000000b */
[----:B------:R-:W-:Y:S01]  /*03d0*/  F2F.BF16.F32 R25, R25 ;  /* 0x0000001900197304 */ /* 0x000fe20000202000 */
[----:B0-----:R-:W-:Y:S01]  /*03e0*/  FMUL.FTZ R4, R22, 0.5 ;  /* 0x3f00000016047820 */ /* 0x001fe20000410000 */
[----:B-1----:R-:W-:-:S06]  /*03f0*/  IMAD.U32 R19, R17, 0x10000, RZ ;  /* 0x0001000011137824 */ /* 0x002fcc00078e00ff */
[----:B------:R-:W0:Y:S01]  /*0400*/  F2F.BF16.F32 R16, R16 ;  /* 0x0000001000107304 */ /* 0x000e220000202000 */
[----:B------:R-:W-:Y:S01]  /*0410*/  FMUL.FTZ R20, R2, R19 ;  /* 0x0000001302147220 */ /* 0x000fe20000410000 */
[----:B------:R-:W-:Y:S01]  /*0420*/  FMUL.FTZ R19, R21, 0.044714998453855514526 ;  /* 0x3d37271315137820 */ /* 0x000fe20000410000 */
[----:B------:R-:W-:-:S05]  /*0430*/  FMUL.FTZ R2, R5, 0.5 ;  /* 0x3f00000005027820 */ /* 0x000fca0000410000 */
[----:B------:R-:W-:Y:S01]  /*0440*/  F2F.BF16.F32 R17, R26 ;  /* 0x0000001a00117304 */ /* 0x000fe20000202000 */
[----:B0-----:R-:W-:-:S07]  /*0450*/  SHF.L.U32 R27, R16, 0x10, RZ ;  /* 0x00000010101b7819 */ /* 0x001fce00000006ff */
[----:B------:R-:W0:Y:S01]  /*0460*/  F2F.BF16.F32 R20, R20 ;  /* 0x0000001400147304 */ /* 0x000e220000202000 */
[----:B------:R-:W-:Y:S01]  /*0470*/  FMUL.FTZ R16, R21, 0.79788458347320556641 ;  /* 0x3f4c422a15107820 */ /* 0x000fe20000410000 */
[----:B------:R-:W-:-:S06]  /*0480*/  FMUL.FTZ R22, R22, R27 ;  /* 0x0000001b16167220 */ /* 0x000fcc0000410000 */
[----:B------:R-:W1:Y:S01]  /*0490*/  F2F.BF16.F32 R24, R24 ;  /* 0x0000001800187304 */ /* 0x000e620000202000 */
[----:B0-----:R-:W-:-:S07]  /*04a0*/  SHF.L.U32 R26, R20, 0x10, RZ ;  /* 0x00000010141a7819 */ /* 0x001fce00000006ff */
[----:B------:R-:W-:Y:S01]  /*04b0*/  F2F.BF16.F32 R22, R22 ;  /* 0x0000001600167304 */ /* 0x000fe20000202000 */
[----:B------:R-:W-:Y:S02]  /*04c0*/  PRMT R20, R8, 0x7632, R20 ;  /* 0x0000763208147816 */ /* 0x000fe40000000014 */
[----:B------:R-:W-:Y:S01]  /*04d0*/  SHF.L.U32 R8, R25, 0x10, RZ ;  /* 0x0000001019087819 */ /* 0x000fe200000006ff */
[----:B------:R-:W-:Y:S01]  /*04e0*/  FADD.FTZ R26, R26, 1 ;  /* 0x3f8000001a1a7421 */ /* 0x000fe20000010000 */
[----:B------:R-:W-:Y:S02]  /*04f0*/  SHF.L.U32 R20, R20, 0x10, RZ ;  /* 0x0000001014147819 */ /* 0x000fe400000006ff */
[----:B-1----:R-:W-:Y:S01]  /*0500*/  SHF.L.U32 R24, R24, 0x10, RZ ;  /* 0x0000001018187819 */ /* 0x002fe200000006ff */
[----:B------:R-:W0:Y:S01]  /*0510*/  F2F.BF16.F32 R19, R19 ;  /* 0x0000001300137304 */ /* 0x000e220000202000 */
[----:B------:R-:W-:Y:S01]  /*0520*/  FMUL.FTZ R8, R5, R8 ;  /* 0x0000000805087220 */ /* 0x000fe20000410000 */
[C---:B------:R-:W-:Y:S01]  /*0530*/  FMUL.FTZ R25, R20.reuse, 0.044714998453855514526 ;  /* 0x3d37271314197820 */ /* 0x040fe20000410000 */
[----:B------:R-:W-:Y:S01]  /*0540*/  FMUL.FTZ R5, R21, 0.5 ;  /* 0x3f00000015057820 */ /* 0x000fe20000410000 */
[----:B------:R-:W-:-:S04]  /*0550*/  FMUL.FTZ R9, R20, 0.5 ;  /* 0x3f00000014097820 */ /* 0x000fc80000410000 */
[----:B------:R-:W1:Y:S01]  /*0560*/  F2F.BF16.F32 R26, R26 ;  /* 0x0000001a001a7304 */ /* 0x000e620000202000 */
[----:B0-----:R-:W-:-:S07]  /*0570*/  IMAD.U32 R28, R19, 0x10000, RZ ;  /* 0x00010000131c7824 */ /* 0x001fce00078e00ff */
[----:B------:R-:W0:Y:S01]  /*0580*/  F2F.BF16.F32 R25, R25 ;  /* 0x0000001900197304 */ /* 0x000e220000202000 */
[----:B------:R-:W-:Y:S01]  /*0590*/  FMUL.FTZ R19, R20, 0.79788458347320556641 ;  /* 0x3f4c422a14137820 */ /* 0x000fe20000410000 */
[----:B------:R-:W-:Y:S01]  /*05a0*/  FMUL.FTZ R21, R21, R28 ;  /* 0x0000001c15157220 */ /* 0x000fe20000410000 */
[----:B-1----:R-:W-:-:S05]  /*05b0*/  SHF.L.U32 R27, R26, 0x10, RZ ;  /* 0x000000101a1b7819 */ /* 0x002fca00000006ff */
[----:B------:R-:W1:Y:S01]  /*05c0*/  F2F.BF16.F32 R8, R8 ;  /* 0x0000000800087304 */ /* 0x000e620000202000 */
[----:B------:R-:W-:Y:S01]  /*05d0*/  FMUL.FTZ R27, R24, R27 ;  /* 0x0000001b181b7220 */ /* 0x000fe20000410000 */
[----:B0-----:R-:W-:-:S06]  /*05e0*/  SHF.L.U32 R25, R25, 0x10, RZ ;  /* 0x0000001019197819 */ /* 0x001fcc00000006ff */
[----:B------:R-:W0:Y:S01]  /*05f0*/  F2F.BF16.F32 R18, R18 ;  /* 0x0000001200127304 */ /* 0x000e220000202000 */
[----:B------:R-:W-:Y:S01]  /*0600*/  FMUL.FTZ R24, R20, R25 ;  /* 0x0000001914187220 */ /* 0x000fe20000410000 */
[----:B------:R-:W-:Y:S02]  /*0610*/  SHF.L.U32 R25, R22, 0x10, RZ ;  /* 0x0000001016197819 */ /* 0x000fe400000006ff */
[----:B------:R-:W-:-:S04]  /*0620*/  SHF.L.U32 R20, R10, 0x10, RZ ;  /* 0x000000100a147819 */ /* 0x000fc800000006ff */
[----:B------:R-:W-:Y:S01]  /*0630*/  F2F.BF16.F32 R21, R21 ;  /* 0x0000001500157304 */ /* 0x000fe20000202000 */
[----:B-1----:R-:W-:Y:S01]  /*0640*/  SHF.L.U32 R26, R8, 0x10, RZ ;  /* 0x00000010081a7819 */ /* 0x002fe200000006ff */
[----:B------:R-:W-:Y:S01]  /*0650*/  FADD.FTZ R25, R25, 1 ;  /* 0x3f80000019197421 */ /* 0x000fe20000010000 */
[----:B------:R-:W-:Y:S01]  /*0660*/  PRMT R10, R10, 0x7632, R10 ;  /* 0x000076320a0a7816 */ /* 0x000fe2000000000a */
[----:B------:R-:W-:Y:S02]  /*0670*/  FMUL.FTZ R22, R20, 0.044714998453855514526 ;  /* 0x3d37271314167820 */ /* 0x000fe40000410000 */
[----:B------:R-:W-:Y:S01]  /*0680*/  FADD.FTZ R26, R26, 1 ;  /* 0x3f8000001a1a7421 */ /* 0x000fe20000010000 */
[----:B0-----:R-:W-:Y:S01]  /*0690*/  SHF.L.U32 R18, R18, 0x10, RZ ;  /* 0x0000001012127819 */ /* 0x001fe200000006ff */
[----:B------:R-:W0:Y:S08]  /*06a0*/  F2F.BF16.F32 R25, R25 ;  /* 0x0000001900197304 */ /* 0x000e300000202000 */
[----:B------:R-:W1:Y:S01]  /*06b0*/  F2F.BF16.F32 R24, R24 ;  /* 0x0000001800187304 */ /* 0x000e620000202000 */
[----:B0-----:R-:W-:-:S07]  /*06c0*/  IMAD.U32 R29, R25, 0x10000, RZ ;  /* 0x00010000191d7824 */ /* 0x001fce00078e00ff */
[----:B------:R-:W0:Y:S01]  /*06d0*/  F2F.BF16.F32 R22, R22 ;  /* 0x0000001600167304 */ /* 0x000e220000202000 */
[----:B------:R-:W-:Y:S01]  /*06e0*/  FMUL.FTZ R28, R18, R29 ;  /* 0x0000001d121c7220 */ /* 0x000fe20000410000 */
[----:B------:R-:W-:Y:S01]  /*06f0*/  SHF.L.U32 R29, R21, 0x10, RZ ;  /* 0x00000010151d7819 */ /* 0x000fe200000006ff */
[----:B------:R-:W-:Y:S01]  /*0700*/  FMUL.FTZ R18, R20, 0.79788458347320556641 ;  /* 0x3f4c422a14127820 */ /* 0x000fe20000410000 */
[----:B-1----:R-:W-:-:S04]  /*0710*/  SHF.L.U32 R25, R24, 0x10, RZ ;  /* 0x0000001018197819 */ /* 0x002fc800000006ff */
[----:B------:R-:W1:Y:S01]  /*0720*/  F2F.BF16.F32 R8, R26 ;  /* 0x0000001a00087304 */ /* 0x000e620000202000 */
[----:B------:R-:W-:Y:S01]  /*0730*/  FADD.FTZ R21, R29, 1 ;  /* 0x3f8000001d157421 */ /* 0x000fe20000010000 */
[----:B------:R-:W-:Y:S01]  /*0740*/  SHF.L.U32 R24, R17, 0x10, RZ ;  /* 0x0000001011187819 */ /* 0x000fe200000006ff */
[----:B------:R-:W-:Y:S01]  /*0750*/  FADD.FTZ R25, R25, 1 ;  /* 0x3f80000019197421 */ /* 0x000fe20000010000 */
[----:B0-----:R-:W-:-:S04]  /*0760*/  SHF.L.U32 R29, R22, 0x10, RZ ;  /* 0x00000010161d7819 */ /* 0x001fc800000006ff */
[----:B------:R-:W0:Y:S01]  /*0770*/  F2F.BF16.F32 R16, R16 ;  /* 0x0000001000107304 */ /* 0x000e220000202000 */
[----:B------:R-:W-:-:S07]  /*0780*/  FMUL.FTZ R17, R20, R29 ;  /* 0x0000001d14117220 */ /* 0x000fce0000410000 */
[----:B------:R-:W2:Y:S08]  /*0790*/  F2F.BF16.F32 R19, R19 ;  /* 0x0000001300137304 */ /* 0x000eb00000202000 */
[----:B------:R1:W3:Y:S08]  /*07a0*/  F2F.BF16.F32 R22, R25 ;  /* 0x0000001900167304 */ /* 0x0002f00000202000 */
[----:B------:R-:W4:Y:S01]  /*07b0*/  F2F.BF16.F32 R17, R17 ;  /* 0x0000001100117304 */ /* 0x000f220000202000 */
[----:B-1----:R-:W-:Y:S01]  /*07c0*/  SHF.L.U32 R25, R8, 0x10, RZ ;  /* 0x0000001008197819 */ /* 0x002fe200000006ff */
[----:B------:R-:W-:-:S04]  /*07d0*/  FMUL.FTZ R8, R20, 0.5 ;  /* 0x3f00000014087820 */ /* 0x000fc80000410000 */
[----:B------:R-:W-:Y:S01]  /*07e0*/  FMUL.FTZ R20, R24, R25 ;  /* 0x0000001918147220 */ /* 0x000fe20000410000 */
[----:B0-----:R-:W-:Y:S01]  /*07f0*/  IMAD.U32 R24, R16, 0x10000, RZ ;  /* 0x0001000010187824 */ /* 0x001fe200078e00ff */
[----:B------:R-:W-:Y:S01]  /*0800*/  SHF.L.U32 R16, R10, 0x10, RZ ;  /* 0x000000100a107819 */ /* 0x000fe200000006ff */
[----:B------:R-:W0:Y:S01]  /*0810*/  F2F.BF16.F32 R21, R21 ;  /* 0x0000001500157304 */ /* 0x000e220000202000 */
[----:B--2---:R-:W-:Y:S02]  /*0820*/  SHF.L.U32 R10, R19, 0x10, RZ ;  /* 0x00000010130a7819 */ /* 0x004fe400000006ff */
[----:B---3--:R-:W-:Y:S01]  /*0830*/  SHF.L.U32 R25, R22, 0x10, RZ ;  /* 0x0000001016197819 */ /* 0x008fe200000006ff */
[----:B------:R-:W-:Y:S01]  /*0840*/  FMUL.FTZ R29, R16, 0.044714998453855514526 ;  /* 0x3d372713101d7820 */ /* 0x000fe20000410000 */
[----:B----4-:R-:W-:-:S03]  /*0850*/  SHF.L.U32 R17, R17, 0x10, RZ ;  /* 0x0000001011117819 */ /* 0x010fc600000006ff */
[----:B------:R-:W-:Y:S01]  /*0860*/  FMUL.FTZ R22, R10, R25 ;  /* 0x000000190a167220 */ /* 0x000fe20000410000 */
[----:B------:R-:W-:Y:S01]  /*0870*/  SHF.L.U32 R10, R11, 0x10, RZ ;  /* 0x000000100b0a7819 */ /* 0x000fe200000006ff */
[----:B------:R-:W1:Y:S01]  /*0880*/  F2F.BF16.F32 R19, R29 ;  /* 0x0000001d00137304 */ /* 0x000e620000202000 */
[----:B------:R-:W-:-:S03]  /*0890*/  FADD.FTZ R26, R17, 1 ;  /* 0x3f800000111a7421 */ /* 0x000fc60000010000 */
[----:B------:R-:W-:Y:S01]  /*08a0*/  FMUL.FTZ R11, R10, 0.044714998453855514526 ;  /* 0x3d3727130a0b7820 */ /* 0x000fe20000410000 */
[----:B0-----:R-:W-:-:S03]  /*08b0*/  SHF.L.U32 R21, R21, 0x10, RZ ;  /* 0x0000001015157819 */ /* 0x001fc600000006ff */
[----:B------:R-:W0:Y:S02]  /*08c0*/  F2F.BF16.F32 R18, R18 ;  /* 0x0000001200127304 */ /* 0x000e240000202000 */
[----:B------:R-:W-:Y:S01]  /*08d0*/  FMUL.FTZ R21, R24, R21 ;  /* 0x0000001518157220 */ /* 0x000fe20000410000 */
[----:B------:R-:W-:Y:S01]  /*08e0*/  FMUL.FTZ R24, R16, 0.79788458347320556641 ;  /* 0x3f4c422a10187820 */ /* 0x000fe20000410000 */
[----:B-1----:R-:W-:-:S04]  /*08f0*/  IMAD.U32 R17, R19, 0x10000, RZ ;  /* 0x0001000013117824 */ /* 0x002fc800078e00ff */
[----:B------:R-:W1:Y:S01]  /*0900*/  F2F.BF16.F32 R11, R11 ;  /* 0x0000000b000b7304 */ /* 0x000e620000202000 */
[C---:B------:R-:W-:Y:S01]  /*0910*/  FMUL.FTZ R29, R16.reuse, R17 ;  /* 0x00000011101d7220 */ /* 0x040fe20000410000 */
[----:B------:R-:W-:Y:S01]  /*0920*/  FMUL.FTZ R17, R16, 0.5 ;  /* 0x3f00000010117820 */ /* 0x000fe20000410000 */
[----:B0-----:R-:W-:-:S05]  /*0930*/  SHF.L.U32 R25, R18, 0x10, RZ ;  /* 0x0000001012197819 */ /* 0x001fca00000006ff */
[----:B------:R-:W0:Y:S01]  /*0940*/  F2F.BF16.F32 R19, R26 ;  /* 0x0000001a00137304 */ /* 0x000e220000202000 */
[----:B-1----:R-:W-:-:S07]  /*0950*/  SHF.L.U32 R16, R11, 0x10, RZ ;  /* 0x000000100b107819 */ /* 0x002fce00000006ff */
[----:B------:R-:W1:Y:S01]  /*0960*/  F2F.BF16.F32 R24, R24 ;  /* 0x0000001800187304 */ /* 0x000e620000202000 */
[----:B------:R-:W-:Y:S01]  /*0970*/  FMUL.FTZ R18, R10, R16 ;  /* 0x000000100a127220 */ /* 0x000fe20000410000 */
[----:B0-----:R-:W-:-:S06]  /*0980*/  SHF.L.U32 R16, R19, 0x10, RZ ;  /* 0x0000001013107819 */ /* 0x001fcc00000006ff */
[----:B------:R-:W0:Y:S01]  /*0990*/  F2F.BF16.F32 R11, R29 ;  /* 0x0000001d000b7304 */ /* 0x000e220000202000 */
[C---:B------:R-:W-:Y:S01]  /*09a0*/  FMUL.FTZ R19, R10.reuse, 0.79788458347320556641 ;  /* 0x3f4c422a0a137820 */ /* 0x040fe20000410000 */
[----:B------:R-:W-:Y:S01]  /*09b0*/  FMUL.FTZ R25, R25, R16 ;  /* 0x0000001019197220 */ /* 0x000fe20000410000 */
[----:B------:R-:W-:Y:S01]  /*09c0*/  FMUL.FTZ R16, R10, 0.5 ;  /* 0x3f0000000a107820 */ /* 0x000fe20000410000 */
[----:B-1----:R-:W-:-:S04]  /*09d0*/  SHF.L.U32 R24, R24, 0x10, RZ ;  /* 0x0000001018187819 */ /* 0x002fc800000006ff */
[----:B------:R-:W1:Y:S01]  /*09e0*/  F2F.BF16.F32 R18, R18 ;  /* 0x0000001200127304 */ /* 0x000e620000202000 */
[----:B0-----:R-:W-:-:S07]  /*09f0*/  SHF.L.U32 R11, R11, 0x10, RZ ;  /* 0x000000100b0b7819 */ /* 0x001fce00000006ff */
[----:B------:R-:W-:Y:S01]  /*0a00*/  F2F.BF16.F32 R19, R19 ;  /* 0x0000001300137304 */ /* 0x000fe20000202000 */
[----:B------:R-:W-:Y:S01]  /*0a10*/  FADD.FTZ R26, R11, 1 ;  /* 0x3f8000000b1a7421 */ /* 0x000fe20000010000 */
[----:B-1----:R-:W-:-:S06]  /*0a20*/  SHF.L.U32 R10, R18, 0x10, RZ ;  /* 0x00000010120a7819 */ /* 0x002fcc00000006ff */
[----:B------:R-:W-:Y:S01]  /*0a30*/  F2F.BF16.F32 R11, R28 ;  /* 0x0000001c000b7304 */ /* 0x000fe20000202000 */
[----:B------:R-:W-:-:S07]  /*0a40*/  FADD.FTZ R10, R10, 1 ;  /* 0x3f8000000a0a7421 */ /* 0x000fce0000010000 */
[----:B------:R-:W0:Y:S08]  /*0a50*/  F2F.BF16.F32 R26, R26 ;  /* 0x0000001a001a7304 */ /* 0x000e300000202000 */
[----:B------:R-:W1:Y:S01]  /*0a60*/  F2F.BF16.F32 R18, R10 ;  /* 0x0000000a00127304 */ /* 0x000e620000202000 */
[----:B0-----:R-:W-:-:S07]  /*0a70*/  IMAD.U32 R29, R26, 0x10000, RZ ;  /* 0x000100001a1d7824 */ /* 0x001fce00078e00ff */
[----:B------:R-:W0:Y:S01]  /*0a80*/  F2F.BF16.F32 R10, R27 ;  /* 0x0000001b000a7304 */ /* 0x000e220000202000 */
[----:B------:R-:W-:Y:S01]  /*0a90*/  SHF.L.U32 R26, R19, 0x10, RZ ;  /* 0x00000010131a7819 */ /* 0x000fe200000006ff */
[----:B------:R-:W-:Y:S01]  /*0aa0*/  FMUL.FTZ R24, R24, R29 ;  /* 0x0000001d18187220 */ /* 0x000fe20000410000 */
[----:B-1----:R-:W-:-:S05]  /*0ab0*/  SHF.L.U32 R29, R18, 0x10, RZ ;  /* 0x00000010121d7819 */ /* 0x002fca00000006ff */
[----:B------:R-:W1:Y:S01]  /*0ac0*/  F2F.BF16.F32 R20, R20 ;  /* 0x0000001400147304 */ /* 0x000e620000202000 */
[----:B------:R-:W-:Y:S01]  /*0ad0*/  FMUL.FTZ R18, R26, R29 ;  /* 0x0000001d1a127220 */ /* 0x000fe20000410000 */
[----:B0-----:R-:W-:-:S06]  /*0ae0*/  SHF.L.U32 R26, R10, 0x10, RZ ;  /* 0x000000100a1a7819 */ /* 0x001fcc00000006ff */
[----:B------:R-:W0:Y:S01]  /*0af0*/  F2F.BF16.F32 R21, R21 ;  /* 0x0000001500157304 */ /* 0x000e220000202000 */
[----:B------:R-:W-:Y:S02]  /*0b00*/  SHF.L.U32 R10, R11, 0x10, RZ ;  /* 0x000000100b0a7819 */ /* 0x000fe400000006ff */
[----:B-1----:R-:W-:-:S05]  /*0b10*/  SHF.L.U32 R11, R20, 0x10, RZ ;  /* 0x00000010140b7819 */ /* 0x002fca00000006ff */
[----:B------:R-:W1:Y:S01]  /*0b20*/  F2F.BF16.F32 R22, R22 ;  /* 0x0000001600167304 */ /* 0x000e620000202000 */
[----:B0-----:R-:W-:-:S07]  /*0b30*/  SHF.L.U32 R21, R21, 0x10, RZ ;  /* 0x0000001015157819 */ /* 0x001fce00000006ff */
[----:B------:R-:W0:Y:S01]  /*0b40*/  F2F.BF16.F32 R25, R25 ;  /* 0x0000001900197304 */ /* 0x000e220000202000 */
[----:B-1----:R-:W-:-:S07]  /*0b50*/  IMAD.U32 R27, R22, 0x10000, RZ ;  /* 0x00010000161b7824 */ /* 0x002fce00078e00ff */
[----:B------:R-:W1:Y:S01]  /*0b60*/  F2F.BF16.F32 R18, R18 ;  /* 0x0000001200127304 */ /* 0x000e620000202000 */
[----:B0-----:R-:W-:-:S07]  /*0b70*/  SHF.L.U32 R25, R25, 0x10, RZ ;  /* 0x0000001019197819 */ /* 0x001fce00000006ff */
[----:B------:R-:W0:Y:S01]  /*0b80*/  F2F.BF16.F32 R19, R24 ;  /* 0x0000001800137304 */ /* 0x000e220000202000 */
[----:B-1----:R-:W-:-:S07]  /*0b90*/  SHF.L.U32 R18, R18, 0x10, RZ ;  /* 0x0000001012127819 */ /* 0x002fce00000006ff */
[----:B------:R-:W1:Y:S01]  /*0ba0*/  MUFU.TANH R26, R26 ;  /* 0x0000001a001a7308 */ /* 0x000e620000002400 */
[----:B0-----:R-:W-:-:S07]  /*0bb0*/  SHF.L.U32 R28, R19, 0x10, RZ ;  /* 0x00000010131c7819 */ /* 0x001fce00000006ff */
[----:B------:R-:W0:Y:S08]  /*0bc0*/  MUFU.TANH R10, R10 ;  /* 0x0000000a000a7308 */ /* 0x000e300000002400 */
[----:B------:R-:W-:Y:S08]  /*0bd0*/  MUFU.TANH R11, R11 ;  /* 0x0000000b000b7308 */ /* 0x000ff00000002400 */
[----:B------:R-:W-:Y:S08]  /*0be0*/  MUFU.TANH R21, R21 ;  /* 0x0000001500157308 */ /* 0x000ff00000002400 */
[----:B------:R-:W-:Y:S08]  /*0bf0*/  MUFU.TANH R24, R27 ;  /* 0x0000001b00187308 */ /* 0x000ff00000002400 */
[----:B------:R-:W-:Y:S08]  /*0c00*/  MUFU.TANH R22, R25 ;  /* 0x0000001900167308 */ /* 0x000ff00000002400 */
[----:B------:R-:W-:Y:S08]  /*0c10*/  MUFU.TANH R19, R28 ;  /* 0x0000001c00137308 */ /* 0x000ff00000002400 */
[----:B------:R-:W-:Y:S08]  /*0c20*/  MUFU.TANH R18, R18 ;  /* 0x0000001200127308 */ /* 0x000ff00000002400 */
[----:B-1----:R-:W1:Y:S08]  /*0c30*/  F2F.BF16.F32 R20, R26 ;  /* 0x0000001a00147304 */ /* 0x002e700000202000 */
[----:B0-----:R-:W0:Y:S01]  /*0c40*/  F2F.BF16.F32 R10, R10 ;  /* 0x0000000a000a7304 */ /* 0x001e220000202000 */
[----:B-1----:R-:W-:-:S07]  /*0c50*/  SHF.L.U32 R20, R20, 0x10, RZ ;  /* 0x0000001014147819 */ /* 0x002fce00000006ff */
[----:B------:R-:W1:Y:S01]  /*0c60*/  F2F.BF16.F32 R11, R11 ;  /* 0x0000000b000b7304 */ /* 0x000e620000202000 */
[----:B------:R-:W-:Y:S01]  /*0c70*/  FADD.FTZ R20, R20, 1 ;  /* 0x3f80000014147421 */ /* 0x000fe20000010000 */
[----:B0-----:R-:W-:-:S06]  /*0c80*/  SHF.L.U32 R25, R10, 0x10, RZ ;  /* 0x000000100a197819 */ /* 0x001fcc00000006ff */
[----:B------:R-:W0:Y:S01]  /*0c90*/  F2F.BF16.F32 R21, R21 ;  /* 0x0000001500157304 */ /* 0x000e220000202000 */
[----:B------:R-:W-:Y:S01]  /*0ca0*/  FADD.FTZ R25, R25, 1 ;  /* 0x3f80000019197421 */ /* 0x000fe20000010000 */
[----:B-1----:R-:W-:-:S06]  /*0cb0*/  SHF.L.U32 R10, R11, 0x10, RZ ;  /* 0x000000100b0a7819 */ /* 0x002fcc00000006ff */
[----:B------:R-:W1:Y:S01]  /*0cc0*/  F2F.BF16.F32 R24, R24 ;  /* 0x0000001800187304 */ /* 0x000e620000202000 */
[----:B------:R-:W-:Y:S01]  /*0cd0*/  FADD.FTZ R27, R10, 1 ;  /* 0x3f8000000a1b7421 */ /* 0x000fe20000010000 */
[----:B0-----:R-:W-:-:S06]  /*0ce0*/  IMAD.U32 R10, R21, 0x10000, RZ ;  /* 0x00010000150a7824 */ /* 0x001fcc00078e00ff */
[----:B------:R-:W0:Y:S01]  /*0cf0*/  F2F.BF16.F32 R22, R22 ;  /* 0x0000001600167304 */ /* 0x000e220000202000 */
[----:B------:R-:W-:Y:S01]  /*0d00*/  FADD.FTZ R10, R10, 1 ;  /* 0x3f8000000a0a7421 */ /* 0x000fe20000010000 */
[----:B-1----:R-:W-:-:S06]  /*0d10*/  SHF.L.U32 R24, R24, 0x10, RZ ;  /* 0x0000001018187819 */ /* 0x002fcc00000006ff */
[----:B------:R-:W1:Y:S01]  /*0d20*/  F2F.BF16.F32 R19, R19 ;  /* 0x0000001300137304 */ /* 0x000e620000202000 */
[----:B------:R-:W-:Y:S01]  /*0d30*/  FADD.FTZ R11, R24, 1 ;  /* 0x3f800000180b7421 */ /* 0x000fe20000010000 */
[----:B0-----:R-:W-:-:S06]  /*0d40*/  SHF.L.U32 R22, R22, 0x10, RZ ;  /* 0x0000001016167819 */ /* 0x001fcc00000006ff */
[----:B------:R0:W2:Y:S01]  /*0d50*/  F2F.BF16.F32 R26, R18 ;  /* 0x00000012001a7304 */ /* 0x0000a20000202000 */
[----:B-1----:R-:W-:-:S07]  /*0d60*/  SHF.L.U32 R19, R19, 0x10, RZ ;  /* 0x0000001013137819 */ /* 0x002fce00000006ff */
[----:B------:R-:W1:Y:S01]  /*0d70*/  F2F.BF16.F32 R0, R0 ;  /* 0x0000000000007304 */ /* 0x000e620000202000 */
[----:B0-----:R-:W-:Y:S01]  /*0d80*/  FADD.FTZ R18, R22, 1 ;  /* 0x3f80000016127421 */ /* 0x001fe20000010000 */
[----:B------:R-:W-:Y:S01]  /*0d90*/  FADD.FTZ R19, R19, 1 ;  /* 0x3f80000013137421 */ /* 0x000fe20000010000 */
[----:B--2---:R-:W-:-:S05]  /*0da0*/  SHF.L.U32 R26, R26, 0x10, RZ ;  /* 0x000000101a1a7819 */ /* 0x004fca00000006ff */
[----:B------:R-:W-:Y:S01]  /*0db0*/  F2F.BF16.F32 R20, R20 ;  /* 0x0000001400147304 */ /* 0x000fe20000202000 */
[----:B-1----:R-:W-:Y:S01]  /*0dc0*/  SHF.L.U32 R22, R0, 0x10, RZ ;  /* 0x0000001000167819 */ /* 0x002fe200000006ff */
[----:B------:R-:W-:-:S06]  /*0dd0*/  FADD.FTZ R0, R26, 1 ;  /* 0x3f8000001a007421 */ /* 0x000fcc0000010000 */
[----:B------:R-:W-:Y:S08]  /*0de0*/  F2F.BF16.F32 R10, R10 ;  /* 0x0000000a000a7304 */ /* 0x000ff00000202000 */
[----:B------:R-:W-:Y:S08]  /*0df0*/  F2F.BF16.F32 R11, R11 ;  /* 0x0000000b000b7304 */ /* 0x000ff00000202000 */
[----:B------:R-:W0:Y:S08]  /*0e00*/  F2F.BF16.F32 R9, R9 ;  /* 0x0000000900097304 */ /* 0x000e300000202000 */
[----:B------:R-:W-:Y:S01]  /*0e10*/  F2F.BF16.F32 R18, R18 ;  /* 0x0000001200127304 */ /* 0x000fe20000202000 */
[----:B0-----:R-:W-:-:S07]  /*0e20*/  SHF.L.U32 R9, R9, 0x10, RZ ;  /* 0x0000001009097819 */ /* 0x001fce00000006ff */
[----:B------:R-:W0:Y:S08]  /*0e30*/  F2F.BF16.F32 R4, R4 ;  /* 0x0000000400047304 */ /* 0x000e300000202000 */
[----:B------:R-:W1:Y:S01]  /*0e40*/  F2F.BF16.F32 R8, R8 ;  /* 0x0000000800087304 */ /* 0x000e620000202000 */
[----:B0-----:R-:W-:-:S07]  /*0e50*/  SHF.L.U32 R4, R4, 0x10, RZ ;  /* 0x0000001004047819 */ /* 0x001fce00000006ff */
[----:B------:R-:W0:Y:S01]  /*0e60*/  F2F.BF16.F32 R25, R25 ;  /* 0x0000001900197304 */ /* 0x000e220000202000 */
[----:B-1----:R-:W-:-:S07]  /*0e70*/  SHF.L.U32 R8, R8, 0x10, RZ ;  /* 0x0000001008087819 */ /* 0x002fce00000006ff */
[----:B------:R-:W-:Y:S01]  /*0e80*/  F2F.BF16.F32 R19, R19 ;  /* 0x0000001300137304 */ /* 0x000fe20000202000 */
[----:B0-----:R-:W-:-:S07]  /*0e90*/  SHF.L.U32 R25, R25, 0x10, RZ ;  /* 0x0000001019197819 */ /* 0x001fce00000006ff */
[----:B------:R-:W0:Y:S01]  /*0ea0*/  F2F.BF16.F32 R5, R5 ;  /* 0x0000000500057304 */ /* 0x000e220000202000 */
[----:B------:R-:W-:-:S07]  /*0eb0*/  FMUL.FTZ R4, R4, R25 ;  /* 0x0000001904047220 */ /* 0x000fce0000410000 */
[----:B------:R-:W1:Y:S01]  /*0ec0*/  F2F.BF16.F32 R16, R16 ;  /* 0x0000001000107304 */ /* 0x000e620000202000 */
[----:B0-----:R-:W-:-:S07]  /*0ed0*/  SHF.L.U32 R5, R5, 0x10, RZ ;  /* 0x0000001005057819 */ /* 0x001fce00000006ff */
[----:B------:R-:W0:Y:S01]  /*0ee0*/  F2F.BF16.F32 R0, R0 ;  /* 0x0000000000007304 */ /* 0x000e220000202000 */
[----:B-1----:R-:W-:-:S07]  /*0ef0*/  SHF.L.U32 R16, R16, 0x10, RZ ;  /* 0x0000001010107819 */ /* 0x002fce00000006ff */
[----:B------:R1:W-:Y:S08]  /*0f00*/  F2F.BF16.F32 R21, R27 ;  /* 0x0000001b00157304 */ /* 0x0003f00000202000 */
[----:B------:R-:W2:Y:S01]  /*0f10*/  F2F.BF16.F32 R2, R2 ;  /* 0x0000000200027304 */ /* 0x000ea20000202000 */
[----:B-1----:R-:W-:-:S05]  /*0f20*/  SHF.L.U32 R27, R20, 0x10, RZ ;  /* 0x00000010141b7819 */ /* 0x002fca00000006ff */
[----:B------:R-:W-:Y:S01]  /*0f30*/  FMUL.FTZ R20, R22, R27 ;  /* 0x0000001b16147220 */ /* 0x000fe20000410000 */
[----:B------:R-:W-:Y:S01]  /*0f40*/  SHF.L.U32 R22, R10, 0x10, RZ ;  /* 0x000000100a167819 */ /* 0x000fe200000006ff */
[----:B------:R-:W1:Y:S01]  /*0f50*/  F2F.BF16.F32 R17, R17 ;  /* 0x0000001100117304 */ /* 0x000e620000202000 */
[----:B------:R-:W-:Y:S02]  /*0f60*/  SHF.L.U32 R10, R11, 0x10, RZ ;  /* 0x000000100b0a7819 */ /* 0x000fe400000006ff */
[----:B------:R-:W-:Y:S01]  /*0f70*/  SHF.L.U32 R11, R18, 0x10, RZ ;  /* 0x00000010120b7819 */ /* 0x000fe200000006ff */
[----:B------:R-:W-:Y:S01]  /*0f80*/  FMUL.FTZ R5, R5, R22 ;  /* 0x0000001605057220 */ /* 0x000fe20000410000 */
[----:B------:R-:W-:Y:S01]  /*0f90*/  SHF.L.U32 R18, R19, 0x10, RZ ;  /* 0x0000001013127819 */ /* 0x000fe200000006ff */
[----:B------:R-:W-:Y:S01]  /*0fa0*/  FMUL.FTZ R9, R9, R10 ;  /* 0x0000000a09097220 */ /* 0x000fe20000410000 */
[----:B0-----:R-:W-:Y:S01]  /*0fb0*/  SHF.L.U32 R19, R0, 0x10, RZ ;  /* 0x0000001000137819 */ /* 0x001fe200000006ff */
[----:B--2---:R-:W-:Y:S01]  /*0fc0*/  IMAD.U32 R2, R2, 0x10000, RZ ;  /* 0x0001000002027824 */ /* 0x004fe200078e00ff */
[----:B------:R-:W-:Y:S01]  /*0fd0*/  SHF.L.U32 R21, R21, 0x10, RZ ;  /* 0x0000001015157819 */ /* 0x000fe200000006ff */
[----:B------:R-:W-:Y:S01]  /*0fe0*/  FMUL.FTZ R11, R8, R11 ;  /* 0x0000000b080b7220 */ /* 0x000fe20000410000 */
[----:B------:R-:W-:Y:S01]  /*0ff0*/  F2FP.BF16.F32.PACK_AB R8, R9, R20 ;  /* 0x000000140908723e */ /* 0x000fe200000010ff */
[----:B------:R-:W-:-:S02]  /*1000*/  FMUL.FTZ R16, R16, R19 ;  /* 0x0000001310107220 */ /* 0x000fc40000410000 */
[----:B------:R-:W-:Y:S01]  /*1010*/  FMUL.FTZ R2, R2, R21 ;  /* 0x0000001502027220 */ /* 0x000fe20000410000 */
[----:B-1----:R-:W-:Y:S01]  /*1020*/  IMAD.U32 R17, R17, 0x10000, RZ ;  /* 0x0001000011117824 */ /* 0x002fe200078e00ff */
[----:B------:R-:W-:Y:S02]  /*1030*/  F2FP.BF16.F32.PACK_AB R9, R11, R4 ;  /* 0x000000040b09723e */ /* 0x000fe400000010ff */
[----:B------:R-:W-:Y:S01]  /*1040*/  F2FP.BF16.F32.PACK_AB R11, R16, R5 ;  /* 0x00000005100b723e */ /* 0x000fe200000010ff */
[----:B------:R-:W-:Y:S01]  /*1050*/  FMUL.FTZ R17, R17, R18 ;  /* 0x0000001211117220 */ /* 0x000fe20000410000 */
[----:B------:R-:W-:-:S04]  /*1060*/  IMAD.WIDE.U32 R4, R23, 0x10, R12 ;  /* 0x0000001017047825 */ /* 0x000fc800078e000c */
[----:B------:R-:W-:Y:S01]  /*1070*/  F2FP.BF16.F32.PACK_AB R10, R17, R2 ;  /* 0x00000002110a723e */ /* 0x000fe200000010ff */
[----:B------:R-:W-:-:S04]  /*1080*/  IMAD.MOV.U32 R23, RZ, RZ, R3 ;  /* 0x000000ffff177224 */ /* 0x000fc800078e0003 */
[----:B------:R0:W-:Y:S03]  /*1090*/  STG.E.128 desc[UR4][R4.64], R8 ;  /* 0x0000000804007986 */ /* 0x0001e6000c101d04 */
.L_x_77:
[----:B------:R-:W-:Y:S05]  /*10a0*/  BSYNC.RECONVERGENT B0 ;  /* 0x0000000000007941 */ /* 0x000fea0003800200 */
.L_x_76:
[----:B------:R-:W-:Y:S05]  /*10b0*/  @!P1 EXIT ;  /* 0x000000000000994d */ /* 0x000fea0003800000 */
[----:B------:R-:W-:-:S07]  /*10c0*/  IADD3 R21, PT, PT, R23, R15, RZ ;  /* 0x0000000f17157210 */ /* 0x000fce0007ffe0ff */
.L_x_78:
[----:B01----:R-:W-:-:S06]  /*10d0*/  IMAD.WIDE.U32 R8, R23, 0x10, R6 ;  /* 0x0000001017087825 */ /* 0x003fcc00078e0006 */
[----:B------:R-:W2:Y:S02]  /*10e0*/  LDG.E.128.CONSTANT R8, desc[UR4][R8.64] ;  /* 0x0000000408087981 */ /* 0x000ea4000c1e9d00 */
[----:B--2---:R-:W-:Y:S02]  /*10f0*/  SHF.L.U32 R20, R8, 0x10, RZ ;  /* 0x0000001008147819 */ /* 0x004fe400000006ff */
[----:B------:R-:W-:Y:S02]  /*1100*/  SHF.L.U32 R19, R9, 0x10, RZ ;  /* 0x0000001009137819 */ /* 0x000fe400000006ff */
[----:B------:R-:W-:Y:S01]  /*1110*/  SHF.L.U32 R17, R10, 0x10, RZ ;  /* 0x000000100a117819 */ /* 0x000fe200000006ff */
[----:B------:R-:W-:Y:S01]  /*1120*/  FMUL.FTZ R5, R20, 0.044714998453855514526 ;  /* 0x3d37271314057820 */ /* 0x000fe20000410000 */
[----:B------:R-:W-:Y:S01]  /*1130*/  SHF.L.U32 R18, R11, 0x10, RZ ;  /* 0x000000100b127819 */ /* 0x000fe200000006ff */
[----:B------:R-:W-:Y:S01]  /*1140*/  FMUL.FTZ R3, R19, 0.044714998453855514526 ;  /* 0x3d37271313037820 */ /* 0x000fe20000410000 */
[----:B------:R-:W-:Y:S01]  /*1150*/  PRMT R22, R8, 0x7632, R22 ;  /* 0x0000763208167816 */ /* 0x000fe20000000016 */
[C---:B------:R-:W-:Y:S01]  /*1160*/  FMUL.FTZ R25, R17.reuse, 0.044714998453855514526 ;  /* 0x3d37271311197820 */ /* 0x040fe20000410000 */
[----:B------:R-:W-:Y:S01]  /*1170*/  FMUL.FTZ R16, R20, 0.79788458347320556641 ;  /* 0x3f4c422a14107820 */ /* 0x000fe20000410000 */
[----:B------:R-:W0:Y:S01]  /*1180*/  F2F.BF16.F32 R5, R5 ;  /* 0x0000000500057304 */ /* 0x000e220000202000 */
[----:B------:R-:W-:Y:S01]  /*1190*/  FMUL.FTZ R24, R18, 0.044714998453855514526 ;  /* 0x3d37271312187820 */ /* 0x000fe20000410000 */
[----:B------:R-:W-:Y:S01]  /*11a0*/  SHF.L.U32 R22, R22, 0x10, RZ ;  /* 0x0000001016167819 */ /* 0x000fe200000006ff */
[----:B------:R-:W-:Y:S01]  /*11b0*/  FMUL.FTZ R2, R17, 0.79788458347320556641 ;  /* 0x3f4c422a11027820 */ /* 0x000fe20000410000 */
[----:B------:R-:W-:Y:S01]  /*11c0*/  FMUL.FTZ R0, R18, 0.79788458347320556641 ;  /* 0x3f4c422a12007820 */ /* 0x000fe20000410000 */
[----:B------:R-:W-:Y:S01]  /*11d0*/  FMUL.FTZ R4, R19, 0.79788458347320556641 ;  /* 0x3f4c422a13047820 */ /* 0x000fe20000410000 */
[----:B------:R-:W-:-:S02]  /*11e0*/  PRMT R10, R10, 0x7632, R10 ;  /* 0x000076320a0a7816 */ /* 0x000fc4000000000a */
[----:B------:R-:W1:Y:S01]  /*11f0*/  F2F.BF16.F32 R3, R3 ;  /* 0x0000000300037304 */ /* 0x000e620000202000 */
[----:B0-----:R-:W-:-:S07]  /*1200*/  IMAD.U32 R27, R5, 0x10000, RZ ;  /* 0x00010000051b7824 */ /* 0x001fce00078e00ff */
[----:B------:R-:W0:Y:S01]  /*1210*/  F2F.BF16.F32 R25, R25 ;  /* 0x0000001900197304 */ /* 0x000e220000202000 */
[----:B------:R-:W-:Y:S01]  /*1220*/  FMUL.FTZ R5, R22, 0.044714998453855514526 ;  /* 0x3d37271316057820 */ /* 0x000fe20000410000 */
[----:B------:R-:W-:Y:S01]  /*1230*/  FMUL.FTZ R27, R20, R27 ;  /* 0x0000001b141b7220 */ /* 0x000fe20000410000 */
[----:B-1----:R-:W-:-:S05]  /*1240*/  SHF.L.U32 R26, R3, 0x10, RZ ;  /* 0x00000010031a7819 */ /* 0x002fca00000006ff */
[----:B------:R1:W2:Y:S01]  /*1250*/  F2F.BF16.F32 R8, R27 ;  /* 0x0000001b00087304 */ /* 0x0002a20000202000 */
[----:B------:R-:W-:Y:S01]  /*1260*/  FMUL.FTZ R3, R22, 0.79788458347320556641 ;  /* 0x3f4c422a16037820 */ /* 0x000fe20000410000 */
[----:B------:R-:W-:Y:S01]  /*1270*/  FMUL.FTZ R28, R19, R26 ;  /* 0x0000001a131c7220 */ /* 0x000fe20000410000 */
[----:B0-----:R-:W-:-:S05]  /*1280*/  SHF.L.U32 R26, R25, 0x10, RZ ;  /* 0x00000010191a7819 */ /* 0x001fca00000006ff */
[----:B------:R-:W0:Y:S01]  /*1290*/  F2F.BF16.F32 R24, R24 ;  /* 0x0000001800187304 */ /* 0x000e220000202000 */
[----:B-1----:R-:W-:Y:S01]  /*12a0*/  FMUL.FTZ R27, R17, R26 ;  /* 0x0000001a111b7220 */ /* 0x002fe20000410000 */
[----:B--2---:R-:W-:-:S06]  /*12b0*/  SHF.L.U32 R26, R8, 0x10, RZ ;  /* 0x00000010081a7819 */ /* 0x004fcc00000006ff */
[----:B------:R-:W1:Y:S01]  /*12c0*/  F2F.BF16.F32 R25, R28 ;  /* 0x0000001c00197304 */ /* 0x000e620000202000 */
[----:B0-----:R-:W-:Y:S01]  /*12d0*/  SHF.L.U32 R29, R24, 0x10, RZ ;  /* 0x00000010181d7819 */ /* 0x001fe200000006ff */
[----:B------:R-:W-:-:S06]  /*12e0*/  FADD.FTZ R24, R26, 1 ;  /* 0x3f8000001a187421 */ /* 0x000fcc0000010000 */
[----:B------:R-:W0:Y:S01]  /*12f0*/  F2F.BF16.F32 R8, R27 ;  /* 0x0000001b00087304 */ /* 0x000e220000202000 */
[----:B------:R-:W-:Y:S01]  /*1300*/  FMUL.FTZ R26, R18, R29 ;  /* 0x0000001d121a7220 */ /* 0x000fe20000410000 */
[----:B-1----:R-:W-:-:S06]  /*1310*/  SHF.L.U32 R25, R25, 0x10, RZ ;  /* 0x0000001019197819 */ /* 0x002fcc00000006ff */
[----:B------:R-:W1:Y:S01]  /*1320*/  F2F.BF16.F32 R24, R24 ;  /* 0x0000001800187304 */ /* 0x000e620000202000 */
[----:B------:R-:W-:Y:S01]  /*1330*/  FADD.FTZ R29, R25, 1 ;  /* 0x3f800000191d7421 */ /* 0x000fe20000010000 */
[----:B------:R-:W-:Y:S02]  /*1340*/  PRMT R25, R9, 0x7632, R25 ;  /* 0x0000763209197816 */ /* 0x000fe40000000019 */
[----:B0-----:R-:W-:-:S04]  /*1350*/  SHF.L.U32 R28, R8, 0x10, RZ ;  /* 0x00000010081c7819 */ /* 0x001fc800000006ff */
[----:B------:R-:W0:Y:S01]  /*1360*/  F2F.BF16.F32 R16, R16 ;  /* 0x0000001000107304 */ /* 0x000e220000202000 */
[----:B------:R-:W-:Y:S01]  /*1370*/  SHF.L.U32 R25, R25, 0x10, RZ ;  /* 0x0000001019197819 */ /* 0x000fe200000006ff */
[----:B------:R-:W-:Y:S01]  /*1380*/  FADD.FTZ R9, R28, 1 ;  /* 0x3f8000001c097421 */ /* 0x000fe20000010000 */
[----:B-1----:R-:W-:-:S05]  /*1390*/  SHF.L.U32 R27, R24, 0x10, RZ ;  /* 0x00000010181b7819 */ /* 0x002fca00000006ff */
[----:B------:R-:W1:Y:S01]  /*13a0*/  F2F.BF16.F32 R26, R26 ;  /* 0x0000001a001a7304 */ /* 0x000e620000202000 */
[----:B0-----:R-:W-:-:S07]  /*13b0*/  IMAD.U32 R16, R16, 0x10000, RZ ;  /* 0x0001000010107824 */ /* 0x001fce00078e00ff */
[----:B------:R-:W0:Y:S01]  /*13c0*/  F2F.BF16.F32 R5, R5 ;  /* 0x0000000500057304 */ /* 0x000e220000202000 */
[----:B------:R-:W-:Y:S01]  /*13d0*/  FMUL.FTZ R24, R16, R27 ;  /* 0x0000001b10187220 */ /* 0x000fe20000410000 */
[----:B------:R-:W-:Y:S01]  /*13e0*/  FMUL.FTZ R16, R25, 0.044714998453855514526 ;  /* 0x3d37271319107820 */ /* 0x000fe20000410000 */
[----:B-1----:R-:W-:-:S05]  /*13f0*/  SHF.L.U32 R26, R26, 0x10, RZ ;  /* 0x000000101a1a7819 */ /* 0x002fca00000006ff */
[----:B------:R-:W1:Y:S01]  /*1400*/  F2F.BF16.F32 R8, R29 ;  /* 0x0000001d00087304 */ /* 0x000e620000202000 */
[----:B0-----:R-:W-:-:S07]  /*1410*/  IMAD.U32 R5, R5, 0x10000, RZ ;  /* 0x0001000005057824 */ /* 0x001fce00078e00ff */
[----:B------:R-:W0:Y:S01]  /*1420*/  F2F.BF16.F32 R2, R2 ;  /* 0x0000000200027304 */ /* 0x000e220000202000 */
[----:B------:R-:W-:Y:S01]  /*1430*/  FMUL.FTZ R5, R22, R5 ;  /* 0x0000000516057220 */ /* 0x000fe20000410000 */
[----:B-1----:R-:W-:-:S06]  /*1440*/  SHF.L.U32 R27, R8, 0x10, RZ ;  /* 0x00000010081b7819 */ /* 0x002fcc00000006ff */
[----:B------:R-:W1:Y:S01]  /*1450*/  F2F.BF16.F32 R9, R9 ;  /* 0x0000000900097304 */ /* 0x000e620000202000 */
[----:B------:R-:W-:Y:S01]  /*1460*/  FADD.FTZ R8, R26, 1 ;  /* 0x3f8000001a087421 */ /* 0x000fe20000010000 */
[----:B0-----:R-:W-:-:S06]  /*1470*/  SHF.L.U32 R2, R2, 0x10, RZ ;  /* 0x0000001002027819 */ /* 0x001fcc00000006ff */
[----:B------:R-:W0:Y:S01]  /*1480*/  F2F.BF16.F32 R16, R16 ;  /* 0x0000001000107304 */ /* 0x000e220000202000 */
[----:B-1----:R-:W-:-:S07]  /*1490*/  SHF.L.U32 R9, R9, 0x10, RZ ;  /* 0x0000001009097819 */ /* 0x002fce00000006ff */
[----:B------:R-:W1:Y:S01]  /*14a0*/  F2F.BF16.F32 R0, R0 ;  /* 0x0000000000007304 */ /* 0x000e620000202000 */
[----:B------:R-:W-:Y:S01]  /*14b0*/  FMUL.FTZ R26, R2, R9 ;  /* 0x00000009021a7220 */ /* 0x000fe20000410000 */
[----:B------:R-:W-:Y:S02]  /*14c0*/  PRMT R2, R11, 0x7632, R2 ;  /* 0x000076320b027816 */ /* 0x000fe40000000002 */
[----:B0-----:R-:W-:-:S04]  /*14d0*/  SHF.L.U32 R16, R16, 0x10, RZ ;  /* 0x0000001010107819 */ /* 0x001fc800000006ff */
[----:B------:R-:W0:Y:S01]  /*14e0*/  F2F.BF16.F32 R8, R8 ;  /* 0x0000000800087304 */ /* 0x000e220000202000 */
[----:B------:R-:W-:Y:S01]  /*14f0*/  SHF.L.U32 R2, R2, 0x10, RZ ;  /* 0x0000001002027819 */ /* 0x000fe200000006ff */
[----:B------:R-:W-:Y:S01]  /*1500*/  FMUL.FTZ R9, R25, R16 ;  /* 0x0000001019097220 */ /* 0x000fe20000410000 */
[----:B-1----:R-:W-:-:S05]  /*1510*/  SHF.L.U32 R28, R0, 0x10, RZ ;  /* 0x00000010001c7819 */ /* 0x002fca00000006ff */
[----:B------:R-:W1:Y:S01]  /*1520*/  F2F.BF16.F32 R5, R5 ;  /* 0x0000000500057304 */ /* 0x000e620000202000 */
[----:B------:R-:W-:Y:S02]  /*1530*/  SHF.L.U32 R0, R10, 0x10, RZ ;  /* 0x000000100a007819 */ /* 0x000fe400000006ff */
[----:B0-----:R-:W-:-:S05]  /*1540*/  SHF.L.U32 R29, R8, 0x10, RZ ;  /* 0x00000010081d7819 */ /* 0x001fca00000006ff */
[----:B------:R-:W0:Y:S01]  /*1550*/  F2F.BF16.F32 R4, R4 ;  /* 0x0000000400047304 */ /* 0x000e220000202000 */
[----:B------:R-:W-:Y:S01]  /*1560*/  FMUL.FTZ R8, R0, 0.044714998453855514526 ;  /* 0x3d37271300087820 */ /* 0x000fe20000410000 */
[----:B------:R-:W-:Y:S01]  /*1570*/  FMUL.FTZ R28, R28, R29 ;  /* 0x0000001d1c1c7220 */ /* 0x000fe20000410000 */
[----:B-1----:R-:W-:-:S05]  /*1580*/  IMAD.U32 R10, R5, 0x10000, RZ ;  /* 0x00010000050a7824 */ /* 0x002fca00078e00ff */
[----:B------:R-:W1:Y:S01]  /*1590*/  F2F.BF16.F32 R9, R9 ;  /* 0x0000000900097304 */ /* 0x000e620000202000 */
[----:B------:R-:W-:Y:S01]  /*15a0*/  FMUL.FTZ R5, R2, 0.044714998453855514526 ;  /* 0x3d37271302057820 */ /* 0x000fe20000410000 */
[----:B------:R-:W-:Y:S01]  /*15b0*/  FADD.FTZ R10, R10, 1 ;  /* 0x3f8000000a0a7421 */ /* 0x000fe20000010000 */
[----:B0-----:R-:W-:-:S05]  /*15c0*/  SHF.L.U32 R4, R4, 0x10, RZ ;  /* 0x0000001004047819 */ /* 0x001fca00000006ff */
[----:B------:R-:W0:Y:S01]  /*15d0*/  F2F.BF16.F32 R8, R8 ;  /* 0x0000000800087304 */ /* 0x000e220000202000 */
[----:B------:R-:W-:Y:S01]  /*15e0*/  FMUL.FTZ R27, R4, R27 ;  /* 0x0000001b041b7220 */ /* 0x000fe20000410000 */
[----:B------:R-:W-:Y:S01]  /*15f0*/  FMUL.FTZ R4, R25, 0.79788458347320556641 ;  /* 0x3f4c422a19047820 */ /* 0x000fe20000410000 */
[----:B-1----:R-:W-:-:S05]  /*1600*/  SHF.L.U32 R11, R9, 0x10, RZ ;  /* 0x00000010090b7819 */ /* 0x002fca00000006ff */
[----:B------:R-:W1:Y:S01]  /*1610*/  F2F.BF16.F32 R3, R3 ;  /* 0x0000000300037304 */ /* 0x000e620000202000 */
[----:B------:R-:W-:Y:S01]  /*1620*/  FADD.FTZ R9, R11, 1 ;  /* 0x3f8000000b097421 */ /* 0x000fe20000010000 */
[----:B0-----:R-:W-:-:S06]  /*1630*/  SHF.L.U32 R11, R8, 0x10, RZ ;  /* 0x00000010080b7819 */ /* 0x001fcc00000006ff */
[----:B------:R-:W0:Y:S01]  /*1640*/  F2F.BF16.F32 R10, R10 ;  /* 0x0000000a000a7304 */ /* 0x000e220000202000 */
[----:B------:R-:W-:Y:S01]  /*1650*/  FMUL.FTZ R8, R0, R11 ;  /* 0x0000000b00087220 */ /* 0x000fe20000410000 */
[----:B-1----:R-:W-:-:S06]  /*1660*/  SHF.L.U32 R3, R3, 0x10, RZ ;  /* 0x0000001003037819 */ /* 0x002fcc00000006ff */
[----:B------:R-:W1:Y:S01]  /*1670*/  F2F.BF16.F32 R5, R5 ;  /* 0x0000000500057304 */ /* 0x000e620000202000 */
[----:B0-----:R-:W-:-:S07]  /*1680*/  SHF.L.U32 R16, R10, 0x10, RZ ;  /* 0x000000100a107819 */ /* 0x001fce00000006ff */
[----:B------:R-:W0:Y:S01]  /*1690*/  F2F.BF16.F32 R4, R4 ;  /* 0x0000000400047304 */ /* 0x000e220000202000 */
[----:B------:R-:W-:Y:S01]  /*16a0*/  FMUL.FTZ R3, R3, R16 ;  /* 0x0000001003037220 */ /* 0x000fe20000410000 */
[----:B-1----:R-:W-:-:S06]  /*16b0*/  SHF.L.U32 R11, R5, 0x10, RZ ;  /* 0x00000010050b7819 */ /* 0x002fcc00000006ff */
[----:B------:R-:W1:Y:S01]  /*16c0*/  F2F.BF16.F32 R9, R9 ;  /* 0x0000000900097304 */ /* 0x000e620000202000 */
[C---:B------:R-:W-:Y:S01]  /*16d0*/  FMUL.FTZ R16, R2.reuse, R11 ;  /* 0x0000000b02107220 */ /* 0x040fe20000410000 */
[----:B------:R-:W-:Y:S01]  /*16e0*/  FMUL.FTZ R11, R2, 0.79788458347320556641 ;  /* 0x3f4c422a020b7820 */ /* 0x000fe20000410000 */
[----:B0-----:R-:W-:-:S05]  /*16f0*/  SHF.L.U32 R5, R4, 0x10, RZ ;  /* 0x0000001004057819 */ /* 0x001fca00000006ff */
[----:B------:R-:W0:Y:S01]  /*1700*/  F2F.BF16.F32 R8, R8 ;  /* 0x0000000800087304 */ /* 0x000e220000202000 */
[----:B-1----:R-:W-:-:S07]  /*1710*/  IMAD.U32 R10, R9, 0x10000, RZ ;  /* 0x00010000090a7824 */ /* 0x002fce00078e00ff */
[----:B------:R-:W-:Y:S01]  /*1720*/  F2F.BF16.F32 R4, R16 ;  /* 0x0000001000047304 */ /* 0x000fe20000202000 */
[----:B------:R-:W-:Y:S01]  /*1730*/  FMUL.FTZ R9, R0, 0.79788458347320556641 ;  /* 0x3f4c422a00097820 */ /* 0x000fe20000410000 */
[----:B------:R-:W-:Y:S01]  /*1740*/  FMUL.FTZ R5, R5, R10 ;  /* 0x0000000a05057220 */ /* 0x000fe20000410000 */
[----:B0-----:R-:W-:-:S05]  /*1750*/  SHF.L.U32 R10, R8, 0x10, RZ ;  /* 0x00000010080a7819 */ /* 0x001fca00000006ff */
[----:B------:R-:W0:Y:S01]  /*1760*/  F2F.BF16.F32 R9, R9 ;  /* 0x0000000900097304 */ /* 0x000e220000202000 */
[----:B------:R-:W-:-:S07]  /*1770*/  FADD.FTZ R29, R10, 1 ;  /* 0x3f8000000a1d7421 */ /* 0x000fce0000010000 */
[----:B------:R1:W2:Y:S01]  /*1780*/  F2F.BF16.F32 R8, R11 ;  /* 0x0000000b00087304 */ /* 0x0002a20000202000 */
[----:B0-----:R-:W-:Y:S02]  /*1790*/  SHF.L.U32 R10, R9, 0x10, RZ ;  /* 0x00000010090a7819 */ /* 0x001fe400000006ff */
[----:B-1----:R-:W-:-:S05]  /*17a0*/  SHF.L.U32 R11, R4, 0x10, RZ ;  /* 0x00000010040b7819 */ /* 0x002fca00000006ff */
[----:B------:R-:W0:Y:S01]  /*17b0*/  F2F.BF16.F32 R4, R29 ;  /* 0x0000001d00047304 */ /* 0x000e220000202000 */
[----:B------:R-:W-:Y:S01]  /*17c0*/  FADD.FTZ R11, R11, 1 ;  /* 0x3f8000000b0b7421 */ /* 0x000fe20000010000 */
[----:B--2---:R-:W-:-:S06]  /*17d0*/  SHF.L.U32 R8, R8, 0x10, RZ ;  /* 0x0000001008087819 */ /* 0x004fcc00000006ff */
[----:B------:R-:W1:Y:S01]  /*17e0*/  F2F.BF16.F32 R16, R11 ;  /* 0x0000000b00107304 */ /* 0x000e620000202000 */
[----:B0-----:R-:W-:-:S05]  /*17f0*/  SHF.L.U32 R9, R4, 0x10, RZ ;  /* 0x0000001004097819 */ /* 0x001fca00000006ff */
[----:B------:R-:W-:Y:S01]  /*1800*/  FMUL.FTZ R4, R10, R9 ;  /* 0x000000090a047220 */ /* 0x000fe20000410000 */
[----:B-1----:R-:W-:-:S05]  /*1810*/  SHF.L.U32 R16, R16, 0x10, RZ ;  /* 0x0000001010107819 */ /* 0x002fca00000006ff */
[----:B------:R-:W-:Y:S01]  /*1820*/  FMUL.FTZ R16, R8, R16 ;  /* 0x0000001008107220 */ /* 0x000fe20000410000 */
[----:B------:R-:W-:-:S06]  /*1830*/  IMAD.WIDE.U32 R8, R21, 0x10, R6 ;  /* 0x0000001015087825 */ /* 0x000fcc00078e0006 */
[----:B------:R-:W2:Y:S01]  /*1840*/  LDG.E.128.CONSTANT R8, desc[UR4][R8.64] ;  /* 0x0000000408087981 */ /* 0x000ea2000c1e9d00 */
[----:B------:R-:W0:Y:S01]  /*1850*/  F2F.BF16.F32 R24, R24 ;  /* 0x0000001800187304 */ /* 0x000e220000202000 */
[----:B------:R-:W-:Y:S01]  /*1860*/  FMUL.FTZ R20, R20, 0.5 ;  /* 0x3f00000014147820 */ /* 0x000fe20000410000 */
[----:B------:R-:W-:Y:S01]  /*1870*/  FMUL.FTZ R19, R19, 0.5 ;  /* 0x3f00000013137820 */ /* 0x000fe20000410000 */
[----:B------:R-:W-:Y:S01]  /*1880*/  FMUL.FTZ R17, R17, 0.5 ;  /* 0x3f00000011117820 */ /* 0x000fe20000410000 */
[----:B------:R-:W-:-:S04]  /*1890*/  FMUL.FTZ R0, R0, 0.5 ;  /* 0x3f00000000007820 */ /* 0x000fc80000410000 */
[----:B------:R-:W1:Y:S01]  /*18a0*/  F2F.BF16.F32 R20, R20 ;  /* 0x0000001400147304 */ /* 0x000e620000202000 */
[----:B0-----:R-:W-:-:S07]  /*18b0*/  IMAD.U32 R29, R24, 0x10000, RZ ;  /* 0x00010000181d7824 */ /* 0x001fce00078e00ff */
[----:B------:R-:W0:Y:S01]  /*18c0*/  F2F.BF16.F32 R27, R27 ;  /* 0x0000001b001b7304 */ /* 0x000e220000202000 */
[----:B-1----:R-:W-:-:S07]  /*18d0*/  SHF.L.U32 R20, R20, 0x10, RZ ;  /* 0x0000001014147819 */ /* 0x002fce00000006ff */
[----:B------:R-:W1:Y:S01]  /*18e0*/  MUFU.TANH R29, R29 ;  /* 0x0000001d001d7308 */ /* 0x000e620000002400 */
[----:B0-----:R-:W-:-:S07]  /*18f0*/  SHF.L.U32 R27, R27, 0x10, RZ ;  /* 0x000000101b1b7819 */ /* 0x001fce00000006ff */
[----:B------:R-:W-:Y:S08]  /*1900*/  F2F.BF16.F32 R26, R26 ;  /* 0x0000001a001a7304 */ /* 0x000ff00000202000 */
[----:B------:R-:W-:Y:S08]  /*1910*/  F2F.BF16.F32 R28, R28 ;  /* 0x0000001c001c7304 */ /* 0x000ff00000202000 */
[----:B-1----:R-:W0:Y:S08]  /*1920*/  F2F.BF16.F32 R29, R29 ;  /* 0x0000001d001d7304 */ /* 0x002e300000202000 */
[----:B------:R-:W1:Y:S01]  /*1930*/  F2F.BF16.F32 R19, R19 ;  /* 0x0000001300137304 */ /* 0x000e620000202000 */
[----:B0-----:R-:W-:-:S07]  /*1940*/  SHF.L.U32 R24, R29, 0x10, RZ ;  /* 0x000000101d187819 */ /* 0x001fce00000006ff */
[----:B------:R-:W-:Y:S01]  /*1950*/  F2F.BF16.F32 R3, R3 ;  /* 0x0000000300037304 */ /* 0x000fe20000202000 */
[----:B------:R-:W-:Y:S01]  /*1960*/  FADD.FTZ R24, R24, 1 ;  /* 0x3f80000018187421 */ /* 0x000fe20000010000 */
[----:B-1----:R-:W-:-:S06]  /*1970*/  SHF.L.U32 R19, R19, 0x10, RZ ;  /* 0x0000001013137819 */ /* 0x002fcc00000006ff */
[----:B------:R-:W-:Y:S08]  /*1980*/  F2F.BF16.F32 R17, R17 ;  /* 0x0000001100117304 */ /* 0x000ff00000202000 */
[----:B------:R-:W0:Y:S08]  /*1990*/  F2F.BF16.F32 R24, R24 ;  /* 0x0000001800187304 */ /* 0x000e300000202000 */
[----:B------:R-:W-:Y:S01]  /*19a0*/  F2F.BF16.F32 R5, R5 ;  /* 0x0000000500057304 */ /* 0x000fe20000202000 */
[----:B0-----:R-:W-:-:S07]  /*19b0*/  SHF.L.U32 R29, R24, 0x10, RZ ;  /* 0x00000010181d7819 */ /* 0x001fce00000006ff */
[----:B------:R-:W-:Y:S01]  /*19c0*/  F2F.BF16.F32 R4, R4 ;  /* 0x0000000400047304 */ /* 0x000fe20000202000 */
[----:B------:R-:W-:-:S07]  /*19d0*/  FMUL.FTZ R20, R20, R29 ;  /* 0x0000001d14147220 */ /* 0x000fce0000410000 */
[----:B------:R-:W0:Y:S08]  /*19e0*/  MUFU.TANH R29, R27 ;  /* 0x0000001b001d7308 */ /* 0x000e300000002400 */
[----:B------:R-:W-:Y:S08]  /*19f0*/  F2F.BF16.F32 R16, R16 ;  /* 0x0000001000107304 */ /* 0x000ff00000202000 */
[----:B------:R-:W1:Y:S08]  /*1a00*/  F2F.BF16.F32 R0, R0 ;  /* 0x0000000000007304 */ /* 0x000e700000202000 */
[----:B0-----:R-:W0:Y:S01]  /*1a10*/  F2F.BF16.F32 R29, R29 ;  /* 0x0000001d001d7304 */ /* 0x001e220000202000 */
[----:B-1----:R-:W-:-:S02]  /*1a20*/  SHF.L.U32 R0, R0, 0x10, RZ ;  /* 0x0000001000007819 */ /* 0x002fc400000006ff */
[----:B0-----:R-:W-:-:S05]  /*1a30*/  SHF.L.U32 R29, R29, 0x10, RZ ;  /* 0x000000101d1d7819 */ /* 0x001fca00000006ff */
[----:B------:R-:W-:Y:S01]  /*1a40*/  FADD.FTZ R24, R29, 1 ;  /* 0x3f8000001d187421 */ /* 0x000fe20000010000 */
[----:B------:R-:W-:Y:S01]  /*1a50*/  SHF.L.U32 R29, R26, 0x10, RZ ;  /* 0x000000101a1d7819 */ /* 0x000fe200000006ff */
[----:B------:R-:W-:-:S03]  /*1a60*/  FMUL.FTZ R26, R18, 0.5 ;  /* 0x3f000000121a7820 */ /* 0x000fc60000410000 */
[----:B------:R0:W-:Y:S08]  /*1a70*/  MUFU.TANH R27, R29 ;  /* 0x0000001d001b7308 */ /* 0x0001f00000002400 */
[----:B------:R-:W1:Y:S01]  /*1a80*/  F2F.BF16.F32 R24, R24 ;  /* 0x0000001800187304 */ /* 0x000e620000202000 */
[----:B0-----:R-:W-:-:S07]  /*1a90*/  SHF.L.U32 R29, R28, 0x10, RZ ;  /* 0x000000101c1d7819 */ /* 0x001fce00000006ff */
[----:B------:R-:W-:Y:S01]  /*1aa0*/  MUFU.TANH R29, R29 ;  /* 0x0000001d001d7308 */ /* 0x000fe20000002400 */
[----:B-1----:R-:W-:-:S07]  /*1ab0*/  IMAD.U32 R24, R24, 0x10000, RZ ;  /* 0x0001000018187824 */ /* 0x002fce00078e00ff */
[----:B------:R-:W0:Y:S01]  /*1ac0*/  F2F.BF16.F32 R27, R27 ;  /* 0x0000001b001b7304 */ /* 0x000e220000202000 */
[----:B------:R-:W-:-:S07]  /*1ad0*/  FMUL.FTZ R19, R19, R24 ;  /* 0x0000001813137220 */ /* 0x000fce0000410000 */
[----:B------:R-:W1:Y:S01]  /*1ae0*/  F2F.BF16.F32 R26, R26 ;  /* 0x0000001a001a7304 */ /* 0x000e620000202000 */
[----:B0-----:R-:W-:-:S07]  /*1af0*/  SHF.L.U32 R18, R27, 0x10, RZ ;  /* 0x000000101b127819 */ /* 0x001fce00000006ff */
[----:B------:R0:W3:Y:S01]  /*1b00*/  F2F.BF16.F32 R24, R29 ;  /* 0x0000001d00187304 */ /* 0x0000e20000202000 */
[----:B------:R-:W-:Y:S01]  /*1b10*/  FADD.FTZ R28, R18, 1 ;  /* 0x3f800000121c7421 */ /* 0x000fe20000010000 */
[----:B------:R-:W-:Y:S01]  /*1b20*/  SHF.L.U32 R18, R17, 0x10, RZ ;  /* 0x0000001011127819 */ /* 0x000fe200000006ff */
[----:B-1----:R-:W-:Y:S01]  /*1b30*/  IMAD.U32 R17, R26, 0x10000, RZ ;  /* 0x000100001a117824 */ /* 0x002fe200078e00ff */
[----:B0-----:R-:W-:-:S04]  /*1b40*/  SHF.L.U32 R29, R3, 0x10, RZ ;  /* 0x00000010031d7819 */ /* 0x001fc800000006ff */
[----:B------:R-:W0:Y:S01]  /*1b50*/  F2F.BF16.F32 R28, R28 ;  /* 0x0000001c001c7304 */ /* 0x000e220000202000 */
[----:B---3--:R-:W-:-:S05]  /*1b60*/  SHF.L.U32 R24, R24, 0x10, RZ ;  /* 0x0000001018187819 */ /* 0x008fca00000006ff */
[----:B------:R-:W-:Y:S01]  /*1b70*/  FADD.FTZ R24, R24, 1 ;  /* 0x3f80000018187421 */ /* 0x000fe20000010000 */
[----:B0-----:R-:W-:-:S05]  /*1b80*/  SHF.L.U32 R27, R28, 0x10, RZ ;  /* 0x000000101c1b7819 */ /* 0x001fca00000006ff */
[----:B------:R-:W0:Y:S01]  /*1b90*/  F2F.BF16.F32 R24, R24 ;  /* 0x0000001800187304 */ /* 0x000e220000202000 */
[----:B------:R-:W-:-:S07]  /*1ba0*/  FMUL.FTZ R18, R18, R27 ;  /* 0x0000001b12127220 */ /* 0x000fce0000410000 */
[----:B------:R1:W3:Y:S01]  /*1bb0*/  MUFU.TANH R28, R29 ;  /* 0x0000001d001c7308 */ /* 0x0002e20000002400 */
[----:B0-----:R-:W-:Y:S02]  /*1bc0*/  SHF.L.U32 R27, R24, 0x10, RZ ;  /* 0x00000010181b7819 */ /* 0x001fe400000006ff */
[----:B-1----:R-:W-:-:S03]  /*1bd0*/  SHF.L.U32 R29, R5, 0x10, RZ ;  /* 0x00000010051d7819 */ /* 0x002fc600000006ff */
[----:B------:R-:W-:Y:S02]  /*1be0*/  FMUL.FTZ R17, R17, R27 ;  /* 0x0000001b11117220 */ /* 0x000fe40000410000 */
[----:B------:R-:W-:Y:S01]  /*1bf0*/  MUFU.TANH R3, R29 ;  /* 0x0000001d00037308 */ /* 0x000fe20000002400 */
[----:B------:R-:W-:Y:S01]  /*1c00*/  FMUL.FTZ R27, R22, 0.5 ;  /* 0x3f000000161b7820 */ /* 0x000fe20000410000 */
[----:B------:R-:W-:Y:S01]  /*1c10*/  FMUL.FTZ R22, R25, 0.5 ;  /* 0x3f00000019167820 */ /* 0x000fe20000410000 */
[----:B------:R-:W-:Y:S02]  /*1c20*/  SHF.L.U32 R25, R4, 0x10, RZ ;  /* 0x0000001004197819 */ /* 0x000fe400000006ff */
[----:B------:R-:W-:-:S03]  /*1c30*/  SHF.L.U32 R4, R16, 0x10, RZ ;  /* 0x0000001010047819 */ /* 0x000fc600000006ff */
[----:B---3--:R-:W0:Y:S08]  /*1c40*/  F2F.BF16.F32 R28, R28 ;  /* 0x0000001c001c7304 */ /* 0x008e300000202000 */
[----:B------:R-:W-:Y:S01]  /*1c50*/  MUFU.TANH R25, R25 ;  /* 0x0000001900197308 */ /* 0x000fe20000002400 */
[----:B0-----:R-:W-:-:S07]  /*1c60*/  IMAD.U32 R5, R28, 0x10000, RZ ;  /* 0x000100001c057824 */ /* 0x001fce00078e00ff */
[----:B------:R-:W0:Y:S01]  /*1c70*/  F2F.BF16.F32 R3, R3 ;  /* 0x0000000300037304 */ /* 0x000e220000202000 */
[----:B------:R-:W-:-:S07]  /*1c80*/  FADD.FTZ R16, R5, 1 ;  /* 0x3f80000005107421 */ /* 0x000fce0000010000 */
[----:B------:R-:W-:Y:S01]  /*1c90*/  MUFU.TANH R4, R4 ;  /* 0x0000000400047308 */ /* 0x000fe20000002400 */
[----:B0-----:R-:W-:-:S07]  /*1ca0*/  SHF.L.U32 R5, R3, 0x10, RZ ;  /* 0x0000001003057819 */ /* 0x001fce00000006ff */
[----:B------:R-:W0:Y:S01]  /*1cb0*/  F2F.BF16.F32 R25, R25 ;  /* 0x0000001900197304 */ /* 0x000e220000202000 */
[----:B------:R-:W-:-:S07]  /*1cc0*/  FADD.FTZ R5, R5, 1 ;  /* 0x3f80000005057421 */ /* 0x000fce0000010000 */
[----:B------:R-:W1:Y:S01]  /*1cd0*/  F2F.BF16.F32 R27, R27 ;  /* 0x0000001b001b7304 */ /* 0x000e620000202000 */
[----:B0-----:R-:W-:-:S07]  /*1ce0*/  SHF.L.U32 R28, R25, 0x10, RZ ;  /* 0x00000010191c7819 */ /* 0x001fce00000006ff */
[----:B------:R-:W0:Y:S01]  /*1cf0*/  F2F.BF16.F32 R16, R16 ;  /* 0x0000001000107304 */ /* 0x000e220000202000 */
[----:B--2---:R-:W-:Y:S01]  /*1d00*/  SHF.L.U32 R24, R8, 0x10, RZ ;  /* 0x0000001008187819 */ /* 0x004fe200000006ff */
[----:B------:R-:W-:Y:S01]  /*1d10*/  FADD.FTZ R3, R28, 1 ;  /* 0x3f8000001c037421 */ /* 0x000fe20000010000 */
[----:B-1----:R-:W-:-:S03]  /*1d20*/  SHF.L.U32 R27, R27, 0x10, RZ ;  /* 0x000000101b1b7819 */ /* 0x002fc600000006ff */
[----:B------:R-:W-:Y:S02]  /*1d30*/  FMUL.FTZ R26, R24, 0.044714998453855514526 ;  /* 0x3d372713181a7820 */ /* 0x000fe40000410000 */
[----:B------:R-:W1:Y:S01]  /*1d40*/  F2F.BF16.F32 R5, R5 ;  /* 0x0000000500057304 */ /* 0x000e620000202000 */
[----:B0-----:R-:W-:-:S07]  /*1d50*/  SHF.L.U32 R28, R16, 0x10, RZ ;  /* 0x00000010101c7819 */ /* 0x001fce00000006ff */
[----:B------:R-:W0:Y:S01]  /*1d60*/  F2F.BF16.F32 R26, R26 ;  /* 0x0000001a001a7304 */ /* 0x000e220000202000 */
[----:B------:R-:W-:Y:S01]  /*1d70*/  FMUL.FTZ R25, R27, R28 ;  /* 0x0000001c1b197220 */ /* 0x000fe20000410000 */
[----:B------:R-:W-:Y:S01]  /*1d80*/  FMUL.FTZ R28, R2, 0.5 ;  /* 0x3f000000021c7820 */ /* 0x000fe20000410000 */
[----:B-1----:R-:W-:-:S05]  /*1d90*/  IMAD.U32 R27, R5, 0x10000, RZ ;  /* 0x00010000051b7824 */ /* 0x002fca00078e00ff */
[----:B------:R-:W1:Y:S01]  /*1da0*/  F2F.BF16.F32 R4, R4 ;  /* 0x0000000400047304 */ /* 0x000e620000202000 */
[----:B0-----:R-:W-:-:S07]  /*1db0*/  SHF.L.U32 R5, R26, 0x10, RZ ;  /* 0x000000101a057819 */ /* 0x001fce00000006ff */
[----:B------:R-:W0:Y:S01]  /*1dc0*/  F2F.BF16.F32 R22, R22 ;  /* 0x0000001600167304 */ /* 0x000e220000202000 */
[----:B------:R-:W-:Y:S01]  /*1dd0*/  FMUL.FTZ R26, R24, R5 ;  /* 0x00000005181a7220 */ /* 0x000fe20000410000 */
[----:B------:R-:W-:Y:S02]  /*1de0*/  PRMT R5, R8, 0x7632, R5 ;  /* 0x0000763208057816 */ /* 0x000fe40000000005 */
[----:B-1----:R-:W-:-:S04]  /*1df0*/  SHF.L.U32 R2, R4, 0x10, RZ ;  /* 0x0000001004027819 */ /* 0x002fc800000006ff */
[----:B------:R-:W1:Y:S01]  /*1e00*/  F2F.BF16.F32 R3, R3 ;  /* 0x0000000300037304 */ /* 0x000e620000202000 */
[----:B------:R-:W-:Y:S02]  /*1e10*/  SHF.L.U32 R5, R5, 0x10, RZ ;  /* 0x0000001005057819 */ /* 0x000fe400000006ff */
[----:B0-----:R-:W-:Y:S01]  /*1e20*/  SHF.L.U32 R16, R22, 0x10, RZ ;  /* 0x0000001016107819 */ /* 0x001fe200000006ff */
[----:B------:R-:W-:Y:S01]  /*1e30*/  FADD.FTZ R22, R2, 1 ;  /* 0x3f80000002167421 */ /* 0x000fe20000010000 */
[----:B------:R-:W-:-:S03]  /*1e40*/  SHF.L.U32 R2, R9, 0x10, RZ ;  /* 0x0000001009027819 */ /* 0x000fc600000006ff */
[----:B------:R0:W2:Y:S01]  /*1e50*/  F2F.BF16.F32 R4, R28 ;  /* 0x0000001c00047304 */ /* 0x0000a20000202000 */
[----:B------:R-:W-:Y:S01]  /*1e60*/  FMUL.FTZ R16, R16, R27 ;  /* 0x0000001b10107220 */ /* 0x000fe20000410000 */
[----:B-1----:R-:W-:-:S06]  /*1e70*/  SHF.L.U32 R3, R3, 0x10, RZ ;  /* 0x0000001003037819 */ /* 0x002fcc00000006ff */
[----:B------:R-:W1:Y:S01]  /*1e80*/  F2F.BF16.F32 R22, R22 ;  /* 0x0000001600167304 */ /* 0x000e620000202000 */
[----:B0-----:R-:W-:Y:S01]  /*1e90*/  FMUL.FTZ R28, R2, 0.044714998453855514526 ;  /* 0x3d372713021c7820 */ /* 0x001fe20000410000 */
[----:B------:R-:W-:Y:S01]  /*1ea0*/  FMUL.FTZ R3, R0, R3 ;  /* 0x0000000300037220 */ /* 0x000fe20000410000 */
[----:B--2---:R-:W-:-:S05]  /*1eb0*/  SHF.L.U32 R0, R4, 0x10, RZ ;  /* 0x0000001004007819 */ /* 0x004fca00000006ff */
[----:B------:R-:W0:Y:S01]  /*1ec0*/  F2F.BF16.F32 R26, R26 ;  /* 0x0000001a001a7304 */ /* 0x000e220000202000 */
[----:B------:R-:W-:Y:S01]  /*1ed0*/  FMUL.FTZ R4, R24, 0.79788458347320556641 ;  /* 0x3f4c422a18047820 */ /* 0x000fe20000410000 */
[----:B-1----:R-:W-:-:S06]  /*1ee0*/  IMAD.U32 R27, R22, 0x10000, RZ ;  /* 0x00010000161b7824 */ /* 0x002fcc00078e00ff */
[----:B------:R-:W1:Y:S01]  /*1ef0*/  F2F.BF16.F32 R8, R28 ;  /* 0x0000001c00087304 */ /* 0x000e620000202000 */
[----:B------:R-:W-:Y:S01]  /*1f00*/  FMUL.FTZ R22, R5, 0.044714998453855514526 ;  /* 0x3d37271305167820 */ /* 0x000fe20000410000 */
[----:B------:R-:W-:Y:S01]  /*1f10*/  FMUL.FTZ R0, R0, R27 ;  /* 0x0000001b00007220 */ /* 0x000fe20000410000 */
[----:B0-----:R-:W-:-:S05]  /*1f20*/  SHF.L.U32 R26, R26, 0x10, RZ ;  /* 0x000000101a1a7819 */ /* 0x001fca00000006ff */
[----:B------:R-:W0:Y:S01]  /*1f30*/  F2F.BF16.F32 R4, R4 ;  /* 0x0000000400047304 */ /* 0x000e220000202000 */
[----:B------:R-:W-:Y:S01]  /*1f40*/  FADD.FTZ R27, R26, 1 ;  /* 0x3f8000001a1b7421 */ /* 0x000fe20000010000 */
[----:B-1----:R-:W-:-:S06]  /*1f50*/  SHF.L.U32 R29, R8, 0x10, RZ ;  /* 0x00000010081d7819 */ /* 0x002fcc00000006ff */
[----:B------:R1:W2:Y:S01]  /*1f60*/  F2F.BF16.F32 R26, R27 ;  /* 0x0000001b001a7304 */ /* 0x0002a20000202000 */
[----:B------:R-:W-:Y:S01]  /*1f70*/  FMUL.FTZ R8, R2, R29 ;  /* 0x0000001d02087220 */ /* 0x000fe20000410000 */
[----:B0-----:R-:W-:-:S06]  /*1f80*/  SHF.L.U32 R4, R4, 0x10, RZ ;  /* 0x0000001004047819 */ /* 0x001fcc00000006ff */
[----:B------:R-:W0:Y:S01]  /*1f90*/  F2F.BF16.F32 R22, R22 ;  /* 0x0000001600167304 */ /* 0x000e220000202000 */
[----:B-1----:R-:W-:Y:S01]  /*1fa0*/  FMUL.FTZ R27, R5, 0.79788458347320556641 ;  /* 0x3f4c422a051b7820 */ /* 0x002fe20000410000 */
[----:B--2---:R-:W-:-:S06]  /*1fb0*/  SHF.L.U32 R29, R26, 0x10, RZ ;  /* 0x000000101a1d7819 */ /* 0x004fcc00000006ff */
[----:B------:R-:W1:Y:S01]  /*1fc0*/  F2F.BF16.F32 R8, R8 ;  /* 0x0000000800087304 */ /* 0x000e620000202000 */
[----:B0-----:R-:W-:Y:S01]  /*1fd0*/  SHF.L.U32 R28, R22, 0x10, RZ ;  /* 0x00000010161c7819 */ /* 0x001fe200000006ff */
[----:B------:R-:W-:Y:S01]  /*1fe0*/  FMUL.FTZ R22, R4, R29 ;  /* 0x0000001d04167220 */ /* 0x000fe20000410000 */
[----:B------:R-:W-:-:S05]  /*1ff0*/  FMUL.FTZ R4, R2, 0.79788458347320556641 ;  /* 0x3f4c422a02047820 */ /* 0x000fca0000410000 */
[----:B------:R-:W-:Y:S01]  /*2000*/  F2F.BF16.F32 R27, R27 ;  /* 0x0000001b001b7304 */ /* 0x000fe20000202000 */
[----:B------:R-:W-:Y:S01]  /*2010*/  FMUL.FTZ R2, R2, 0.5 ;  /* 0x3f00000002027820 */ /* 0x000fe20000410000 */
[----:B------:R-:W-:Y:S01]  /*2020*/  FMUL.FTZ R28, R5, R28 ;  /* 0x0000001c051c7220 */ /* 0x000fe20000410000 */
[----:B-1----:R-:W-:-:S05]  /*2030*/  SHF.L.U32 R29, R8, 0x10, RZ ;  /* 0x00000010081d7819 */ /* 0x002fca00000006ff */
[----:B------:R-:W0:Y:S01]  /*2040*/  F2F.BF16.F32 R26, R28 ;  /* 0x0000001c001a7304 */ /* 0x000e220000202000 */
[----:B------:R-:W-:-:S07]  /*2050*/  FADD.FTZ R29, R29, 1 ;  /* 0x3f8000001d1d7421 */ /* 0x000fce0000010000 */
[----:B------:R-:W1:Y:S01]  /*2060*/  F2F.BF16.F32 R4, R4 ;  /* 0x0000000400047304 */ /* 0x000e620000202000 */
[----:B0-----:R-:W-:-:S07]  /*2070*/  IMAD.U32 R26, R26, 0x10000, RZ ;  /* 0x000100001a1a7824 */ /* 0x001fce00078e00ff */
[----:B------:R0:W2:Y:S08]  /*2080*/  F2F.BF16.F32 R8, R29 ;  /* 0x0000001d00087304 */ /* 0x0000b00000202000 */
[----:B------:R-:W3:Y:S01]  /*2090*/  F2F.BF16.F32 R22, R22 ;  /* 0x0000001600167304 */ /* 0x000ee20000202000 */
[----:B0-----:R-:W-:Y:S01]  /*20a0*/  FADD.FTZ R29, R26, 1 ;  /* 0x3f8000001a1d7421 */ /* 0x001fe20000010000 */
[----:B-1----:R-:W-:Y:S01]  /*20b0*/  SHF.L.U32 R26, R4, 0x10, RZ ;  /* 0x00000010041a7819 */ /* 0x002fe200000006ff */
[----:B------:R-:W-:Y:S01]  /*20c0*/  FMUL.FTZ R4, R24, 0.5 ;  /* 0x3f00000018047820 */ /* 0x000fe20000410000 */
[----:B--2---:R-:W-:-:S04]  /*20d0*/  SHF.L.U32 R8, R8, 0x10, RZ ;  /* 0x0000001008087819 */ /* 0x004fc800000006ff */
[----:B------:R-:W0:Y:S01]  /*20e0*/  F2F.BF16.F32 R28, R29 ;  /* 0x0000001d001c7304 */ /* 0x000e220000202000 */
[----:B------:R-:W-:Y:S01]  /*20f0*/  FMUL.FTZ R26, R26, R8 ;  /* 0x000000081a1a7220 */ /* 0x000fe20000410000 */
[----:B------:R-:W-:Y:S02]  /*2100*/  PRMT R8, R9, 0x7632, R8 ;  /* 0x0000763209087816 */ /* 0x000fe40000000008 */
[----:B------:R-:W-:-:S04]  /*2110*/  SHF.L.U32 R9, R27, 0x10, RZ ;  /* 0x000000101b097819 */ /* 0x000fc800000006ff */
[----:B------:R-:W1:Y:S01]  /*2120*/  F2F.BF16.F32 R4, R4 ;  /* 0x0000000400047304 */ /* 0x000e620000202000 */
[----:B------:R-:W-:Y:S02]  /*2130*/  SHF.L.U32 R8, R8, 0x10, RZ ;  /* 0x0000001008087819 */ /* 0x000fe400000006ff */
[----:B---3--:R-:W-:-:S03]  /*2140*/  SHF.L.U32 R27, R22, 0x10, RZ ;  /* 0x00000010161b7819 */ /* 0x008fc600000006ff */
[----:B------:R-:W-:Y:S01]  /*2150*/  FMUL.FTZ R24, R8, 0.044714998453855514526 ;  /* 0x3d37271308187820 */ /* 0x000fe20000410000 */
[----:B0-----:R-:W-:Y:S01]  /*2160*/  SHF.L.U32 R28, R28, 0x10, RZ ;  /* 0x000000101c1c7819 */ /* 0x001fe200000006ff */
[----:B------:R-:W0:Y:S01]  /*2170*/  F2F.BF16.F32 R26, R26 ;  /* 0x0000001a001a7304 */ /* 0x000e220000202000 */
[----:B------:R-:W-:-:S03]  /*2180*/  FMUL.FTZ R22, R8, 0.79788458347320556641 ;  /* 0x3f4c422a08167820 */ /* 0x000fc60000410000 */
[----:B------:R-:W-:Y:S01]  /*2190*/  FMUL.FTZ R9, R9, R28 ;  /* 0x0000001c09097220 */ /* 0x000fe20000410000 */
[----:B-1----:R-:W-:-:S03]  /*21a0*/  SHF.L.U32 R4, R4, 0x10, RZ ;  /* 0x0000001004047819 */ /* 0x002fc600000006ff */
[----:B------:R-:W1:Y:S01]  /*21b0*/  F2F.BF16.F32 R24, R24 ;  /* 0x0000001800187304 */ /* 0x000e620000202000 */
[----:B0-----:R-:W-:-:S07]  /*21c0*/  SHF.L.U32 R29, R26, 0x10, RZ ;  /* 0x000000101a1d7819 */ /* 0x001fce00000006ff */
[----:B------:R1:W0:Y:S08]  /*21d0*/  MUFU.TANH R28, R27 ;  /* 0x0000001b001c7308 */ /* 0x0002300000002400 */
[----:B------:R-:W-:Y:S01]  /*21e0*/  MUFU.TANH R29, R29 ;  /* 0x0000001d001d7308 */ /* 0x000fe20000002400 */
[----:B-1----:R-:W-:-:S04]  /*21f0*/  IMAD.U32 R27, R24, 0x10000, RZ ;  /* 0x00010000181b7824 */ /* 0x002fc800078e00ff */
[C---:B------:R-:W-:Y:S01]  /*2200*/  FMUL.FTZ R24, R8.reuse, R27 ;  /* 0x0000001b08187220 */ /* 0x040fe20000410000 */
[----:B------:R-:W-:Y:S02]  /*2210*/  FMUL.FTZ R8, R8, 0.5 ;  /* 0x3f00000008087820 */ /* 0x000fe40000410000 */
[----:B------:R-:W-:Y:S08]  /*2220*/  F2F.BF16.F32 R22, R22 ;  /* 0x0000001600167304 */ /* 0x000ff00000202000 */
[----:B0-----:R-:W0:Y:S08]  /*2230*/  F2F.BF16.F32 R28, R28 ;  /* 0x0000001c001c7304 */ /* 0x001e300000202000 */
[----:B------:R-:W1:Y:S01]  /*2240*/  F2F.BF16.F32 R24, R24 ;  /* 0x0000001800187304 */ /* 0x000e620000202000 */
[----:B0-----:R-:W-:-:S07]  /*2250*/  SHF.L.U32 R27, R28, 0x10, RZ ;  /* 0x000000101c1b7819 */ /* 0x001fce00000006ff */
[----:B------:R-:W0:Y:S01]  /*2260*/  F2F.BF16.F32 R26, R29 ;  /* 0x0000001d001a7304 */ /* 0x000e220000202000 */
[----:B------:R-:W-:Y:S01]  /*2270*/  SHF.L.U32 R28, R22, 0x10, RZ ;  /* 0x00000010161c7819 */ /* 0x000fe200000006ff */
[----:B------:R-:W-:Y:S01]  /*2280*/  FADD.FTZ R27, R27, 1 ;  /* 0x3f8000001b1b7421 */ /* 0x000fe20000010000 */
[----:B-1----:R-:W-:-:S05]  /*2290*/  SHF.L.U32 R24, R24, 0x10, RZ ;  /* 0x0000001018187819 */ /* 0x002fca00000006ff */
[----:B------:R-:W-:Y:S01]  /*22a0*/  F2F.BF16.F32 R2, R2 ;  /* 0x0000000200027304 */ /* 0x000fe20000202000 */
[----:B------:R-:W-:Y:S01]  /*22b0*/  FADD.FTZ R24, R24, 1 ;  /* 0x3f80000018187421 */ /* 0x000fe20000010000 */
[----:B0-----:R-:W-:-:S06]  /*22c0*/  SHF.L.U32 R26, R26, 0x10, RZ ;  /* 0x000000101a1a7819 */ /* 0x001fcc00000006ff */
[----:B------:R-:W0:Y:S01]  /*22d0*/  F2F.BF16.F32 R27, R27 ;  /* 0x0000001b001b7304 */ /* 0x000e220000202000 */
[----:B------:R-:W-:-:S07]  /*22e0*/  FADD.FTZ R26, R26, 1 ;  /* 0x3f8000001a1a7421 */ /* 0x000fce0000010000 */
[----:B------:R-:W1:Y:S01]  /*22f0*/  F2F.BF16.F32 R24, R24 ;  /* 0x0000001800187304 */ /* 0x000e620000202000 */
[----:B0-----:R-:W-:-:S07]  /*2300*/  SHF.L.U32 R29, R27, 0x10, RZ ;  /* 0x000000101b1d7819 */ /* 0x001fce00000006ff */
[----:B------:R-:W0:Y:S01]  /*2310*/  F2F.BF16.F32 R26, R26 ;  /* 0x0000001a001a7304 */ /* 0x000e220000202000 */
[----:B-1----:R-:W-:Y:S02]  /*2320*/  IMAD.U32 R22, R24, 0x10000, RZ ;  /* 0x0001000018167824 */ /* 0x002fe400078e00ff */
[----:B------:R-:W-:Y:S01]  /*2330*/  FMUL.FTZ R24, R4, R29 ;  /* 0x0000001d04187220 */ /* 0x000fe20000410000 */
[----:B------:R-:W-:-:S04]  /*2340*/  SHF.L.U32 R4, R2, 0x10, RZ ;  /* 0x0000001002047819 */ /* 0x000fc800000006ff */
[----:B------:R-:W-:Y:S01]  /*2350*/  F2F.BF16.F32 R9, R9 ;  /* 0x0000000900097304 */ /* 0x000fe20000202000 */
[----:B------:R-:W-:Y:S01]  /*2360*/  SHF.L.U32 R2, R10, 0x10, RZ ;  /* 0x000000100a027819 */ /* 0x000fe200000006ff */
[----:B------:R-:W-:Y:S01]  /*2370*/  FMUL.FTZ R22, R28, R22 ;  /* 0x000000161c167220 */ /* 0x000fe20000410000 */
[----:B------:R-:W-:Y:S02]  /*2380*/  PRMT R10, R10, 0x7632, R10 ;  /* 0x000076320a0a7816 */ /* 0x000fe4000000000a */
[----:B0-----:R-:W-:Y:S01]  /*2390*/  SHF.L.U32 R29, R26, 0x10, RZ ;  /* 0x000000101a1d7819 */ /* 0x001fe200000006ff */
[C---:B------:R-:W-:Y:S01]  /*23a0*/  FMUL.FTZ R27, R2.reuse, 0.044714998453855514526 ;  /* 0x3d372713021b7820 */ /* 0x040fe20000410000 */
[----:B------:R-:W-:Y:S01]  /*23b0*/  FMUL.FTZ R26, R2, 0.79788458347320556641 ;  /* 0x3f4c422a021a7820 */ /* 0x000fe20000410000 */
[----:B------:R-:W-:Y:S01]  /*23c0*/  SHF.L.U32 R10, R10, 0x10, RZ ;  /* 0x000000100a0a7819 */ /* 0x000fe200000006ff */
[----:B------:R-:W-:Y:S01]  /*23d0*/  F2F.BF16.F32 R22, R22 ;  /* 0x0000001600167304 */ /* 0x000fe20000202000 */
[----:B------:R-:W-:-:S07]  /*23e0*/  FMUL.FTZ R4, R4, R29 ;  /* 0x0000001d04047220 */ /* 0x000fce0000410000 */
[----:B------:R-:W0:Y:S08]  /*23f0*/  F2F.BF16.F32 R27, R27 ;  /* 0x0000001b001b7304 */ /* 0x000e300000202000 */
[----:B------:R-:W1:Y:S01]  /*2400*/  F2F.BF16.F32 R26, R26 ;  /* 0x0000001a001a7304 */ /* 0x000e620000202000 */
[----:B0-----:R-:W-:-:S05]  /*2410*/  SHF.L.U32 R29, R27, 0x10, RZ ;  /* 0x000000101b1d7819 */ /* 0x001fca00000006ff */
[C---:B------:R-:W-:Y:S01]  /*2420*/  FMUL.FTZ R29, R2.reuse, R29 ;  /* 0x0000001d021d7220 */ /* 0x040fe20000410000 */
[----:B------:R-:W-:Y:S01]  /*2430*/  FMUL.FTZ R2, R2, 0.5 ;  /* 0x3f00000002027820 */ /* 0x000fe20000410000 */
[----:B-1----:R-:W-:-:S04]  /*2440*/  IMAD.U32 R26, R26, 0x10000, RZ ;  /* 0x000100001a1a7824 */ /* 0x002fc800078e00ff */
[----:B------:R-:W0:Y:S08]  /*2450*/  F2F.BF16.F32 R29, R29 ;  /* 0x0000001d001d7304 */ /* 0x000e300000202000 */
[----:B------:R-:W-:Y:S01]  /*2460*/  F2F.BF16.F32 R2, R2 ;  /* 0x0000000200027304 */ /* 0x000fe20000202000 */
[----:B0-----:R-:W-:-:S05]  /*2470*/  SHF.L.U32 R28, R29, 0x10, RZ ;  /* 0x000000101d1c7819 */ /* 0x001fca00000006ff */
[----:B------:R-:W-:-:S06]  /*2480*/  FADD.FTZ R28, R28, 1 ;  /* 0x3f8000001c1c7421 */ /* 0x000fcc0000010000 */
[----:B------:R-:W0:Y:S02]  /*2490*/  F2F.BF16.F32 R28, R28 ;  /* 0x0000001c001c7304 */ /* 0x000e240000202000 */
[----:B0-----:R-:W-:Y:S02]  /*24a0*/  SHF.L.U32 R27, R28, 0x10, RZ ;  /* 0x000000101c1b7819 */ /* 0x001fe400000006ff */
[----:B------:R-:W-:-:S03]  /*24b0*/  SHF.L.U32 R28, R2, 0x10, RZ ;  /* 0x00000010021c7819 */ /* 0x000fc600000006ff */
[----:B------:R-:W-:-:S06]  /*24c0*/  FMUL.FTZ R27, R26, R27 ;  /* 0x0000001b1a1b7220 */ /* 0x000fcc0000410000 */
[----:B------:R-:W0:Y:S02]  /*24d0*/  F2F.BF16.F32 R27, R27 ;  /* 0x0000001b001b7304 */ /* 0x000e240000202000 */
[----:B0-----:R-:W-:-:S06]  /*24e0*/  SHF.L.U32 R27, R27, 0x10, RZ ;  /* 0x000000101b1b7819 */ /* 0x001fcc00000006ff */
[----:B------:R-:W0:Y:S08]  /*24f0*/  MUFU.TANH R29, R27 ;  /* 0x0000001b001d7308 */ /* 0x000e300000002400 */
[----:B0-----:R-:W0:Y:S02]  /*2500*/  F2F.BF16.F32 R29, R29 ;  /* 0x0000001d001d7304 */ /* 0x001e240000202000 */
[----:B0-----:R-:W-:Y:S01]  /*2510*/  SHF.L.U32 R26, R29, 0x10, RZ ;  /* 0x000000101d1a7819 */ /* 0x001fe200000006ff */
[----:B------:R-:W-:-:S04]  /*2520*/  FMUL.FTZ R29, R10, 0.044714998453855514526 ;  /* 0x3d3727130a1d7820 */ /* 0x000fc80000410000 */
[----:B------:R-:W-:Y:S02]  /*2530*/  FADD.FTZ R26, R26, 1 ;  /* 0x3f8000001a1a7421 */ /* 0x000fe40000010000 */
[----:B------:R-:W-:Y:S08]  /*2540*/  F2F.BF16.F32 R29, R29 ;  /* 0x0000001d001d7304 */ /* 0x000ff00000202000 */
[----:B------:R-:W0:Y:S02]  /*2550*/  F2F.BF16.F32 R26, R26 ;  /* 0x0000001a001a7304 */ /* 0x000e240000202000 */
[----:B0-----:R-:W-:-:S02]  /*2560*/  SHF.L.U32 R27, R26, 0x10, RZ ;  /* 0x000000101a1b7819 */ /* 0x001fc400000006ff */
[----:B------:R-:W-:-:S03]  /*2570*/  SHF.L.U32 R26, R29, 0x10, RZ ;  /* 0x000000101d1a7819 */ /* 0x000fc600000006ff */
[----:B------:R-:W-:Y:S01]  /*2580*/  FMUL.FTZ R2, R28, R27 ;  /* 0x0000001b1c027220 */ /* 0x000fe20000410000 */
[----:B------:R-:W-:Y:S02]  /*2590*/  IMAD.U32 R27, R9, 0x10000, RZ ;  /* 0x00010000091b7824 */ /* 0x000fe400078e00ff */
[C---:B------:R-:W-:Y:S01]  /*25a0*/  FMUL.FTZ R29, R10.reuse, R26 ;  /* 0x0000001a0a1d7220 */ /* 0x040fe20000410000 */
[----:B------:R-:W-:Y:S01]  /*25b0*/  FMUL.FTZ R9, R5, 0.5 ;  /* 0x3f00000005097820 */ /* 0x000fe20000410000 */
[C---:B------:R-:W-:Y:S01]  /*25c0*/  FMUL.FTZ R5, R10.reuse, 0.79788458347320556641 ;  /* 0x3f4c422a0a057820 */ /* 0x040fe20000410000 */
[----:B------:R-:W-:Y:S01]  /*25d0*/  MUFU.TANH R28, R27 ;  /* 0x0000001b001c7308 */ /* 0x000fe20000002400 */
[----:B------:R-:W-:-:S07]  /*25e0*/  FMUL.FTZ R10, R10, 0.5 ;  /* 0x3f0000000a0a7820 */ /* 0x000fce0000410000 */
[----:B------:R-:W0:Y:S08]  /*25f0*/  F2F.BF16.F32 R29, R29 ;  /* 0x0000001d001d7304 */ /* 0x000e300000202000 */
[----:B------:R-:W1:Y:S01]  /*2600*/  F2F.BF16.F32 R9, R9 ;  /* 0x0000000900097304 */ /* 0x000e620000202000 */
[----:B0-----:R-:W-:-:S07]  /*2610*/  SHF.L.U32 R27, R29, 0x10, RZ ;  /* 0x000000101d1b7819 */ /* 0x001fce00000006ff */
[----:B------:R0:W2:Y:S01]  /*2620*/  F2F.BF16.F32 R26, R28 ;  /* 0x0000001c001a7304 */ /* 0x0000a20000202000 */
[----:B-1----:R-:W-:-:S07]  /*2630*/  SHF.L.U32 R29, R9, 0x10, RZ ;  /* 0x00000010091d7819 */ /* 0x002fce00000006ff */
[----:B------:R-:W1:Y:S01]  /*2640*/  F2F.BF16.F32 R5, R5 ;  /* 0x0000000500057304 */ /* 0x000e620000202000 */
[----:B0-----:R-:W-:Y:S01]  /*2650*/  FADD.FTZ R28, R27, 1 ;  /* 0x3f8000001b1c7421 */ /* 0x001fe20000010000 */
[----:B--2---:R-:W-:-:S06]  /*2660*/  SHF.L.U32 R27, R26, 0x10, RZ ;  /* 0x000000101a1b7819 */ /* 0x004fcc00000006ff */
[----:B------:R-:W-:Y:S01]  /*2670*/  F2F.BF16.F32 R10, R10 ;  /* 0x0000000a000a7304 */ /* 0x000fe20000202000 */
[----:B------:R-:W-:Y:S01]  /*2680*/  FADD.FTZ R27, R27, 1 ;  /* 0x3f8000001b1b7421 */ /* 0x000fe20000010000 */
[----:B-1----:R-:W-:-:S06]  /*2690*/  SHF.L.U32 R5, R5, 0x10, RZ ;  /* 0x0000001005057819 */ /* 0x002fcc00000006ff */
[----:B------:R-:W0:Y:S08]  /*26a0*/  F2F.BF16.F32 R26, R28 ;  /* 0x0000001c001a7304 */ /* 0x000e300000202000 */
[----:B------:R-:W1:Y:S01]  /*26b0*/  F2F.BF16.F32 R27, R27 ;  /* 0x0000001b001b7304 */ /* 0x000e620000202000 */
[----:B0-----:R-:W-:-:S05]  /*26c0*/  SHF.L.U32 R9, R26, 0x10, RZ ;  /* 0x000000101a097819 */ /* 0x001fca00000006ff */
[----:B------:R-:W-:Y:S01]  /*26d0*/  FMUL.FTZ R9, R5, R9 ;  /* 0x0000000905097220 */ /* 0x000fe20000410000 */
[----:B------:R-:W-:Y:S01]  /*26e0*/  SHF.L.U32 R5, R11, 0x10, RZ ;  /* 0x000000100b057819 */ /* 0x000fe200000006ff */
[----:B-1----:R-:W-:Y:S01]  /*26f0*/  IMAD.U32 R26, R27, 0x10000, RZ ;  /* 0x000100001b1a7824 */ /* 0x002fe200078e00ff */
[----:B------:R-:W-:-:S03]  /*2700*/  PRMT R11, R11, 0x7632, R11 ;  /* 0x000076320b0b7816 */ /* 0x000fc6000000000b */
[----:B------:R-:W-:Y:S01]  /*2710*/  FMUL.FTZ R27, R5, 0.044714998453855514526 ;  /* 0x3d372713051b7820 */ /* 0x000fe20000410000 */
[----:B------:R-:W-:Y:S01]  /*2720*/  FMUL.FTZ R29, R29, R26 ;  /* 0x0000001a1d1d7220 */ /* 0x000fe20000410000 */
[----:B------:R-:W-:Y:S08]  /*2730*/  F2F.BF16.F32 R9, R9 ;  /* 0x0000000900097304 */ /* 0x000ff00000202000 */
[----:B------:R-:W0:Y:S02]  /*2740*/  F2F.BF16.F32 R26, R27 ;  /* 0x0000001b001a7304 */ /* 0x000e240000202000 */
[----:B0-----:R-:W-:-:S05]  /*2750*/  SHF.L.U32 R26, R26, 0x10, RZ ;  /* 0x000000101a1a7819 */ /* 0x001fca00000006ff */
[C---:B------:R-:W-:Y:S01]  /*2760*/  FMUL.FTZ R28, R5.reuse, R26 ;  /* 0x0000001a051c7220 */ /* 0x040fe20000410000 */
[C---:B------:R-:W-:Y:S01]  /*2770*/  FMUL.FTZ R26, R5.reuse, 0.79788458347320556641 ;  /* 0x3f4c422a051a7820 */ /* 0x040fe20000410000 */
[----:B------:R-:W-:-:S04]  /*2780*/  FMUL.FTZ R5, R5, 0.5 ;  /* 0x3f00000005057820 */ /* 0x000fc80000410000 */
[----:B------:R-:W0:Y:S08]  /*2790*/  F2F.BF16.F32 R28, R28 ;  /* 0x0000001c001c7304 */ /* 0x000e300000202000 */
[----:B------:R-:W1:Y:S01]  /*27a0*/  F2F.BF16.F32 R26, R26 ;  /* 0x0000001a001a7304 */ /* 0x000e620000202000 */
[----:B0-----:R-:W-:-:S07]  /*27b0*/  SHF.L.U32 R28, R28, 0x10, RZ ;  /* 0x000000101c1c7819 */ /* 0x001fce00000006ff */
[----:B------:R-:W0:Y:S01]  /*27c0*/  F2F.BF16.F32 R5, R5 ;  /* 0x0000000500057304 */ /* 0x000e220000202000 */
[----:B------:R-:W-:Y:S01]  /*27d0*/  FADD.FTZ R28, R28, 1 ;  /* 0x3f8000001c1c7421 */ /* 0x000fe20000010000 */
[----:B-1----:R-:W-:-:S06]  /*27e0*/  SHF.L.U32 R26, R26, 0x10, RZ ;  /* 0x000000101a1a7819 */ /* 0x002fcc00000006ff */
[----:B------:R-:W1:Y:S01]  /*27f0*/  F2F.BF16.F32 R28, R28 ;  /* 0x0000001c001c7304 */ /* 0x000e620000202000 */
[----:B0-----:R-:W-:Y:S02]  /*2800*/  SHF.L.U32 R5, R5, 0x10, RZ ;  /* 0x0000001005057819 */ /* 0x001fe400000006ff */
[----:B-1----:R-:W-:-:S05]  /*2810*/  SHF.L.U32 R27, R28, 0x10, RZ ;  /* 0x000000101c1b7819 */ /* 0x002fca00000006ff */
[----:B------:R-:W-:-:S04]  /*2820*/  FMUL.FTZ R26, R26, R27 ;  /* 0x0000001b1a1a7220 */ /* 0x000fc80000410000 */
[----:B------:R-:W0:Y:S02]  /*2830*/  F2F.BF16.F32 R27, R26 ;  /* 0x0000001a001b7304 */ /* 0x000e240000202000 */
[----:B0-----:R-:W-:-:S06]  /*2840*/  SHF.L.U32 R28, R27, 0x10, RZ ;  /* 0x000000101b1c7819 */ /* 0x001fcc00000006ff */
[----:B------:R0:W1:Y:S02]  /*2850*/  MUFU.TANH R26, R28 ;  /* 0x0000001c001a7308 */ /* 0x0000640000002400 */
[----:B0-----:R-:W-:-:S06]  /*2860*/  IMAD.U32 R28, R22, 0x10000, RZ ;  /* 0x00010000161c7824 */ /* 0x001fcc00078e00ff */
[----:B------:R-:W0:Y:S08]  /*2870*/  MUFU.TANH R27, R28 ;  /* 0x0000001c001b7308 */ /* 0x000e300000002400 */
        /* <DEDUP_REMOVED lines=10> */
[----:B0-----:R-:W-:-:S05]  /*2920*/  SHF.L.U32 R22, R22, 0x10, RZ ;  /* 0x0000001016167819 */ /* 0x001fca00000006ff */
[----:B------:R-:W-:Y:S01]  /*2930*/  FMUL.FTZ R5, R5, R22 ;  /* 0x0000001605057220 */ /* 0x000fe20000410000 */
[----:B-1----:R-:W-:Y:S01]  /*2940*/  SHF.L.U32 R27, R8, 0x10, RZ ;  /* 0x00000010081b7819 */ /* 0x002fe200000006ff */
[----:B------:R-:W-:-:S04]  /*2950*/  IMAD.U32 R8, R11, 0x10000, RZ ;  /* 0x000100000b087824 */ /* 0x000fc800078e00ff */
[----:B------:R-:W-:Y:S01]  /*2960*/  FMUL.FTZ R22, R8, 0.044714998453855514526 ;  /* 0x3d37271308167820 */ /* 0x000fe20000410000 */
[----:B------:R-:W-:-:S05]  /*2970*/  FMUL.FTZ R26, R26, R27 ;  /* 0x0000001b1a1a7220 */ /* 0x000fca0000410000 */
        /* <DEDUP_REMOVED lines=8> */
[----:B------:R-:W-:Y:S01]  /*2a00*/  F2F.BF16.F32 R8, R8 ;  /* 0x0000000800087304 */ /* 0x000fe20000202000 */
[----:B------:R-:W-:Y:S01]  /*2a10*/  SHF.L.U32 R27, R9, 0x10, RZ ;  /* 0x00000010091b7819 */ /* 0x000fe200000006ff */
[----:B------:R-:W-:Y:S01]  /*2a20*/  FADD.FTZ R28, R28, 1 ;  /* 0x3f8000001c1c7421 */ /* 0x000fe20000010000 */
[----:B-1----:R-:W-:-:S05]  /*2a30*/  SHF.L.U32 R11, R11, 0x10, RZ ;  /* 0x000000100b0b7819 */ /* 0x002fca00000006ff */
[----:B------:R-:W0:Y:S08]  /*2a40*/  MUFU.TANH R22, R27 ;  /* 0x0000001b00167308 */ /* 0x000e300000002400 */
[----:B------:R-:W1:Y:S08]  /*2a50*/  F2F.BF16.F32 R28, R28 ;  /* 0x0000001c001c7304 */ /* 0x000e700000202000 */
[----:B0-----:R-:W0:Y:S01]  /*2a60*/  F2F.BF16.F32 R22, R22 ;  /* 0x0000001600167304 */ /* 0x001e220000202000 */
[----:B-1----:R-:W-:-:S05]  /*2a70*/  SHF.L.U32 R28, R28, 0x10, RZ ;  /* 0x000000101c1c7819 */ /* 0x002fca00000006ff */
[----:B------:R-:W-:Y:S01]  /*2a80*/  FMUL.FTZ R28, R11, R28 ;  /* 0x0000001c0b1c7220 */ /* 0x000fe20000410000 */
[----:B0-----:R-:W-:-:S05]  /*2a90*/  IMAD.U32 R9, R22, 0x10000, RZ ;  /* 0x0001000016097824 */ /* 0x001fca00078e00ff */
[----:B------:R-:W0:Y:S01]  /*2aa0*/  F2F.BF16.F32 R28, R28 ;  /* 0x0000001c001c7304 */ /* 0x000e220000202000 */
[----:B------:R-:W-:Y:S02]  /*2ab0*/  SHF.L.U32 R22, R8, 0x10, RZ ;  /* 0x0000001008167819 */ /* 0x000fe400000006ff */
[----:B0-----:R-:W-:-:S05]  /*2ac0*/  SHF.L.U32 R27, R28, 0x10, RZ ;  /* 0x000000101c1b7819 */ /* 0x001fca00000006ff */
[----:B------:R0:W1:Y:S02]  /*2ad0*/  MUFU.TANH R11, R27 ;  /* 0x0000001b000b7308 */ /* 0x0000640000002400 */
[----:B0-----:R-:W-:Y:S02]  /*2ae0*/  SHF.L.U32 R27, R10, 0x10, RZ ;  /* 0x000000100a1b7819 */ /* 0x001fe400000006ff */
[----:B------:R-:W-:-:S04]  /*2af0*/  F2FP.BF16.F32.PACK_AB R10, R3, R18 ;  /* 0x00000012030a723e */ /* 0x000fc800000010ff */
[----:B-1----:R-:W0:Y:S02]  /*2b00*/  F2F.BF16.F32 R11, R11 ;  /* 0x0000000b000b7304 */ /* 0x002e240000202000 */
[----:B0-----:R-:W-:Y:S01]  /*2b10*/  SHF.L.U32 R28, R11, 0x10, RZ ;  /* 0x000000100b1c7819 */ /* 0x001fe200000006ff */
[----:B------:R-:W-:-:S04]  /*2b20*/  FADD.FTZ R11, R9, 1 ;  /* 0x3f800000090b7421 */ /* 0x000fc80000010000 */
[----:B------:R-:W-:Y:S01]  /*2b30*/  FADD.FTZ R28, R28, 1 ;  /* 0x3f8000001c1c7421 */ /* 0x000fe20000010000 */
[----:B------:R0:W1:Y:S08]  /*2b40*/  F2F.BF16.F32 R9, R11 ;  /* 0x0000000b00097304 */ /* 0x0000700000202000 */
[----:B------:R-:W2:Y:S01]  /*2b50*/  F2F.BF16.F32 R28, R28 ;  /* 0x0000001c001c7304 */ /* 0x000ea20000202000 */
[----:B0-----:R-:W-:-:S02]  /*2b60*/  F2FP.BF16.F32.PACK_AB R11, R0, R17 ;  /* 0x00000011000b723e */ /* 0x001fc400000010ff */
[----:B------:R-:W-:Y:S02]  /*2b70*/  F2FP.BF16.F32.PACK_AB R17, R26, R4 ;  /* 0x000000041a11723e */ /* 0x000fe400000010ff */
[----:B-1----:R-:W-:-:S05]  /*2b80*/  SHF.L.U32 R8, R9, 0x10, RZ ;  /* 0x0000001009087819 */ /* 0x002fca00000006ff */
[----:B------:R-:W-:Y:S01]  /*2b90*/  FMUL.FTZ R27, R27, R8 ;  /* 0x000000081b1b7220 */ /* 0x000fe20000410000 */
[----:B------:R-:W-:Y:S02]  /*2ba0*/  F2FP.BF16.F32.PACK_AB R8, R25, R20 ;  /* 0x000000141908723e */ /* 0x000fe400000010ff */
[----:B--2---:R-:W-:Y:S02]  /*2bb0*/  SHF.L.U32 R9, R28, 0x10, RZ ;  /* 0x000000101c097819 */ /* 0x004fe400000006ff */
[----:B------:R-:W-:Y:S01]  /*2bc0*/  F2FP.BF16.F32.PACK_AB R18, R27, R2 ;  /* 0x000000021b12723e */ /* 0x000fe200000010ff */
[----:B------:R-:W-:Y:S01]  /*2bd0*/  IMAD.WIDE.U32 R2, R23, 0x10, R12 ;  /* 0x0000001017027825 */ /* 0x000fe200078e000c */
[----:B------:R-:W-:-:S03]  /*2be0*/  IADD3 R23, PT, PT, R15, R23, R15 ;  /* 0x000000170f177210 */ /* 0x000fc60007ffe00f */
[----:B------:R-:W-:Y:S01]  /*2bf0*/  FMUL.FTZ R22, R22, R9 ;  /* 0x0000000916167220 */ /* 0x000fe20000410000 */
[----:B------:R-:W-:Y:S02]  /*2c00*/  F2FP.BF16.F32.PACK_AB R9, R16, R19 ;  /* 0x000000131009723e */ /* 0x000fe400000010ff */
[----:B------:R-:W-:Y:S02]  /*2c10*/  F2FP.BF16.F32.PACK_AB R16, R29, R24 ;  /* 0x000000181d10723e */ /* 0x000fe400000010ff */
[----:B------:R-:W-:Y:S01]  /*2c20*/  F2FP.BF16.F32.PACK_AB R19, R22, R5 ;  /* 0x000000051613723e */ /* 0x000fe200000010ff */
[----:B------:R-:W-:Y:S01]  /*2c30*/  IMAD.WIDE.U32 R4, R21, 0x10, R12 ;  /* 0x0000001015047825 */ /* 0x000fe200078e000c */
[----:B------:R1:W-:Y:S01]  /*2c40*/  STG.E.128 desc[UR4][R2.64], R8 ;  /* 0x0000000802007986 */ /* 0x0003e2000c101d04 */
[----:B------:R-:W-:Y:S02]  /*2c50*/  ISETP.GE.AND P0, PT, R23, R14, PT ;  /* 0x0000000e1700720c */ /* 0x000fe40003f06270 */
[----:B------:R-:W-:Y:S01]  /*2c60*/  LEA R21, R15, R21, 0x1 ;  /* 0x000000150f157211 */ /* 0x000fe200078e08ff */
[----:B------:R1:W-:Y:S10]  /*2c70*/  STG.E.128 desc[UR4][R4.64], R16 ;  /* 0x0000001004007986 */ /* 0x0003f4000c101d04 */
[----:B------:R-:W-:Y:S05]  /*2c80*/  @!P0 BRA `(.L_x_78) ;  /* 0xffffffe400108947 */ /* 0x000fea000383ffff */
[----:B------:R-:W-:Y:S05]  /*2c90*/  EXIT ;  /* 0x000000000000794d */ /* 0x000fea0003800000 */
.L_x_79:
        /* <DEDUP_REMOVED lines=14> */
.L_x_457:


//--------------------- .text._ZN4vllm17activation_kernelIN3c104HalfEXadL_ZNS_16gelu_fast_kernelIS2_EET_RKS4_EELb1ELb0EEEvPS4_PS5_i --------------------------
	.section	.text._ZN4vllm17activation_kernelIN3c104HalfEXadL_ZNS_16gelu_fast_kernelIS2_EET_RKS4_EELb1ELb0EEEvPS4_PS5_i,"ax",@progbits
	.align	128
        .global         _ZN4vllm17activation_kernelIN3c104HalfEXadL_ZNS_16gelu_fast_kernelIS2_EET_RKS4_EELb1ELb0EEEvPS4_PS5_i
        .type           _ZN4vllm17activation_kernelIN3c104HalfEXadL_ZNS_16gelu_fast_kernelIS2_EET_RKS4_EELb1ELb0EEEvPS4_PS5_i,@function
        .size           _ZN4vllm17activation_kernelIN3c104HalfEXadL_ZNS_16gelu_fast_kernelIS2_EET_RKS4_EELb1ELb0EEEvPS4_PS5_i,(.L_x_458 - _ZN4vllm17activation_kernelIN3c104HalfEXadL_ZNS_16gelu_fast_kernelIS2_EET_RKS4_EELb1ELb0EEEvPS4_PS5_i)
        .other          _ZN4vllm17activation_kernelIN3c104HalfEXadL_ZNS_16gelu_fast_kernelIS2_EET_RKS4_EELb1ELb0EEEvPS4_PS5_i,@"STO_CUDA_ENTRY STV_DEFAULT"
_ZN4vllm17activation_kernelIN3c104HalfEXadL_ZNS_16gelu_fast_kernelIS2_EET_RKS4_EELb1ELb0EEEvPS4_PS5_i:
.text._ZN4vllm17activation_kernelIN3c104HalfEXadL_ZNS_16gelu_fast_kernelIS2_EET_RKS4_EELb1ELb0EEEvPS4_PS5_i:
        /* <DEDUP_REMOVED lines=20> */
[----:B------:R-:W-:Y:S01]  /*0140*/  SEL R8, RZ, 0x1, P0 ;  /* 0x00000001ff087807 */ /* 0x000fe20000000000 */
[----:B0-----:R-:W0:Y:S02]  /*0150*/  MUFU.RCP R10, R10 ;  /* 0x0000000a000a7308 */ /* 0x001e240000001000 */
[----:B0-----:R-:W-:-:S06]  /*0160*/  IADD3 R6, PT, PT, R10, 0xffffffe, RZ ;  /* 0x0ffffffe0a067810 */ /* 0x001fcc0007ffe0ff */
        /* <DEDUP_REMOVED lines=12> */
[----:B------:R-:W-:Y:S02]  /*0230*/  ISETP.GE.U32.AND P1, PT, R7, R2, PT ;  /* 0x000000020700720c */ /* 0x000fe40003f26070 */
[----:B------:R-:W0:Y:S11]  /*0240*/  LDC.64 R6, c[0x0][0x380] ;  /* 0x0000e000ff067b82 */ /* 0x000e360000000a00 */
[----:B------:R-:W-:-:S02]  /*0250*/  @P1 IADD3 R11, PT, PT, R11, 0x1, RZ ;  /* 0x000000010b0b1810 */ /* 0x000fc40007ffe0ff */
[----:B------:R-:W-:-:S04]  /*0260*/  @!P2 LOP3.LUT R11, RZ, R2, RZ, 0x33, !PT ;  /* 0x00000002ff0ba212 */ /* 0x000fc800078e33ff */
[----:B------:R-:W-:-:S04]  /*0270*/  IADD3 R8, PT, PT, R8, R11, RZ ;  /* 0x0000000b08087210 */ /* 0x000fc80007ffe0ff */
[C---:B------:R-:W-:Y:S02]  /*0280*/  LOP3.LUT R4, R8.reuse, 0x1, RZ, 0xc0, !PT ;  /* 0x0000000108047812 */ /* 0x040fe400078ec0ff */
[----:B------:R-:W-:Y:S01]  /*0290*/  ISETP.NE.AND P1, PT, R8, RZ, PT ;  /* 0x000000ff0800720c */ /* 0x000fe20003f25270 */
[----:B0-----:R-:W-:Y:S01]  /*02a0*/  IMAD.WIDE.U32 R6, R9, 0x2, R6 ;  /* 0x0000000209067825 */ /* 0x001fe200078e0006 */
[----:B------:R-:W-:-:S13]  /*02b0*/  ISETP.NE.U32.AND P0, PT, R4, 0x1, PT ;  /* 0x000000010400780c */ /* 0x000fda0003f05070 */
[----:B-1----:R-:W-:Y:S05]  /*02c0*/  @!P0 BRA `(.L_x_81) ;  /* 0x0000000c00248947 */ /* 0x002fea0003800000 */
[----:B------:R-:W-:-:S06]  /*02d0*/  IMAD.WIDE.U32 R10, R5, 0x10, R30 ;  /* 0x00000010050a7825 */ /* 0x000fcc00078e001e */
[----:B------:R-:W2:Y:S02]  /*02e0*/  LDG.E.128.CONSTANT R8, desc[UR4][R10.64] ;  /* 0x000000040a087981 */ /* 0x000ea4000c1e9d00 */
[--C-:B--2---:R-:W-:Y:S02]  /*02f0*/  HADD2.F32 R4, -RZ, R8.reuse.H0_H0 ;  /* 0x20000008ff047230 */ /* 0x104fe40000004100 */
[----:B------:R-:W-:Y:S02]  /*0300*/  HADD2.F32 R12, -RZ, R8.H1_H1 ;  /* 0x30000008ff0c7230 */ /* 0x000fe40000004100 */
[--C-:B------:R-:W-:Y:S02]  /*0310*/  HADD2.F32 R8, -RZ, R9.reuse.H0_H0 ;  /* 0x20000009ff087230 */ /* 0x100fe40000004100 */
[C---:B------:R-:W-:Y:S01]  /*0320*/  FMUL.FTZ R13, R4.reuse, 0.79788458347320556641 ;  /* 0x3f4c422a040d7820 */ /* 0x040fe20000410000 */
[----:B------:R-:W-:Y:S01]  /*0330*/  FMUL.FTZ R14, R4, 0.044714998453855514526 ;  /* 0x3d372713040e7820 */ /* 0x000fe20000410000 */
[----:B------:R-:W-:-:S02]  /*0340*/  HADD2.F32 R9, -RZ, R9.H1_H1 ;  /* 0x30000009ff097230 */ /* 0x000fc40000004100 */
[----:B------:R-:W-:Y:S01]  /*0350*/  FMUL.FTZ R15, R12, 0.79788458347320556641 ;  /* 0x3f4c422a0c0f7820 */ /* 0x000fe20000410000 */
[C---:B------:R-:W-:Y:S01]  /*0360*/  FMUL.FTZ R17, R8.reuse, 0.79788458347320556641 ;  /* 0x3f4c422a08117820 */ /* 0x040fe20000410000 */
[----:B------:R-:W-:Y:S01]  /*0370*/  FMUL.FTZ R18, R8, 0.044714998453855514526 ;  /* 0x3d37271308127820 */ /* 0x000fe20000410000 */
[----:B------:R-:W-:Y:S01]  /*0380*/  F2FP.F16.F32.PACK_AB R13, R14, R13 ;  /* 0x0000000d0e0d723e */ /* 0x000fe200000000ff */
[----:B------:R-:W-:Y:S01]  /*0390*/  FMUL.FTZ R16, R12, 0.044714998453855514526 ;  /* 0x3d3727130c107820 */ /* 0x000fe20000410000 */
[C---:B------:R-:W-:Y:S01]  /*03a0*/  FMUL.FTZ R19, R9.reuse, 0.79788458347320556641 ;  /* 0x3f4c422a09137820 */ /* 0x040fe20000410000 */
[----:B------:R-:W-:Y:S01]  /*03b0*/  FMUL.FTZ R20, R9, 0.044714998453855514526 ;  /* 0x3d37271309147820 */ /* 0x000fe20000410000 */
[--C-:B------:R-:W-:Y:S01]  /*03c0*/  HADD2.F32 R14, -RZ, R10.reuse.H0_H0 ;  /* 0x2000000aff0e7230 */ /* 0x100fe20000004100 */
[----:B------:R-:W-:Y:S01]  /*03d0*/  F2FP.F16.F32.PACK_AB R17, R18, R17 ;  /* 0x000000111211723e */ /* 0x000fe200000000ff */
[----:B------:R-:W-:Y:S01]  /*03e0*/  HADD2.F32 R29, -RZ, R10.H1_H1 ;  /* 0x3000000aff1d7230 */ /* 0x000fe20000004100 */
[----:B------:R-:W-:Y:S01]  /*03f0*/  F2FP.F16.F32.PACK_AB R15, R16, R15 ;  /* 0x0000000f100f723e */ /* 0x000fe200000000ff */
[----:B------:R-:W-:Y:S01]  /*0400*/  HADD2.F32 R21, -RZ, R13.H1_H1 ;  /* 0x3000000dff157230 */ /* 0x000fe20000004100 */
[----:B------:R-:W-:Y:S01]  /*0410*/  F2FP.F16.F32.PACK_AB R18, R20, R19 ;  /* 0x000000131412723e */ /* 0x000fe200000000ff */
[C---:B------:R-:W-:Y:S01]  /*0420*/  FMUL.FTZ R19, R14.reuse, 0.79788458347320556641 ;  /* 0x3f4c422a0e137820 */ /* 0x040fe20000410000 */
[----:B------:R-:W-:Y:S01]  /*0430*/  FMUL.FTZ R10, R14, 0.044714998453855514526 ;  /* 0x3d3727130e0a7820 */ /* 0x000fe20000410000 */
[C---:B------:R-:W-:Y:S01]  /*0440*/  FMUL.FTZ R16, R29.reuse, 0.79788458347320556641 ;  /* 0x3f4c422a1d107820 */ /* 0x040fe20000410000 */
[----:B------:R-:W-:Y:S01]  /*0450*/  FMUL.FTZ R23, R29, 0.044714998453855514526 ;  /* 0x3d3727131d177820 */ /* 0x000fe20000410000 */
[----:B------:R-:W-:-:S02]  /*0460*/  HADD2.F32 R25, -RZ, R15.H1_H1 ;  /* 0x3000000fff197230 */ /* 0x000fc40000004100 */
[----:B------:R-:W-:Y:S01]  /*0470*/  F2FP.F16.F32.PACK_AB R19, R10, R19 ;  /* 0x000000130a13723e */ /* 0x000fe200000000ff */
[----:B------:R-:W-:Y:S01]  /*0480*/  FMUL.FTZ R10, R4, R21 ;  /* 0x00000015040a7220 */ /* 0x000fe20000410000 */
[----:B------:R-:W-:Y:S01]  /*0490*/  F2FP.F16.F32.PACK_AB R16, R23, R16 ;  /* 0x000000101710723e */ /* 0x000fe200000000ff */
[----:B------:R-:W-:Y:S02]  /*04a0*/  HADD2.F32 R23, -RZ, R17.H1_H1 ;  /* 0x30000011ff177230 */ /* 0x000fe40000004100 */
[----:B------:R-:W-:Y:S01]  /*04b0*/  FMUL.FTZ R25, R12, R25 ;  /* 0x000000190c197220 */ /* 0x000fe20000410000 */
[--C-:B------:R-:W-:Y:S01]  /*04c0*/  HADD2.F32 R28, -RZ, R11.reuse.H0_H0 ;  /* 0x2000000bff1c7230 */ /* 0x100fe20000004100 */
[----:B------:R-:W-:Y:S01]  /*04d0*/  F2FP.F16.F32.PACK_AB R10, RZ, R10 ;  /* 0x0000000aff0a723e */ /* 0x000fe200000000ff */
[----:B------:R-:W-:Y:S02]  /*04e0*/  HADD2.F32 R32, -RZ, R11.H1_H1 ;  /* 0x3000000bff207230 */ /* 0x000fe40000004100 */
[----:B------:R-:W-:Y:S01]  /*04f0*/  FMUL.FTZ R26, R8, R23 ;  /* 0x00000017081a7220 */ /* 0x000fe20000410000 */
[----:B------:R-:W-:Y:S01]  /*0500*/  HADD2.F32 R23, -RZ, R19.H1_H1 ;  /* 0x30000013ff177230 */ /* 0x000fe20000004100 */
[----:B------:R-:W-:Y:S01]  /*0510*/  F2FP.F16.F32.PACK_AB R25, RZ, R25 ;  /* 0x00000019ff19723e */ /* 0x000fe200000000ff */
[----:B------:R-:W-:-:S02]  /*0520*/  HADD2.F32 R10, -RZ, R10.H0_H0 ;  /* 0x2000000aff0a7230 */ /* 0x000fc40000004100 */
[----:B------:R-:W-:Y:S01]  /*0530*/  FMUL.FTZ R21, R28, 0.79788458347320556641 ;  /* 0x3f4c422a1c157820 */ /* 0x000fe20000410000 */
[----:B------:R-:W-:Y:S01]  /*0540*/  F2FP.F16.F32.PACK_AB R26, RZ, R26 ;  /* 0x0000001aff1a723e */ /* 0x000fe200000000ff */
[----:B------:R-:W-:Y:S01]  /*0550*/  FMUL.FTZ R24, R14, R23 ;  /* 0x000000170e187220 */ /* 0x000fe20000410000 */
[----:B------:R-:W-:Y:S01]  /*0560*/  FMUL.FTZ R20, R28, 0.044714998453855514526 ;  /* 0x3d3727131c147820 */ /* 0x000fe20000410000 */
[----:B------:R-:W-:Y:S01]  /*0570*/  FADD.FTZ R10, R10, 1 ;  /* 0x3f8000000a0a7421 */ /* 0x000fe20000010000 */
[----:B------:R-:W-:Y:S02]  /*0580*/  HADD2.F32 R22, -RZ, R18.H1_H1 ;  /* 0x30000012ff167230 */ /* 0x000fe40000004100 */
[----:B------:R-:W-:Y:S01]  /*0590*/  FMUL.FTZ R11, R32, 0.044714998453855514526 ;  /* 0x3d372713200b7820 */ /* 0x000fe20000410000 */
[----:B------:R-:W-:Y:S01]  /*05a0*/  F2FP.F16.F32.PACK_AB R24, RZ, R24 ;  /* 0x00000018ff18723e */ /* 0x000fe200000000ff */
[----:B------:R-:W-:Y:S01]  /*05b0*/  HADD2.F32 R26, -RZ, R26.H0_H0 ;  /* 0x2000001aff1a7230 */ /* 0x000fe20000004100 */
[----:B------:R-:W-:Y:S01]  /*05c0*/  F2FP.F16.F32.PACK_AB R21, R20, R21 ;  /* 0x000000151415723e */ /* 0x000fe200000000ff */
[----:B------:R-:W-:Y:S01]  /*05d0*/  HADD2.F32 R25, -RZ, R25.H0_H0 ;  /* 0x20000019ff197230 */ /* 0x000fe20000004100 */
[----:B------:R-:W-:Y:S01]  /*05e0*/  F2FP.F16.F32.PACK_AB R10, RZ, R10 ;  /* 0x0000000aff0a723e */ /* 0x000fe200000000ff */
[----:B------:R-:W-:-:S02]  /*05f0*/  HADD2.F32 R24, -RZ, R24.H0_H0 ;  /* 0x20000018ff187230 */ /* 0x000fc40000004100 */
[----:B------:R-:W-:Y:S01]  /*0600*/  FADD.FTZ R26, R26, 1 ;  /* 0x3f8000001a1a7421 */ /* 0x000fe20000010000 */
[----:B------:R-:W-:Y:S01]  /*0610*/  FMUL.FTZ R20, R32, 0.79788458347320556641 ;  /* 0x3f4c422a20147820 */ /* 0x000fe20000410000 */
[----:B------:R-:W-:Y:S01]  /*0620*/  FMUL.FTZ R27, R9, R22 ;  /* 0x00000016091b7220 */ /* 0x000fe20000410000 */
[----:B------:R-:W-:Y:S01]  /*0630*/  FADD.FTZ R25, R25, 1 ;  /* 0x3f80000019197421 */ /* 0x000fe20000010000 */
[----:B------:R-:W-:Y:S01]  /*0640*/  HADD2.F32 R22, -RZ, R16.H1_H1 ;  /* 0x30000010ff167230 */ /* 0x000fe20000004100 */
[----:B------:R-:W-:Y:S01]  /*0650*/  F2FP.F16.F32.PACK_AB R26, RZ, R26 ;  /* 0x0000001aff1a723e */ /* 0x000fe200000000ff */
[----:B------:R-:W-:Y:S02]  /*0660*/  HADD2.F32 R33, -RZ, R21.H1_H1 ;  /* 0x30000015ff217230 */ /* 0x000fe40000004100 */
[----:B------:R-:W-:Y:S01]  /*0670*/  FADD.FTZ R24, R24, 1 ;  /* 0x3f80000018187421 */ /* 0x000fe20000010000 */
[----:B------:R-:W-:Y:S01]  /*0680*/  HADD2.F32 R13, -RZ, R13.H0_H0 ;  /* 0x2000000dff0d7230 */ /* 0x000fe20000004100 */
[----:B------:R-:W-:Y:S01]  /*0690*/  F2FP.F16.F32.PACK_AB R20, R11, R20 ;  /* 0x000000140b14723e */ /* 0x000fe200000000ff */
[----:B------:R-:W-:Y:S01]  /*06a0*/  HADD2.F32 R10, -RZ, R10.H0_H0 ;  /* 0x2000000aff0a7230 */ /* 0x000fe20000004100 */
[----:B------:R-:W-:Y:S01]  /*06b0*/  F2FP.F16.F32.PACK_AB R25, RZ, R25 ;  /* 0x00000019ff19723e */ /* 0x000fe200000000ff */
[----:B------:R-:W-:Y:S01]  /*06c0*/  FMUL.FTZ R23, R29, R22 ;  /* 0x000000161d177220 */ /* 0x000fe20000410000 */
[----:B------:R-:W-:Y:S01]  /*06d0*/  FMUL.FTZ R22, R28, R33 ;  /* 0x000000211c167220 */ /* 0x000fe20000410000 */
[----:B------:R-:W-:-:S02]  /*06e0*/  HADD2.F32 R17, -RZ, R17.H0_H0 ;  /* 0x20000011ff117230 */ /* 0x000fc40000004100 */
[----:B------:R-:W-:Y:S01]  /*06f0*/  FMUL.FTZ R33, R13, R10 ;  /* 0x0000000a0d217220 */ /* 0x000fe20000410000 */
[----:B------:R-:W-:Y:S01]  /*0700*/  F2FP.F16.F32.PACK_AB R10, RZ, R24 ;  /* 0x00000018ff0a723e */ /* 0x000fe200000000ff */
[----:B------:R-:W-:Y:S01]  /*0710*/  HADD2.F32 R26, -RZ, R26.H0_H0 ;  /* 0x2000001aff1a7230 */ /* 0x000fe20000004100 */
[----:B------:R-:W-:Y:S01]  /*0720*/  F2FP.F16.F32.PACK_AB R27, RZ, R27 ;  /* 0x0000001bff1b723e */ /* 0x000fe200000000ff */
[----:B------:R-:W-:Y:S01]  /*0730*/  HADD2.F32 R11, -RZ, R20.H1_H1 ;  /* 0x30000014ff0b7230 */ /* 0x000fe20000004100 */
[----:B------:R-:W-:Y:S01]  /*0740*/  F2FP.F16.F32.PACK_AB R23, RZ, R23 ;  /* 0x00000017ff17723e */ /* 0x000fe200000000ff */
[----:B------:R-:W-:Y:S02]  /*0750*/  HADD2.F32 R15, -RZ, R15.H0_H0 ;  /* 0x2000000fff0f7230 */ /* 0x000fe40000004100 */
[----:B------:R-:W-:Y:S01]  /*0760*/  FMUL.FTZ R17, R17, R26 ;  /* 0x0000001a11117220 */ /* 0x000fe20000410000 */
[----:B------:R-:W-:Y:S02]  /*0770*/  HADD2.F32 R24, -RZ, R25.H0_H0 ;  /* 0x20000019ff187230 */ /* 0x000fe40000004100 */
[----:B------:R-:W-:Y:S01]  /*0780*/  FMUL.FTZ R11, R32, R11 ;  /* 0x0000000b200b7220 */ /* 0x000fe20000410000 */
[----:B------:R-:W-:Y:S01]  /*0790*/  HADD2.F32 R27, -RZ, R27.H0_H0 ;  /* 0x2000001bff1b7230 */ /* 0x000fe20000004100 */
[----:B------:R-:W-:Y:S01]  /*07a0*/  F2FP.F16.F32.PACK_AB R33, RZ, R33 ;  /* 0x00000021ff21723e */ /* 0x000fe200000000ff */
[----:B------:R-:W-:-:S02]  /*07b0*/  HADD2.F32 R23, -RZ, R23.H0_H0 ;  /* 0x20000017ff177230 */ /* 0x000fc40000004100 */
[----:B------:R-:W-:Y:S01]  /*07c0*/  FMUL.FTZ R15, R15, R24 ;  /* 0x000000180f0f7220 */ /* 0x000fe20000410000 */
[----:B------:R-:W-:Y:S01]  /*07d0*/  F2FP.F16.F32.PACK_AB R17, RZ, R17 ;  /* 0x00000011ff11723e */ /* 0x000fe200000000ff */
[----:B------:R-:W-:Y:S01]  /*07e0*/  FADD.FTZ R27, R27, 1 ;  /* 0x3f8000001b1b7421 */ /* 0x000fe20000010000 */
[----:B------:R-:W-:Y:S01]  /*07f0*/  F2FP.F16.F32.PACK_AB R11, RZ, R11 ;  /* 0x0000000bff0b723e */ /* 0x000fe200000000ff */
[----:B------:R-:W-:Y:S01]  /*0800*/  FADD.FTZ R23, R23, 1 ;  /* 0x3f80000017177421 */ /* 0x000fe20000010000 */
[----:B------:R-:W-:Y:S01]  /*0810*/  F2FP.F16.F32.PACK_AB R15, RZ, R15 ;  /* 0x0000000fff0f723e */ /* 0x000fe200000000ff */
[----:B------:R-:W-:Y:S01]  /*0820*/  HADD2.F32 R17, -RZ, R17.H0_H0 ;  /* 0x20000011ff117230 */ /* 0x000fe20000004100 */
[----:B------:R-:W-:Y:S01]  /*0830*/  F2FP.F16.F32.PACK_AB R22, RZ, R22 ;  /* 0x00000016ff16723e */ /* 0x000fe200000000ff */
[----:B------:R-:W-:Y:S01]  /*0840*/  HADD2.F32 R11, -RZ, R11.H0_H0 ;  /* 0x2000000bff0b7230 */ /* 0x000fe20000004100 */
[----:B------:R-:W-:Y:S01]  /*0850*/  F2FP.F16.F32.PACK_AB R27, RZ, R27 ;  /* 0x0000001bff1b723e */ /* 0x000fe200000000ff */
[----:B------:R-:W-:Y:S01]  /*0860*/  HADD2.F32 R15, -RZ, R15.H0_H0 ;  /* 0x2000000fff0f7230 */ /* 0x000fe20000004100 */
[----:B------:R-:W-:Y:S01]  /*0870*/  F2FP.F16.F32.PACK_AB R13, RZ, R23 ;  /* 0x00000017ff0d723e */ /* 0x000fe200000000ff */
[----:B------:R-:W-:-:S02]  /*0880*/  HADD2.F32 R33, -RZ, R33.H0_H0 ;  /* 0x20000021ff217230 */ /* 0x000fc40000004100 */
[----:B------:R-:W-:Y:S01]  /*0890*/  FADD.FTZ R11, R11, 1 ;  /* 0x3f8000000b0b7421 */ /* 0x000fe20000010000 */
[----:B------:R-:W-:Y:S01]  /*08a0*/  HADD2.F32 R22, -RZ, R22.H0_H0 ;  /* 0x20000016ff167230 */ /* 0x000fe20000004100 */
[----:B------:R-:W0:Y:S01]  /*08b0*/  MUFU.TANH R17, R17 ;  /* 0x0000001100117308 */ /* 0x000e220000002400 */
[----:B------:R-:W-:Y:S02]  /*08c0*/  HADD2.F32 R19, -RZ, R19.H0_H0 ;  /* 0x20000013ff137230 */ /* 0x000fe40000004100 */
[----:B------:R-:W-:Y:S01]  /*08d0*/  FMUL.FTZ R8, R8, 0.5 ;  /* 0x3f00000008087820 */ /* 0x000fe20000410000 */
[----:B------:R-:W-:Y:S02]  /*08e0*/  HADD2.F32 R10, -RZ, R10.H0_H0 ;  /* 0x2000000aff0a7230 */ /* 0x000fe40000004100 */
[----:B------:R-:W-:Y:S01]  /*08f0*/  FADD.FTZ R22, R22, 1 ;  /* 0x3f80000016167421 */ /* 0x000fe20000010000 */
[----:B------:R-:W-:Y:S01]  /*0900*/  HADD2.F32 R18, -RZ, R18.H0_H0 ;  /* 0x20000012ff127230 */ /* 0x000fe20000004100 */
[----:B------:R-:W-:Y:S01]  /*0910*/  F2FP.F16.F32.PACK_AB R11, RZ, R11 ;  /* 0x0000000bff0b723e */ /* 0x000fe200000000ff */
[----:B------:R-:W-:Y:S01]  /*0920*/  HADD2.F32 R27, -RZ, R27.H0_H0 ;  /* 0x2000001bff1b7230 */ /* 0x000fe20000004100 */
[----:B------:R-:W1:Y:S01]  /*0930*/  MUFU.TANH R15, R15 ;  /* 0x0000000f000f7308 */ /* 0x000e620000002400 */
[----:B------:R-:W-:-:S02]  /*0940*/  HADD2.F32 R16, -RZ, R16.H0_H0 ;  /* 0x20000010ff107230 */ /* 0x000fc40000004100 */
[----:B------:R-:W-:Y:S01]  /*0950*/  FMUL.FTZ R10, R19, R10 ;  /* 0x0000000a130a7220 */ /* 0x000fe20000410000 */
[----:B------:R-:W-:Y:S01]  /*0960*/  HADD2.F32 R13, -RZ, R13.H0_H0 ;  /* 0x2000000dff0d7230 */ /* 0x000fe20000004100 */
[----:B------:R-:W-:Y:S01]  /*0970*/  F2FP.F16.F32.PACK_AB R22, RZ, R22 ;  /* 0x00000016ff16723e */ /* 0x000fe200000000ff */
[----:B------:R-:W-:Y:S01]  /*0980*/  FMUL.FTZ R18, R18, R27 ;  /* 0x0000001b12127220 */ /* 0x000fe20000410000 */
[----:B------:R-:W-:Y:S02]  /*0990*/  HADD2.F32 R20, -RZ, R20.H0_H0 ;  /* 0x20000014ff147230 */ /* 0x000fe40000004100 */
[----:B------:R-:W-:Y:S01]  /*09a0*/  FMUL.FTZ R12, R12, 0.5 ;  /* 0x3f0000000c0c7820 */ /* 0x000fe20000410000 */
[----:B------:R-:W2:Y:S01]  /*09b0*/  MUFU.TANH R33, R33 ;  /* 0x0000002100217308 */ /* 0x000ea20000002400 */
[----:B------:R-:W-:Y:S01]  /*09c0*/  FMUL.FTZ R13, R16, R13 ;  /* 0x0000000d100d7220 */ /* 0x000fe20000410000 */
[----:B------:R-:W-:Y:S01]  /*09d0*/  F2FP.F16.F32.PACK_AB R16, RZ, R10 ;  /* 0x0000000aff10723e */ /* 0x000fe200000000ff */
[----:B------:R-:W-:Y:S01]  /*09e0*/  HADD2.F32 R11, -RZ, R11.H0_H0 ;  /* 0x2000000bff0b7230 */ /* 0x000fe20000004100 */
[----:B------:R-:W-:Y:S01]  /*09f0*/  F2FP.F16.F32.PACK_AB R18, RZ, R18 ;  /* 0x00000012ff12723e */ /* 0x000fe200000000ff */
[----:B------:R-:W-:Y:S01]  /*0a00*/  HADD2.F32 R21, -RZ, R21.H0_H0 ;  /* 0x20000015ff157230 */ /* 0x000fe20000004100 */
[----:B0-----:R-:W-:Y:S01]  /*0a10*/  F2FP.F16.F32.PACK_AB R17, R8, R17 ;  /* 0x000000110811723e */ /* 0x001fe200000000ff */
[----:B------:R-:W-:-:S02]  /*0a20*/  HADD2.F32 R22, -RZ, R22.H0_H0 ;  /* 0x20000016ff167230 */ /* 0x000fc40000004100 */
[----:B------:R-:W-:Y:S01]  /*0a30*/  FMUL.FTZ R11, R20, R11 ;  /* 0x0000000b140b7220 */ /* 0x000fe20000410000 */
[----:B------:R-:W-:Y:S02]  /*0a40*/  HADD2.F32 R19, -RZ, R16.H0_H0 ;  /* 0x20000010ff137230 */ /* 0x000fe40000004100 */
[----:B------:R-:W-:Y:S01]  /*0a50*/  FMUL.FTZ R16, R4, 0.5 ;  /* 0x3f00000004107820 */ /* 0x000fe20000410000 */
[----:B------:R-:W-:Y:S02]  /*0a60*/  HADD2.F32 R10, -RZ, R18.H0_H0 ;  /* 0x20000012ff0a7230 */ /* 0x000fe40000004100 */
[----:B------:R-:W-:Y:S01]  /*0a70*/  FMUL.FTZ R21, R21, R22 ;  /* 0x0000001615157220 */ /* 0x000fe20000410000 */
[----:B-1----:R-:W-:Y:S01]  /*0a80*/  F2FP.F16.F32.PACK_AB R15, R12, R15 ;  /* 0x0000000f0c0f723e */ /* 0x002fe200000000ff */
[----:B------:R0:W-:Y:S01]  /*0a90*/  MUFU.TANH R4, R19 ;  /* 0x0000001300047308 */ /* 0x0001e20000002400 */
[----:B------:R-:W-:Y:S01]  /*0aa0*/  F2FP.F16.F32.PACK_AB R12, RZ, R11 ;  /* 0x0000000bff0c723e */ /* 0x000fe200000000ff */
[----:B------:R-:W-:Y:S01]  /*0ab0*/  FMUL.FTZ R9, R9, 0.5 ;  /* 0x3f00000009097820 */ /* 0x000fe20000410000 */
[----:B------:R-:W-:Y:S01]  /*0ac0*/  F2FP.F16.F32.PACK_AB R13, RZ, R13 ;  /* 0x0000000dff0d723e */ /* 0x000fe200000000ff */
[----:B------:R-:W-:Y:S01]  /*0ad0*/  HADD2.F32 R18, -RZ, R15.H0_H0 ;  /* 0x2000000fff127230 */ /* 0x000fe20000004100 */
[----:B--2---:R-:W-:Y:S01]  /*0ae0*/  F2FP.F16.F32.PACK_AB R33, R16, R33 ;  /* 0x000000211021723e */ /* 0x004fe200000000ff */
[----:B------:R-:W-:Y:S01]  /*0af0*/  HADD2.F32 R12, -RZ, R12.H0_H0 ;  /* 0x2000000cff0c7230 */ /* 0x000fe20000004100 */
[----:B------:R-:W-:Y:S01]  /*0b00*/  F2FP.F16.F32.PACK_AB R21, RZ, R21 ;  /* 0x00000015ff15723e */ /* 0x000fe200000000ff */
[----:B------:R-:W1:Y:S01]  /*0b10*/  MUFU.TANH R10, R10 ;  /* 0x0000000a000a7308 */ /* 0x000e620000002400 */
[----:B0-----:R-:W-:-:S02]  /*0b20*/  HADD2.F32 R19, -RZ, R17.H0_H0 ;  /* 0x20000011ff137230 */ /* 0x001fc40000004100 */
[----:B------:R-:W-:Y:S01]  /*0b30*/  FADD.FTZ R18, R18, 1 ;  /* 0x3f80000012127421 */ /* 0x000fe20000010000 */
[----:B------:R-:W-:Y:S02]  /*0b40*/  HADD2.F32 R11, -RZ, R33.H0_H0 ;  /* 0x20000021ff0b7230 */ /* 0x000fe40000004100 */
[----:B------:R-:W-:Y:S01]  /*0b50*/  FMUL.FTZ R29, R29, 0.5 ;  /* 0x3f0000001d1d7820 */ /* 0x000fe20000410000 */
[----:B------:R-:W-:Y:S02]  /*0b60*/  HADD2.F32 R13, -RZ, R13.H0_H0 ;  /* 0x2000000dff0d7230 */ /* 0x000fe40000004100 */
[----:B------:R-:W-:Y:S01]  /*0b70*/  FADD.FTZ R19, R19, 1 ;  /* 0x3f80000013137421 */ /* 0x000fe20000010000 */
[----:B------:R-:W-:Y:S02]  /*0b80*/  HADD2.F32 R21, -RZ, R21.H0_H0 ;  /* 0x20000015ff157230 */ /* 0x000fe40000004100 */
[----:B------:R-:W-:Y:S01]  /*0b90*/  FADD.FTZ R16, R11, 1 ;  /* 0x3f8000000b107421 */ /* 0x000fe20000010000 */
[----:B------:R0:W2:Y:S01]  /*0ba0*/  MUFU.TANH R8, R13 ;  /* 0x0000000d00087308 */ /* 0x0000a20000002400 */
[----:B------:R-:W-:Y:S01]  /*0bb0*/  F2FP.F16.F32.PACK_AB R18, RZ, R18 ;  /* 0x00000012ff12723e */ /* 0x000fe200000000ff */
[----:B------:R-:W-:Y:S01]  /*0bc0*/  HADD2.F32 R17, -RZ, R17.H1_H1 ;  /* 0x30000011ff117230 */ /* 0x000fe20000004100 */
[----:B------:R-:W-:Y:S01]  /*0bd0*/  F2FP.F16.F32.PACK_AB R19, RZ, R19 ;  /* 0x00000013ff13723e */ /* 0x000fe200000000ff */
[----:B------:R-:W-:Y:S01]  /*0be0*/  HADD2.F32 R15, -RZ, R15.H1_H1 ;  /* 0x3000000fff0f7230 */ /* 0x000fe20000004100 */
[----:B------:R-:W-:Y:S01]  /*0bf0*/  F2FP.F16.F32.PACK_AB R16, RZ, R16 ;  /* 0x00000010ff10723e */ /* 0x000fe200000000ff */
[----:B------:R-:W-:-:S02]  /*0c00*/  HADD2.F32 R18, -RZ, R18.H0_H0 ;  /* 0x20000012ff127230 */ /* 0x000fc40000004100 */
[----:B------:R-:W-:Y:S01]  /*0c10*/  FMUL.FTZ R28, R28, 0.5 ;  /* 0x3f0000001c1c7820 */ /* 0x000fe20000410000 */
[----:B------:R-:W3:Y:S01]  /*0c20*/  MUFU.TANH R11, R21 ;  /* 0x00000015000b7308 */ /* 0x000ee20000002400 */
[----:B------:R-:W-:Y:S02]  /*0c30*/  HADD2.F32 R20, -RZ, R19.H0_H0 ;  /* 0x20000013ff147230 */ /* 0x000fe40000004100 */
[----:B0-----:R-:W-:Y:S01]  /*0c40*/  FMUL.FTZ R13, R14, 0.5 ;  /* 0x3f0000000e0d7820 */ /* 0x001fe20000410000 */
[----:B-1----:R-:W-:Y:S01]  /*0c50*/  F2FP.F16.F32.PACK_AB R10, R9, R10 ;  /* 0x0000000a090a723e */ /* 0x002fe200000000ff */
[----:B------:R-:W-:Y:S01]  /*0c60*/  FMUL.FTZ R14, R15, R18 ;  /* 0x000000120f0e7220 */ /* 0x000fe20000410000 */
[----:B------:R-:W-:Y:S02]  /*0c70*/  HADD2.F32 R33, -RZ, R33.H1_H1 ;  /* 0x30000021ff217230 */ /* 0x000fe40000004100 */
[----:B------:R-:W-:Y:S01]  /*0c80*/  FMUL.FTZ R9, R17, R20 ;  /* 0x0000001411097220 */ /* 0x000fe20000410000 */
[----:B------:R-:W-:Y:S01]  /*0c90*/  FMUL.FTZ R17, R32, 0.5 ;  /* 0x3f00000020117820 */ /* 0x000fe20000410000 */
[----:B------:R-:W0:Y:S01]  /*0ca0*/  MUFU.TANH R12, R12 ;  /* 0x0000000c000c7308 */ /* 0x000e220000002400 */
[----:B------:R-:W-:Y:S01]  /*0cb0*/  HADD2.F32 R16, -RZ, R16.H0_H0 ;  /* 0x20000010ff107230 */ /* 0x000fe20000004100 */
[----:B------:R-:W-:Y:S01]  /*0cc0*/  F2FP.F16.F32.PACK_AB R15, R13, R4 ;  /* 0x000000040d0f723e */ /* 0x000fe200000000ff */
[----:B------:R-:W-:-:S02]  /*0cd0*/  HADD2.F32 R13, -RZ, R10.H0_H0 ;  /* 0x2000000aff0d7230 */ /* 0x000fc40000004100 */
[----:B------:R-:W-:Y:S01]  /*0ce0*/  HADD2.F32 R4, -RZ, R10.H1_H1 ;  /* 0x3000000aff047230 */ /* 0x000fe20000004100 */
[----:B--2---:R-:W-:Y:S01]  /*0cf0*/  F2FP.F16.F32.PACK_AB R10, R29, R8 ;  /* 0x000000081d0a723e */ /* 0x004fe200000000ff */
[----:B------:R-:W-:Y:S01]  /*0d00*/  FMUL.FTZ R33, R33, R16 ;  /* 0x0000001021217220 */ /* 0x000fe20000410000 */
[--C-:B------:R-:W-:Y:S02]  /*0d10*/  HADD2.F32 R16, -RZ, R15.reuse.H0_H0 ;  /* 0x2000000fff107230 */ /* 0x100fe40000004100 */
[----:B------:R-:W-:Y:S01]  /*0d20*/  FADD.FTZ R13, R13, 1 ;  /* 0x3f8000000d0d7421 */ /* 0x000fe20000010000 */
[----:B---3--:R-:W-:Y:S01]  /*0d30*/  F2FP.F16.F32.PACK_AB R11, R28, R11 ;  /* 0x0000000b1c0b723e */ /* 0x008fe200000000ff */
[----:B------:R-:W-:Y:S02]  /*0d40*/  HADD2.F32 R8, -RZ, R15.H1_H1 ;  /* 0x3000000fff087230 */ /* 0x000fe40000004100 */
[----:B------:R-:W-:Y:S02]  /*0d50*/  HADD2.F32 R15, -RZ, R10.H0_H0 ;  /* 0x2000000aff0f7230 */ /* 0x000fe40000004100 */
[----:B------:R-:W-:Y:S01]  /*0d60*/  FADD.FTZ R16, R16, 1 ;  /* 0x3f80000010107421 */ /* 0x000fe20000010000 */
[----:B------:R-:W-:-:S02]  /*0d70*/  F2FP.F16.F32.PACK_AB R13, RZ, R13 ;  /* 0x0000000dff0d723e */ /* 0x000fc400000000ff */
[----:B0-----:R-:W-:Y:S01]  /*0d80*/  F2FP.F16.F32.PACK_AB R18, R17, R12 ;  /* 0x0000000c1112723e */ /* 0x001fe200000000ff */
[----:B------:R-:W-:Y:S02]  /*0d90*/  HADD2.F32 R17, -RZ, R11.H0_H0 ;  /* 0x2000000bff117230 */ /* 0x000fe40000004100 */
[----:B------:R-:W-:Y:S01]  /*0da0*/  FADD.FTZ R15, R15, 1 ;  /* 0x3f8000000f0f7421 */ /* 0x000fe20000010000 */
[----:B------:R-:W-:Y:S01]  /*0db0*/  HADD2.F32 R12, -RZ, R10.H1_H1 ;  /* 0x3000000aff0c7230 */ /* 0x000fe20000004100 */
[----:B------:R-:W-:Y:S01]  /*0dc0*/  F2FP.F16.F32.PACK_AB R16, RZ, R16 ;  /* 0x00000010ff10723e */ /* 0x000fe200000000ff */
[--C-:B------:R-:W-:Y:S02]  /*0dd0*/  HADD2.F32 R19, -RZ, R18.reuse.H0_H0 ;  /* 0x20000012ff137230 */ /* 0x100fe40000004100 */
[----:B------:R-:W-:Y:S02]  /*0de0*/  HADD2.F32 R10, -RZ, R18.H1_H1 ;  /* 0x30000012ff0a7230 */ /* 0x000fe40000004100 */
[----:B------:R-:W-:Y:S01]  /*0df0*/  FADD.FTZ R18, R17, 1 ;  /* 0x3f80000011127421 */ /* 0x000fe20000010000 */
[----:B------:R-:W-:Y:S01]  /*0e00*/  F2FP.F16.F32.PACK_AB R17, RZ, R15 ;  /* 0x0000000fff11723e */ /* 0x000fe200000000ff */
[----:B------:R-:W-:Y:S01]  /*0e10*/  FADD.FTZ R19, R19, 1 ;  /* 0x3f80000013137421 */ /* 0x000fe20000010000 */
[----:B------:R-:W-:-:S02]  /*0e20*/  HADD2.F32 R15, -RZ, R16.H0_H0 ;  /* 0x20000010ff0f7230 */ /* 0x000fc40000004100 */
[----:B------:R-:W-:Y:S01]  /*0e30*/  F2FP.F16.F32.PACK_AB R18, RZ, R18 ;  /* 0x00000012ff12723e */ /* 0x000fe200000000ff */
[----:B------:R-:W-:Y:S01]  /*0e40*/  HADD2.F32 R17, -RZ, R17.H0_H0 ;  /* 0x20000011ff117230 */ /* 0x000fe20000004100 */
[----:B------:R-:W-:Y:S01]  /*0e50*/  F2FP.F16.F32.PACK_AB R19, RZ, R19 ;  /* 0x00000013ff13723e */ /* 0x000fe200000000ff */
[----:B------:R-:W-:Y:S02]  /*0e60*/  HADD2.F32 R11, -RZ, R11.H1_H1 ;  /* 0x3000000bff0b7230 */ /* 0x000fe40000004100 */
[----:B------:R-:W-:Y:S01]  /*0e70*/  FMUL.FTZ R15, R8, R15 ;  /* 0x0000000f080f7220 */ /* 0x000fe20000410000 */
[----:B------:R-:W-:Y:S02]  /*0e80*/  HADD2.F32 R13, -RZ, R13.H0_H0 ;  /* 0x2000000dff0d7230 */ /* 0x000fe40000004100 */
[----:B------:R-:W-:Y:S01]  /*0e90*/  FMUL.FTZ R12, R12, R17 ;  /* 0x000000110c0c7220 */ /* 0x000fe20000410000 */
[----:B------:R-:W-:Y:S01]  /*0ea0*/  HADD2.F32 R18, -RZ, R18.H0_H0 ;  /* 0x20000012ff127230 */ /* 0x000fe20000004100 */
[----:B------:R-:W-:Y:S01]  /*0eb0*/  F2FP.F16.F32.PACK_AB R8, R14, R33 ;  /* 0x000000210e08723e */ /* 0x000fe200000000ff */
[----:B------:R-:W-:-:S02]  /*0ec0*/  HADD2.F32 R19, -RZ, R19.H0_H0 ;  /* 0x20000013ff137230 */ /* 0x000fc40000004100 */
[----:B------:R-:W-:Y:S01]  /*0ed0*/  FMUL.FTZ R4, R4, R13 ;  /* 0x0000000d04047220 */ /* 0x000fe20000410000 */
[----:B------:R-:W-:Y:S02]  /*0ee0*/  FMUL.FTZ R11, R11, R18 ;  /* 0x000000120b0b7220 */ /* 0x000fe40000410000 */
[----:B------:R-:W-:Y:S01]  /*0ef0*/  FMUL.FTZ R16, R10, R19 ;  /* 0x000000130a107220 */ /* 0x000fe20000410000 */
[----:B------:R-:W-:Y:S01]  /*0f00*/  F2FP.F16.F32.PACK_AB R10, R12, R15 ;  /* 0x0000000f0c0a723e */ /* 0x000fe200000000ff */
[----:B------:R-:W-:Y:S01]  /*0f10*/  IMAD.WIDE.U32 R12, R5, 0x10, R6 ;  /* 0x00000010050c7825 */ /* 0x000fe200078e0006 */
[----:B------:R-:W-:Y:S02]  /*0f20*/  F2FP.F16.F32.PACK_AB R9, R4, R9 ;  /* 0x000000090409723e */ /* 0x000fe400000000ff */
[----:B------:R-:W-:Y:S02]  /*0f30*/  F2FP.F16.F32.PACK_AB R11, R16, R11 ;  /* 0x0000000b100b723e */ /* 0x000fe400000000ff */
[----:B------:R-:W-:-:S03]  /*0f40*/  MOV R5, R3 ;  /* 0x0000000300057202 */ /* 0x000fc60000000f00 */
[----:B------:R0:W-:Y:S04]  /*0f50*/  STG.E.128 desc[UR4][R12.64], R8 ;  /* 0x000000080c007986 */ /* 0x0001e8000c101d04 */
.L_x_81:
[----:B------:R-:W-:Y:S05]  /*0f60*/  BSYNC.RECONVERGENT B0 ;  /* 0x0000000000007941 */ /* 0x000fea0003800200 */
.L_x_80:
[----:B------:R-:W-:Y:S05]  /*0f70*/  @!P1 EXIT ;  /* 0x000000000000994d */ /* 0x000fea0003800000 */
[----:B------:R-:W-:-:S07]  /*0f80*/  IADD3 R3, PT, PT, R5, R2, RZ ;  /* 0x0000000205037210 */ /* 0x000fce0007ffe0ff */
.L_x_82:
[----:B01----:R-:W-:-:S06]  /*0f90*/  IMAD.WIDE.U32 R10, R5, 0x10, R30 ;  /* 0x00000010050a7825 */ /* 0x003fcc00078e001e */
[----:B------:R-:W2:Y:S02]  /*0fa0*/  LDG.E.128.CONSTANT R8, desc[UR4][R10.64] ;  /* 0x000000040a087981 */ /* 0x000ea4000c1e9d00 */
[--C-:B--2---:R-:W-:Y:S02]  /*0fb0*/  HADD2.F32 R4, -RZ, R8.reuse.H0_H0 ;  /* 0x20000008ff047230 */ /* 0x104fe40000004100 */
[----:B------:R-:W-:Y:S02]  /*0fc0*/  HADD2.F32 R12, -RZ, R8.H1_H1 ;  /* 0x30000008ff0c7230 */ /* 0x000fe40000004100 */
[--C-:B------:R-:W-:Y:S02]  /*0fd0*/  HADD2.F32 R13, -RZ, R9.reuse.H0_H0 ;  /* 0x20000009ff0d7230 */ /* 0x100fe40000004100 */
[C---:B------:R-:W-:Y:S01]  /*0fe0*/  FMUL.FTZ R8, R4.reuse, 0.79788458347320556641 ;  /* 0x3f4c422a04087820 */ /* 0x040fe20000410000 */
[----:B------:R-:W-:Y:S01]  /*0ff0*/  FMUL.FTZ R15, R4, 0.044714998453855514526 ;  /* 0x3d372713040f7820 */ /* 0x000fe20000410000 */
[C---:B------:R-:W-:Y:S01]  /*1000*/  FMUL.FTZ R14, R12.reuse, 0.79788458347320556641 ;  /* 0x3f4c422a0c0e7820 */ /* 0x040fe20000410000 */
[----:B------:R-:W-:Y:S01]  /*1010*/  FMUL.FTZ R17, R12, 0.044714998453855514526 ;  /* 0x3d3727130c117820 */ /* 0x000fe20000410000 */
[----:B------:R-:W-:Y:S01]  /*1020*/  FMUL.FTZ R16, R13, 0.79788458347320556641 ;  /* 0x3f4c422a0d107820 */ /* 0x000fe20000410000 */
[--C-:B------:R-:W-:Y:S01]  /*1030*/  HADD2.F32 R32, -RZ, R10.reuse.H1_H1 ;  /* 0x3000000aff207230 */ /* 0x100fe20000004100 */
[----:B------:R-:W-:Y:S01]  /*1040*/  F2FP.F16.F32.PACK_AB R8, R15, R8 ;  /* 0x000000080f08723e */ /* 0x000fe200000000ff */
[----:B------:R-:W-:Y:S01]  /*1050*/  HADD2.F32 R15, -RZ, R9.H1_H1 ;  /* 0x30000009ff0f7230 */ /* 0x000fe20000004100 */
[----:B------:R-:W-:Y:S01]  /*1060*/  F2FP.F16.F32.PACK_AB R9, R17, R14 ;  /* 0x0000000e1109723e */ /* 0x000fe200000000ff */
[----:B------:R-:W-:-:S02]  /*1070*/  HADD2.F32 R14, -RZ, R10.H0_H0 ;  /* 0x2000000aff0e7230 */ /* 0x000fc40000004100 */
[----:B------:R-:W-:Y:S01]  /*1080*/  FMUL.FTZ R17, R13, 0.044714998453855514526 ;  /* 0x3d3727130d117820 */ /* 0x000fe20000410000 */
[----:B------:R-:W-:Y:S02]  /*1090*/  HADD2.F32 R29, -RZ, R11.H0_H0 ;  /* 0x2000000bff1d7230 */ /* 0x000fe40000004100 */
[C---:B------:R-:W-:Y:S01]  /*10a0*/  FMUL.FTZ R18, R15.reuse, 0.79788458347320556641 ;  /* 0x3f4c422a0f127820 */ /* 0x040fe20000410000 */
[----:B------:R-:W-:Y:S01]  /*10b0*/  FMUL.FTZ R19, R15, 0.044714998453855514526 ;  /* 0x3d3727130f137820 */ /* 0x000fe20000410000 */
[C---:B------:R-:W-:Y:S01]  /*10c0*/  FMUL.FTZ R20, R14.reuse, 0.79788458347320556641 ;  /* 0x3f4c422a0e147820 */ /* 0x040fe20000410000 */
[----:B------:R-:W-:Y:S01]  /*10d0*/  FMUL.FTZ R21, R14, 0.044714998453855514526 ;  /* 0x3d3727130e157820 */ /* 0x000fe20000410000 */
[----:B------:R-:W-:Y:S01]  /*10e0*/  F2FP.F16.F32.PACK_AB R10, R17, R16 ;  /* 0x00000010110a723e */ /* 0x000fe200000000ff */
[----:B------:R-:W-:Y:S01]  /*10f0*/  FMUL.FTZ R23, R29, 0.044714998453855514526 ;  /* 0x3d3727131d177820 */ /* 0x000fe20000410000 */
[----:B------:R-:W-:Y:S01]  /*1100*/  F2FP.F16.F32.PACK_AB R16, R19, R18 ;  /* 0x000000121310723e */ /* 0x000fe200000000ff */
[C---:B------:R-:W-:Y:S01]  /*1110*/  FMUL.FTZ R18, R32.reuse, 0.79788458347320556641 ;  /* 0x3f4c422a20127820 */ /* 0x040fe20000410000 */
[----:B------:R-:W-:Y:S01]  /*1120*/  F2FP.F16.F32.PACK_AB R17, R21, R20 ;  /* 0x000000141511723e */ /* 0x000fe200000000ff */
[----:B------:R-:W-:Y:S01]  /*1130*/  FMUL.FTZ R19, R32, 0.044714998453855514526 ;  /* 0x3d37271320137820 */ /* 0x000fe20000410000 */
[----:B------:R-:W-:-:S02]  /*1140*/  HADD2.F32 R21, -RZ, R8.H1_H1 ;  /* 0x30000008ff157230 */ /* 0x000fc40000004100 */
[----:B------:R-:W-:Y:S01]  /*1150*/  FMUL.FTZ R20, R29, 0.79788458347320556641 ;  /* 0x3f4c422a1d147820 */ /* 0x000fe20000410000 */
[----:B------:R-:W-:Y:S02]  /*1160*/  HADD2.F32 R26, -RZ, R10.H1_H1 ;  /* 0x3000000aff1a7230 */ /* 0x000fe40000004100 */
[----:B------:R-:W-:Y:S01]  /*1170*/  HADD2.F32 R25, -RZ, R9.H1_H1 ;  /* 0x30000009ff197230 */ /* 0x000fe20000004100 */
[----:B------:R-:W-:Y:S01]  /*1180*/  F2FP.F16.F32.PACK_AB R18, R19, R18 ;  /* 0x000000121312723e */ /* 0x000fe200000000ff */
[----:B------:R-:W-:Y:S01]  /*1190*/  FMUL.FTZ R24, R4, R21 ;  /* 0x0000001504187220 */ /* 0x000fe20000410000 */
[----:B------:R-:W-:Y:S01]  /*11a0*/  FMUL.FTZ R26, R13, R26 ;  /* 0x0000001a0d1a7220 */ /* 0x000fe20000410000 */
[----:B------:R-:W-:Y:S01]  /*11b0*/  F2FP.F16.F32.PACK_AB R19, R23, R20 ;  /* 0x000000141713723e */ /* 0x000fe200000000ff */
[----:B------:R-:W-:Y:S01]  /*11c0*/  FMUL.FTZ R25, R12, R25 ;  /* 0x000000190c197220 */ /* 0x000fe20000410000 */
[----:B------:R-:W-:Y:S01]  /*11d0*/  HADD2.F32 R33, -RZ, R11.H1_H1 ;  /* 0x3000000bff217230 */ /* 0x000fe20000004100 */
[----:B------:R-:W-:Y:S01]  /*11e0*/  F2FP.F16.F32.PACK_AB R24, RZ, R24 ;  /* 0x00000018ff18723e */ /* 0x000fe200000000ff */
[----:B------:R-:W-:Y:S01]  /*11f0*/  HADD2.F32 R9, -RZ, R9.H0_H0 ;  /* 0x20000009ff097230 */ /* 0x000fe20000004100 */
[----:B------:R-:W-:Y:S01]  /*1200*/  F2FP.F16.F32.PACK_AB R26, RZ, R26 ;  /* 0x0000001aff1a723e */ /* 0x000fe200000000ff */
[----:B------:R-:W-:Y:S01]  /*1210*/  HADD2.F32 R22, -RZ, R19.H1_H1 ;  /* 0x30000013ff167230 */ /* 0x000fe20000004100 */
[----:B------:R-:W-:Y:S01]  /*1220*/  F2FP.F16.F32.PACK_AB R25, RZ, R25 ;  /* 0x00000019ff19723e */ /* 0x000fe200000000ff */
[----:B------:R-:W-:-:S02]  /*1230*/  HADD2.F32 R24, -RZ, R24.H0_H0 ;  /* 0x20000018ff187230 */ /* 0x000fc40000004100 */
[----:B------:R-:W-:Y:S01]  /*1240*/  FMUL.FTZ R28, R33, 0.79788458347320556641 ;  /* 0x3f4c422a211c7820 */ /* 0x000fe20000410000 */
[----:B------:R-:W-:Y:S02]  /*1250*/  HADD2.F32 R26, -RZ, R26.H0_H0 ;  /* 0x2000001aff1a7230 */ /* 0x000fe40000004100 */
[----:B------:R-:W-:Y:S01]  /*1260*/  FMUL.FTZ R22, R29, R22 ;  /* 0x000000161d167220 */ /* 0x000fe20000410000 */
[----:B------:R-:W-:Y:S02]  /*1270*/  HADD2.F32 R25, -RZ, R25.H0_H0 ;  /* 0x20000019ff197230 */ /* 0x000fe40000004100 */
[----:B------:R-:W-:Y:S01]  /*1280*/  FADD.FTZ R24, R24, 1 ;  /* 0x3f80000018187421 */ /* 0x000fe20000010000 */
[----:B------:R-:W-:Y:S01]  /*1290*/  FMUL.FTZ R27, R33, 0.044714998453855514526 ;  /* 0x3d372713211b7820 */ /* 0x000fe20000410000 */
        /* <DEDUP_REMOVED lines=9> */
[----:B------:R-:W-:Y:S01]  /*1330*/  F2FP.F16.F32.PACK_AB R22, R27, R28 ;  /* 0x0000001c1b16723e */ /* 0x000fe200000000ff */
[----:B------:R-:W-:-:S02]  /*1340*/  HADD2.F32 R27, -RZ, R8.H0_H0 ;  /* 0x20000008ff1b7230 */ /* 0x000fc40000004100 */
[----:B------:R-:W-:Y:S01]  /*1350*/  FADD.FTZ R8, R26, 1 ;  /* 0x3f8000001a087421 */ /* 0x000fe20000010000 */
[----:B------:R-:W-:Y:S02]  /*1360*/  HADD2.F32 R34, -RZ, R25.H0_H0 ;  /* 0x20000019ff227230 */ /* 0x000fe40000004100 */
[----:B------:R-:W-:Y:S02]  /*1370*/  HADD2.F32 R11, -RZ, R11.H0_H0 ;  /* 0x2000000bff0b7230 */ /* 0x000fe40000004100 */
[----:B------:R-:W-:Y:S01]  /*1380*/  FMUL.FTZ R27, R27, R24 ;  /* 0x000000181b1b7220 */ /* 0x000fe20000410000 */
[----:B------:R-:W-:Y:S01]  /*1390*/  F2FP.F16.F32.PACK_AB R24, RZ, R8 ;  /* 0x00000008ff18723e */ /* 0x000fe200000000ff */
[----:B------:R-:W-:Y:S01]  /*13a0*/  FMUL.FTZ R34, R9, R34 ;  /* 0x0000002209227220 */ /* 0x000fe20000410000 */
[----:B------:R-:W-:-:S04]  /*13b0*/  IMAD.WIDE.U32 R8, R3, 0x10, R30 ;  /* 0x0000001003087825 */ /* 0x000fc800078e001e */
[----:B------:R-:W-:Y:S01]  /*13c0*/  FMUL.FTZ R28, R10, R11 ;  /* 0x0000000b0a1c7220 */ /* 0x000fe20000410000 */
[----:B------:R-:W-:Y:S01]  /*13d0*/  HADD2.F32 R20, -RZ, R16.H1_H1 ;  /* 0x30000010ff147230 */ /* 0x000fe20000004100 */
[----:B------:R-:W2:Y:S01]  /*13e0*/  LDG.E.128.CONSTANT R8, desc[UR4][R8.64] ;  /* 0x0000000408087981 */ /* 0x000ea2000c1e9d00 */
[----:B------:R-:W-:-:S03]  /*13f0*/  HADD2.F32 R21, -RZ, R17.H1_H1 ;  /* 0x30000011ff157230 */ /* 0x000fc60000004100 */
[----:B------:R-:W-:Y:S01]  /*1400*/  FMUL.FTZ R20, R15, R20 ;  /* 0x000000140f147220 */ /* 0x000fe20000410000 */
[----:B------:R-:W-:Y:S02]  /*1410*/  HADD2.F32 R23, -RZ, R18.H1_H1 ;  /* 0x30000012ff177230 */ /* 0x000fe40000004100 */
[----:B------:R-:W-:Y:S01]  /*1420*/  FMUL.FTZ R21, R14, R21 ;  /* 0x000000150e157220 */ /* 0x000fe20000410000 */
[----:B------:R-:W-:Y:S01]  /*1430*/  HADD2.F32 R26, -RZ, R22.H1_H1 ;  /* 0x30000016ff1a7230 */ /* 0x000fe20000004100 */
[----:B------:R-:W-:Y:S01]  /*1440*/  F2FP.F16.F32.PACK_AB R20, RZ, R20 ;  /* 0x00000014ff14723e */ /* 0x000fe200000000ff */
[----:B------:R-:W-:Y:S02]  /*1450*/  FMUL.FTZ R23, R32, R23 ;  /* 0x0000001720177220 */ /* 0x000fe40000410000 */
[----:B------:R-:W-:Y:S01]  /*1460*/  F2FP.F16.F32.PACK_AB R21, RZ, R21 ;  /* 0x00000015ff15723e */ /* 0x000fe200000000ff */
[----:B------:R-:W-:Y:S01]  /*1470*/  FMUL.FTZ R26, R33, R26 ;  /* 0x0000001a211a7220 */ /* 0x000fe20000410000 */
[----:B------:R-:W-:Y:S01]  /*1480*/  HADD2.F32 R20, -RZ, R20.H0_H0 ;  /* 0x20000014ff147230 */ /* 0x000fe20000004100 */
[----:B------:R-:W-:-:S02]  /*1490*/  F2FP.F16.F32.PACK_AB R23, RZ, R23 ;  /* 0x00000017ff17723e */ /* 0x000fc400000000ff */
[----:B------:R-:W-:Y:S01]  /*14a0*/  HADD2.F32 R21, -RZ, R21.H0_H0 ;  /* 0x20000015ff157230 */ /* 0x000fe20000004100 */
[----:B------:R-:W-:Y:S01]  /*14b0*/  F2FP.F16.F32.PACK_AB R26, RZ, R26 ;  /* 0x0000001aff1a723e */ /* 0x000fe200000000ff */
[----:B------:R-:W-:Y:S01]  /*14c0*/  FADD.FTZ R20, R20, 1 ;  /* 0x3f80000014147421 */ /* 0x000fe20000010000 */
[----:B------:R-:W-:Y:S02]  /*14d0*/  HADD2.F32 R23, -RZ, R23.H0_H0 ;  /* 0x20000017ff177230 */ /* 0x000fe40000004100 */
[----:B------:R-:W-:Y:S01]  /*14e0*/  FADD.FTZ R21, R21, 1 ;  /* 0x3f80000015157421 */ /* 0x000fe20000010000 */
[----:B------:R-:W-:Y:S01]  /*14f0*/  HADD2.F32 R26, -RZ, R26.H0_H0 ;  /* 0x2000001aff1a7230 */ /* 0x000fe20000004100 */
[----:B------:R-:W-:Y:S01]  /*1500*/  F2FP.F16.F32.PACK_AB R20, RZ, R20 ;  /* 0x00000014ff14723e */ /* 0x000fe200000000ff */
[----:B------:R-:W-:Y:S02]  /*1510*/  FADD.FTZ R23, R23, 1 ;  /* 0x3f80000017177421 */ /* 0x000fe40000010000 */
[----:B------:R-:W-:Y:S01]  /*1520*/  F2FP.F16.F32.PACK_AB R21, RZ, R21 ;  /* 0x00000015ff15723e */ /* 0x000fe200000000ff */
[----:B------:R-:W-:-:S02]  /*1530*/  HADD2.F32 R16, -RZ, R16.H0_H0 ;  /* 0x20000010ff107230 */ /* 0x000fc40000004100 */
[----:B------:R-:W-:Y:S01]  /*1540*/  FADD.FTZ R26, R26, 1 ;  /* 0x3f8000001a1a7421 */ /* 0x000fe20000010000 */
[----:B------:R-:W-:Y:S01]  /*1550*/  HADD2.F32 R35, -RZ, R20.H0_H0 ;  /* 0x20000014ff237230 */ /* 0x000fe20000004100 */
[----:B------:R-:W-:Y:S01]  /*1560*/  F2FP.F16.F32.PACK_AB R23, RZ, R23 ;  /* 0x00000017ff17723e */ /* 0x000fe200000000ff */
[----:B------:R-:W-:Y:S02]  /*1570*/  HADD2.F32 R17, -RZ, R17.H0_H0 ;  /* 0x20000011ff117230 */ /* 0x000fe40000004100 */
[----:B------:R-:W-:Y:S02]  /*1580*/  HADD2.F32 R20, -RZ, R21.H0_H0 ;  /* 0x20000015ff147230 */ /* 0x000fe40000004100 */
[----:B------:R-:W-:Y:S01]  /*1590*/  FMUL.FTZ R16, R16, R35 ;  /* 0x0000002310107220 */ /* 0x000fe20000410000 */
[----:B------:R-:W-:Y:S01]  /*15a0*/  F2FP.F16.F32.PACK_AB R26, RZ, R26 ;  /* 0x0000001aff1a723e */ /* 0x000fe200000000ff */
[----:B------:R-:W-:Y:S01]  /*15b0*/  HADD2.F32 R18, -RZ, R18.H0_H0 ;  /* 0x20000012ff127230 */ /* 0x000fe20000004100 */
[----:B------:R-:W-:Y:S01]  /*15c0*/  F2FP.F16.F32.PACK_AB R28, RZ, R28 ;  /* 0x0000001cff1c723e */ /* 0x000fe200000000ff */
[----:B------:R-:W-:-:S02]  /*15d0*/  HADD2.F32 R23, -RZ, R23.H0_H0 ;  /* 0x20000017ff177230 */ /* 0x000fc40000004100 */
[----:B------:R-:W-:Y:S01]  /*15e0*/  FMUL.FTZ R17, R17, R20 ;  /* 0x0000001411117220 */ /* 0x000fe20000410000 */
[----:B------:R-:W-:Y:S01]  /*15f0*/  HADD2.F32 R20, -RZ, R22.H0_H0 ;  /* 0x20000016ff147230 */ /* 0x000fe20000004100 */
[----:B------:R-:W-:Y:S01]  /*1600*/  F2FP.F16.F32.PACK_AB R16, RZ, R16 ;  /* 0x00000010ff10723e */ /* 0x000fe200000000ff */
[----:B------:R-:W-:Y:S02]  /*1610*/  HADD2.F32 R21, -RZ, R26.H0_H0 ;  /* 0x2000001aff157230 */ /* 0x000fe40000004100 */
[----:B------:R-:W-:Y:S01]  /*1620*/  FMUL.FTZ R18, R18, R23 ;  /* 0x0000001712127220 */ /* 0x000fe20000410000 */
[----:B------:R-:W-:Y:S01]  /*1630*/  HADD2.F32 R22, -RZ, R28.H0_H0 ;  /* 0x2000001cff167230 */ /* 0x000fe20000004100 */
[----:B------:R-:W-:Y:S01]  /*1640*/  F2FP.F16.F32.PACK_AB R17, RZ, R17 ;  /* 0x00000011ff11723e */ /* 0x000fe200000000ff */
[----:B------:R-:W-:Y:S02]  /*1650*/  HADD2.F32 R19, -RZ, R19.H0_H0 ;  /* 0x20000013ff137230 */ /* 0x000fe40000004100 */
[----:B------:R-:W-:Y:S01]  /*1660*/  HADD2.F32 R24, -RZ, R24.H0_H0 ;  /* 0x20000018ff187230 */ /* 0x000fe20000004100 */
[----:B------:R-:W-:Y:S01]  /*1670*/  F2FP.F16.F32.PACK_AB R25, RZ, R27 ;  /* 0x0000001bff19723e */ /* 0x000fe200000000ff */
[----:B------:R-:W-:-:S02]  /*1680*/  HADD2.F32 R16, -RZ, R16.H0_H0 ;  /* 0x20000010ff107230 */ /* 0x000fc40000004100 */
[----:B------:R-:W-:Y:S01]  /*1690*/  FMUL.FTZ R20, R20, R21 ;  /* 0x0000001514147220 */ /* 0x000fe20000410000 */
[----:B------:R-:W-:Y:S01]  /*16a0*/  F2FP.F16.F32.PACK_AB R18, RZ, R18 ;  /* 0x00000012ff12723e */ /* 0x000fe200000000ff */
[----:B------:R-:W-:Y:S01]  /*16b0*/  FMUL.FTZ R19, R19, R24 ;  /* 0x0000001813137220 */ /* 0x000fe20000410000 */
[----:B------:R-:W-:Y:S01]  /*16c0*/  F2FP.F16.F32.PACK_AB R27, RZ, R34 ;  /* 0x00000022ff1b723e */ /* 0x000fe200000000ff */
[----:B------:R-:W0:Y:S01]  /*16d0*/  MUFU.TANH R22, R22 ;  /* 0x0000001600167308 */ /* 0x000e220000002400 */
[----:B------:R-:W-:Y:S01]  /*16e0*/  HADD2.F32 R17, -RZ, R17.H0_H0 ;  /* 0x20000011ff117230 */ /* 0x000fe20000004100 */
[----:B------:R-:W-:Y:S01]  /*16f0*/  F2FP.F16.F32.PACK_AB R20, RZ, R20 ;  /* 0x00000014ff14723e */ /* 0x000fe200000000ff */
[----:B------:R-:W-:Y:S01]  /*1700*/  HADD2.F32 R18, -RZ, R18.H0_H0 ;  /* 0x20000012ff127230 */ /* 0x000fe20000004100 */
[----:B------:R-:W-:Y:S01]  /*1710*/  F2FP.F16.F32.PACK_AB R19, RZ, R19 ;  /* 0x00000013ff13723e */ /* 0x000fe200000000ff */
[----:B------:R-:W-:-:S03]  /*1720*/  HADD2.F32 R21, -RZ, R27.H0_H0 ;  /* 0x2000001bff157230 */ /* 0x000fc60000004100 */
[----:B------:R-:W1:Y:S01]  /*1730*/  MUFU.TANH R16, R16 ;  /* 0x0000001000107308 */ /* 0x000e620000002400 */
[----:B------:R-:W-:Y:S02]  /*1740*/  HADD2.F32 R25, -RZ, R25.H0_H0 ;  /* 0x20000019ff197230 */ /* 0x000fe40000004100 */
[----:B------:R-:W-:-:S05]  /*1750*/  HADD2.F32 R20, -RZ, R20.H0_H0 ;  /* 0x20000014ff147230 */ /* 0x000fca0000004100 */
[----:B------:R-:W3:Y:S01]  /*1760*/  MUFU.TANH R17, R17 ;  /* 0x0000001100117308 */ /* 0x000ee20000002400 */
[----:B------:R-:W-:Y:S02]  /*1770*/  HADD2.F32 R19, -RZ, R19.H0_H0 ;  /* 0x20000013ff137230 */ /* 0x000fe40000004100 */
[----:B------:R-:W-:-:S05]  /*1780*/  FMUL.FTZ R13, R13, 0.5 ;  /* 0x3f0000000d0d7820 */ /* 0x000fca0000410000 */
[----:B------:R-:W4:Y:S01]  /*1790*/  MUFU.TANH R18, R18 ;  /* 0x0000001200127308 */ /* 0x000f220000002400 */
[----:B------:R-:W-:-:S07]  /*17a0*/  FMUL.FTZ R15, R15, 0.5 ;  /* 0x3f0000000f0f7820 */ /* 0x000fce0000410000 */
[----:B------:R-:W5:Y:S01]  /*17b0*/  MUFU.TANH R21, R21 ;  /* 0x0000001500157308 */ /* 0x000f620000002400 */
[----:B0-----:R-:W-:Y:S01]  /*17c0*/  F2FP.F16.F32.PACK_AB R13, R13, R22 ;  /* 0x000000160d0d723e */ /* 0x001fe200000000ff */
[----:B------:R-:W-:-:S06]  /*17d0*/  FMUL.FTZ R22, R14, 0.5 ;  /* 0x3f0000000e167820 */ /* 0x000fcc0000410000 */
[----:B------:R-:W0:Y:S01]  /*17e0*/  MUFU.TANH R25, R25 ;  /* 0x0000001900197308 */ /* 0x000e220000002400 */
[----:B-1----:R-:W-:-:S07]  /*17f0*/  F2FP.F16.F32.PACK_AB R14, R15, R16 ;  /* 0x000000100f0e723e */ /* 0x002fce00000000ff */
[----:B------:R-:W1:Y:S01]  /*1800*/  MUFU.TANH R20, R20 ;  /* 0x0000001400147308 */ /* 0x000e620000002400 */
[----:B------:R-:W-:-:S07]  /*1810*/  FMUL.FTZ R15, R32, 0.5 ;  /* 0x3f000000200f7820 */ /* 0x000fce0000410000 */
[----:B------:R-:W2:Y:S01]  /*1820*/  MUFU.TANH R19, R19 ;  /* 0x0000001300137308 */ /* 0x000ea20000002400 */
[----:B------:R-:W-:Y:S01]  /*1830*/  FMUL.FTZ R12, R12, 0.5 ;  /* 0x3f0000000c0c7820 */ /* 0x000fe20000410000 */
[----:B---3--:R-:W-:Y:S01]  /*1840*/  F2FP.F16.F32.PACK_AB R16, R22, R17 ;  /* 0x000000111610723e */ /* 0x008fe200000000ff */
[----:B------:R-:W-:Y:S01]  /*1850*/  FMUL.FTZ R4, R4, 0.5 ;  /* 0x3f00000004047820 */ /* 0x000fe20000410000 */
[----:B----4-:R-:W-:Y:S01]  /*1860*/  F2FP.F16.F32.PACK_AB R15, R15, R18 ;  /* 0x000000120f0f723e */ /* 0x010fe200000000ff */
[----:B------:R-:W-:Y:S01]  /*1870*/  FMUL.FTZ R17, R33, 0.5 ;  /* 0x3f00000021117820 */ /* 0x000fe20000410000 */
[----:B-----5:R-:W-:Y:S01]  /*1880*/  F2FP.F16.F32.PACK_AB R12, R12, R21 ;  /* 0x000000150c0c723e */ /* 0x020fe200000000ff */
[----:B------:R-:W-:Y:S01]  /*1890*/  FMUL.FTZ R18, R29, 0.5 ;  /* 0x3f0000001d127820 */ /* 0x000fe20000410000 */
[----:B0-----:R-:W-:Y:S02]  /*18a0*/  F2FP.F16.F32.PACK_AB R4, R4, R25 ;  /* 0x000000190404723e */ /* 0x001fe400000000ff */
[----:B-1----:R-:W-:Y:S01]  /*18b0*/  F2FP.F16.F32.PACK_AB R17, R17, R20 ;  /* 0x000000141111723e */ /* 0x002fe200000000ff */
[----:B--2---:R-:W-:-:S02]  /*18c0*/  HADD2.F32 R22, -RZ, R8.H0_H0 ;  /* 0x20000008ff167230 */ /* 0x004fc40000004100 */
[----:B------:R-:W-:-:S03]  /*18d0*/  HADD2.F32 R23, -RZ, R8.H1_H1 ;  /* 0x30000008ff177230 */ /* 0x000fc60000004100 */
[C---:B------:R-:W-:Y:S01]  /*18e0*/  FMUL.FTZ R21, R22.reuse, 0.79788458347320556641 ;  /* 0x3f4c422a16157820 */ /* 0x040fe20000410000 */
[----:B------:R-:W-:Y:S01]  /*18f0*/  FMUL.FTZ R24, R22, 0.044714998453855514526 ;  /* 0x3d37271316187820 */ /* 0x000fe20000410000 */
[----:B------:R-:W-:Y:S01]  /*1900*/  F2FP.F16.F32.PACK_AB R8, R18, R19 ;  /* 0x000000131208723e */ /* 0x000fe200000000ff */
[C---:B------:R-:W-:Y:S01]  /*1910*/  FMUL.FTZ R20, R23.reuse, 0.79788458347320556641 ;  /* 0x3f4c422a17147820 */ /* 0x040fe20000410000 */
[----:B------:R-:W-:Y:S01]  /*1920*/  FMUL.FTZ R25, R23, 0.044714998453855514526 ;  /* 0x3d37271317197820 */ /* 0x000fe20000410000 */
[----:B------:R-:W-:Y:S01]  /*1930*/  HADD2.F32 R19, -RZ, R9.H0_H0 ;  /* 0x20000009ff137230 */ /* 0x000fe20000004100 */
[----:B------:R-:W-:-:S03]  /*1940*/  F2FP.F16.F32.PACK_AB R21, R24, R21 ;  /* 0x000000151815723e */ /* 0x000fc600000000ff */
[----:B------:R-:W-:Y:S01]  /*1950*/  F2FP.F16.F32.PACK_AB R20, R25, R20 ;  /* 0x000000141914723e */ /* 0x000fe200000000ff */
[C---:B------:R-:W-:Y:S01]  /*1960*/  FMUL.FTZ R18, R19.reuse, 0.79788458347320556641 ;  /* 0x3f4c422a13127820 */ /* 0x040fe20000410000 */
[----:B------:R-:W-:Y:S01]  /*1970*/  FMUL.FTZ R27, R19, 0.044714998453855514526 ;  /* 0x3d372713131b7820 */ /* 0x000fe20000410000 */
[----:B------:R-:W-:Y:S02]  /*1980*/  HADD2.F32 R25, -RZ, R21.H1_H1 ;  /* 0x30000015ff197230 */ /* 0x000fe40000004100 */
[----:B------:R-:W-:Y:S02]  /*1990*/  HADD2.F32 R24, -RZ, R20.H1_H1 ;  /* 0x30000014ff187230 */ /* 0x000fe40000004100 */
[----:B------:R-:W-:Y:S01]  /*19a0*/  F2FP.F16.F32.PACK_AB R18, R27, R18 ;  /* 0x000000121b12723e */ /* 0x000fe200000000ff */
[----:B------:R-:W-:Y:S02]  /*19b0*/  FMUL.FTZ R25, R22, R25 ;  /* 0x0000001916197220 */ /* 0x000fe40000410000 */
[----:B------:R-:W-:-:S02]  /*19c0*/  FMUL.FTZ R24, R23, R24 ;  /* 0x0000001817187220 */ /* 0x000fc40000410000 */
[----:B------:R-:W-:Y:S01]  /*19d0*/  HADD2.F32 R26, -RZ, R18.H1_H1 ;  /* 0x30000012ff1a7230 */ /* 0x000fe20000004100 */
[----:B------:R-:W-:Y:S02]  /*19e0*/  F2FP.F16.F32.PACK_AB R25, RZ, R25 ;  /* 0x00000019ff19723e */ /* 0x000fe400000000ff */
[----:B------:R-:W-:Y:S02]  /*19f0*/  F2FP.F16.F32.PACK_AB R24, RZ, R24 ;  /* 0x00000018ff18723e */ /* 0x000fe400000000ff */
[----:B------:R-:W-:Y:S01]  /*1a00*/  FMUL.FTZ R26, R19, R26 ;  /* 0x0000001a131a7220 */ /* 0x000fe20000410000 */
[----:B------:R-:W-:Y:S02]  /*1a10*/  HADD2.F32 R25, -RZ, R25.H0_H0 ;  /* 0x20000019ff197230 */ /* 0x000fe40000004100 */
[----:B------:R-:W-:Y:S02]  /*1a20*/  HADD2.F32 R27, -RZ, R24.H0_H0 ;  /* 0x20000018ff1b7230 */ /* 0x000fe40000004100 */
[----:B------:R-:W-:Y:S01]  /*1a30*/  F2FP.F16.F32.PACK_AB R26, RZ, R26 ;  /* 0x0000001aff1a723e */ /* 0x000fe200000000ff */
[----:B------:R-:W-:-:S02]  /*1a40*/  FADD.FTZ R24, R25, 1 ;  /* 0x3f80000019187421 */ /* 0x000fc40000010000 */
[----:B------:R-:W-:Y:S02]  /*1a50*/  FADD.FTZ R25, R27, 1 ;  /* 0x3f8000001b197421 */ /* 0x000fe40000010000 */
[----:B------:R-:W-:Y:S01]  /*1a60*/  HADD2.F32 R26, -RZ, R26.H0_H0 ;  /* 0x2000001aff1a7230 */ /* 0x000fe20000004100 */
[----:B------:R-:W-:Y:S01]  /*1a70*/  F2FP.F16.F32.PACK_AB R24, RZ, R24 ;  /* 0x00000018ff18723e */ /* 0x000fe200000000ff */
[----:B------:R-:W-:Y:S01]  /*1a80*/  HADD2.F32 R21, -RZ, R21.H0_H0 ;  /* 0x20000015ff157230 */ /* 0x000fe20000004100 */
[----:B------:R-:W-:Y:S02]  /*1a90*/  F2FP.F16.F32.PACK_AB R25, RZ, R25 ;  /* 0x00000019ff19723e */ /* 0x000fe400000000ff */
[----:B------:R-:W-:Y:S01]  /*1aa0*/  FADD.FTZ R26, R26, 1 ;  /* 0x3f8000001a1a7421 */ /* 0x000fe20000010000 */
[----:B------:R-:W-:Y:S02]  /*1ab0*/  HADD2.F32 R24, -RZ, R24.H0_H0 ;  /* 0x20000018ff187230 */ /* 0x000fe40000004100 */
[----:B------:R-:W-:-:S02]  /*1ac0*/  HADD2.F32 R20, -RZ, R20.H0_H0 ;  /* 0x20000014ff147230 */ /* 0x000fc40000004100 */
[----:B------:R-:W-:Y:S01]  /*1ad0*/  HADD2.F32 R25, -RZ, R25.H0_H0 ;  /* 0x20000019ff197230 */ /* 0x000fe20000004100 */
[----:B------:R-:W-:Y:S01]  /*1ae0*/  F2FP.F16.F32.PACK_AB R26, RZ, R26 ;  /* 0x0000001aff1a723e */ /* 0x000fe200000000ff */
[----:B------:R-:W-:Y:S01]  /*1af0*/  FMUL.FTZ R24, R21, R24 ;  /* 0x0000001815187220 */ /* 0x000fe20000410000 */
[----:B------:R-:W-:Y:S02]  /*1b00*/  HADD2.F32 R21, -RZ, R9.H1_H1 ;  /* 0x30000009ff157230 */ /* 0x000fe40000004100 */
[----:B------:R-:W-:Y:S01]  /*1b10*/  FMUL.FTZ R20, R20, R25 ;  /* 0x0000001914147220 */ /* 0x000fe20000410000 */
[----:B------:R-:W-:Y:S02]  /*1b20*/  HADD2.F32 R25, -RZ, R26.H0_H0 ;  /* 0x2000001aff197230 */ /* 0x000fe40000004100 */
[C---:B------:R-:W-:Y:S01]  /*1b30*/  FMUL.FTZ R26, R21.reuse, 0.79788458347320556641 ;  /* 0x3f4c422a151a7820 */ /* 0x040fe20000410000 */
[----:B------:R-:W-:Y:S01]  /*1b40*/  FMUL.FTZ R9, R21, 0.044714998453855514526 ;  /* 0x3d37271315097820 */ /* 0x000fe20000410000 */
[----:B------:R-:W-:-:S04]  /*1b50*/  HADD2.F32 R18, -RZ, R18.H0_H0 ;  /* 0x20000012ff127230 */ /* 0x000fc80000004100 */
[----:B------:R-:W-:Y:S01]  /*1b60*/  F2FP.F16.F32.PACK_AB R26, R9, R26 ;  /* 0x0000001a091a723e */ /* 0x000fe200000000ff */
[----:B------:R-:W-:-:S04]  /*1b70*/  FMUL.FTZ R25, R18, R25 ;  /* 0x0000001912197220 */ /* 0x000fc80000410000 */
[----:B------:R-:W-:Y:S01]  /*1b80*/  HADD2.F32 R18, -RZ, R26.H1_H1 ;  /* 0x3000001aff127230 */ /* 0x000fe20000004100 */
[----:B------:R-:W-:-:S04]  /*1b90*/  F2FP.F16.F32.PACK_AB R24, RZ, R24 ;  /* 0x00000018ff18723e */ /* 0x000fc800000000ff */
[----:B------:R-:W-:Y:S01]  /*1ba0*/  FMUL.FTZ R18, R21, R18 ;  /* 0x0000001215127220 */ /* 0x000fe20000410000 */
[----:B------:R-:W-:-:S04]  /*1bb0*/  HADD2.F32 R27, -RZ, R24.H0_H0 ;  /* 0x20000018ff1b7230 */ /* 0x000fc80000004100 */
[----:B------:R-:W-:Y:S02]  /*1bc0*/  F2FP.F16.F32.PACK_AB R9, RZ, R18 ;  /* 0x00000012ff09723e */ /* 0x000fe400000000ff */
[----:B------:R0:W1:Y:S03]  /*1bd0*/  MUFU.TANH R18, R27 ;  /* 0x0000001b00127308 */ /* 0x0000660000002400 */
[----:B------:R-:W-:-:S05]  /*1be0*/  HADD2.F32 R9, -RZ, R9.H0_H0 ;  /* 0x20000009ff097230 */ /* 0x000fca0000004100 */
[----:B------:R-:W-:Y:S01]  /*1bf0*/  FADD.FTZ R24, R9, 1 ;  /* 0x3f80000009187421 */ /* 0x000fe20000010000 */
[----:B------:R-:W-:Y:S01]  /*1c00*/  F2FP.F16.F32.PACK_AB R9, RZ, R20 ;  /* 0x00000014ff09723e */ /* 0x000fe200000000ff */
[----:B------:R-:W-:Y:S02]  /*1c10*/  HADD2.F32 R20, -RZ, R10.H0_H0 ;  /* 0x2000000aff147230 */ /* 0x000fe40000004100 */
[----:B------:R-:W-:-:S03]  /*1c20*/  FMUL.FTZ R29, R22, 0.5 ;  /* 0x3f000000161d7820 */ /* 0x000fc60000410000 */
[C---:B------:R-:W-:Y:S01]  /*1c30*/  FMUL.FTZ R22, R20.reuse, 0.79788458347320556641 ;  /* 0x3f4c422a14167820 */ /* 0x040fe20000410000 */
[----:B0-----:R-:W-:Y:S01]  /*1c40*/  FMUL.FTZ R27, R20, 0.044714998453855514526 ;  /* 0x3d372713141b7820 */ /* 0x001fe20000410000 */
[----:B------:R-:W-:-:S04]  /*1c50*/  F2FP.F16.F32.PACK_AB R24, RZ, R24 ;  /* 0x00000018ff18723e */ /* 0x000fc800000000ff */
[----:B------:R-:W-:Y:S01]  /*1c60*/  F2FP.F16.F32.PACK_AB R22, R27, R22 ;  /* 0x000000161b16723e */ /* 0x000fe200000000ff */
[----:B------:R-:W-:Y:S01]  /*1c70*/  HADD2.F32 R26, -RZ, R26.H0_H0 ;  /* 0x2000001aff1a7230 */ /* 0x000fe20000004100 */
[----:B-1----:R-:W-:Y:S01]  /*1c80*/  F2FP.F16.F32.PACK_AB R18, R29, R18 ;  /* 0x000000121d12723e */ /* 0x002fe200000000ff */
[----:B------:R-:W-:Y:S02]  /*1c90*/  HADD2.F32 R29, -RZ, R24.H0_H0 ;  /* 0x20000018ff1d7230 */ /* 0x000fe40000004100 */
[----:B------:R-:W-:-:S03]  /*1ca0*/  HADD2.F32 R27, -RZ, R22.H1_H1 ;  /* 0x30000016ff1b7230 */ /* 0x000fc60000004100 */
[----:B------:R-:W-:Y:S02]  /*1cb0*/  FMUL.FTZ R24, R26, R29 ;  /* 0x0000001d1a187220 */ /* 0x000fe40000410000 */
[----:B------:R-:W-:-:S05]  /*1cc0*/  FMUL.FTZ R26, R20, R27 ;  /* 0x0000001b141a7220 */ /* 0x000fca0000410000 */
[----:B------:R-:W-:-:S05]  /*1cd0*/  F2FP.F16.F32.PACK_AB R26, RZ, R26 ;  /* 0x0000001aff1a723e */ /* 0x000fca00000000ff */
[----:B------:R-:W-:-:S05]  /*1ce0*/  HADD2.F32 R26, -RZ, R26.H0_H0 ;  /* 0x2000001aff1a7230 */ /* 0x000fca0000004100 */
[----:B------:R-:W-:Y:S01]  /*1cf0*/  FADD.FTZ R26, R26, 1 ;  /* 0x3f8000001a1a7421 */ /* 0x000fe20000010000 */
[----:B------:R-:W-:Y:S01]  /*1d00*/  FMUL.FTZ R28, R23, 0.5 ;  /* 0x3f000000171c7820 */ /* 0x000fe20000410000 */
[----:B------:R-:W-:Y:S02]  /*1d10*/  HADD2.F32 R27, -RZ, R9.H0_H0 ;  /* 0x20000009ff1b7230 */ /* 0x000fe40000004100 */
[----:B------:R-:W-:Y:S01]  /*1d20*/  HADD2.F32 R23, -RZ, R10.H1_H1 ;  /* 0x3000000aff177230 */ /* 0x000fe20000004100 */
[----:B------:R-:W-:Y:S01]  /*1d30*/  F2FP.F16.F32.PACK_AB R26, RZ, R26 ;  /* 0x0000001aff1a723e */ /* 0x000fe200000000ff */
[----:B------:R0:W-:Y:S04]  /*1d40*/  MUFU.TANH R9, R27 ;  /* 0x0000001b00097308 */ /* 0x0001e80000002400 */
[----:B------:R-:W-:-:S02]  /*1d50*/  HADD2.F32 R29, -RZ, R26.H0_H0 ;  /* 0x2000001aff1d7230 */ /* 0x000fc40000004100 */
[C---:B------:R-:W-:Y:S01]  /*1d60*/  FMUL.FTZ R26, R23.reuse, 0.79788458347320556641 ;  /* 0x3f4c422a171a7820 */ /* 0x040fe20000410000 */
[----:B0-----:R-:W-:-:S05]  /*1d70*/  FMUL.FTZ R27, R23, 0.044714998453855514526 ;  /* 0x3d372713171b7820 */ /* 0x001fca0000410000 */
[----:B------:R-:W-:-:S05]  /*1d80*/  F2FP.F16.F32.PACK_AB R26, R27, R26 ;  /* 0x0000001a1b1a723e */ /* 0x000fca00000000ff */
[----:B------:R-:W-:-:S05]  /*1d90*/  HADD2.F32 R10, -RZ, R26.H1_H1 ;  /* 0x3000001aff0a7230 */ /* 0x000fca0000004100 */
[----:B------:R-:W-:-:S05]  /*1da0*/  FMUL.FTZ R10, R23, R10 ;  /* 0x0000000a170a7220 */ /* 0x000fca0000410000 */
[----:B------:R-:W-:Y:S02]  /*1db0*/  F2FP.F16.F32.PACK_AB R10, RZ, R10 ;  /* 0x0000000aff0a723e */ /* 0x000fe400000000ff */
[----:B------:R-:W-:-:S03]  /*1dc0*/  F2FP.F16.F32.PACK_AB R25, RZ, R25 ;  /* 0x00000019ff19723e */ /* 0x000fc600000000ff */
[----:B------:R-:W-:Y:S01]  /*1dd0*/  HADD2.F32 R10, -RZ, R10.H0_H0 ;  /* 0x2000000aff0a7230 */ /* 0x000fe20000004100 */
[----:B------:R-:W-:-:S04]  /*1de0*/  F2FP.F16.F32.PACK_AB R24, RZ, R24 ;  /* 0x00000018ff18723e */ /* 0x000fc800000000ff */
[----:B------:R-:W-:Y:S01]  /*1df0*/  FADD.FTZ R27, R10, 1 ;  /* 0x3f8000000a1b7421 */ /* 0x000fe20000010000 */
[----:B------:R-:W-:-:S04]  /*1e00*/  HADD2.F32 R10, -RZ, R25.H0_H0 ;  /* 0x20000019ff0a7230 */ /* 0x000fc80000004100 */
[----:B------:R-:W-:Y:S01]  /*1e10*/  F2FP.F16.F32.PACK_AB R25, RZ, R27 ;  /* 0x0000001bff19723e */ /* 0x000fe200000000ff */
[----:B------:R-:W-:Y:S01]  /*1e20*/  HADD2.F32 R27, -RZ, R24.H0_H0 ;  /* 0x20000018ff1b7230 */ /* 0x000fe20000004100 */
[----:B------:R-:W0:Y:S01]  /*1e30*/  MUFU.TANH R10, R10 ;  /* 0x0000000a000a7308 */ /* 0x000e220000002400 */
[----:B------:R-:W-:-:S07]  /*1e40*/  HADD2.F32 R24, -RZ, R26.H0_H0 ;  /* 0x2000001aff187230 */ /* 0x000fce0000004100 */
[----:B------:R-:W1:Y:S01]  /*1e50*/  MUFU.TANH R26, R27 ;  /* 0x0000001b001a7308 */ /* 0x000e620000002400 */
[----:B------:R-:W-:Y:S02]  /*1e60*/  HADD2.F32 R25, -RZ, R25.H0_H0 ;  /* 0x20000019ff197230 */ /* 0x000fe40000004100 */
[----:B------:R-:W-:Y:S01]  /*1e70*/  FMUL.FTZ R19, R19, 0.5 ;  /* 0x3f00000013137820 */ /* 0x000fe20000410000 */
[----:B------:R-:W-:Y:S02]  /*1e80*/  FMUL.FTZ R21, R21, 0.5 ;  /* 0x3f00000015157820 */ /* 0x000fe40000410000 */
[----:B------:R-:W-:Y:S01]  /*1e90*/  FMUL.FTZ R24, R24, R25 ;  /* 0x0000001918187220 */ /* 0x000fe20000410000 */
[----:B------:R-:W-:Y:S01]  /*1ea0*/  HADD2.F32 R25, -RZ, R11.H0_H0 ;  /* 0x2000000bff197230 */ /* 0x000fe20000004100 */
[----:B0-----:R-:W-:Y:S02]  /*1eb0*/  F2FP.F16.F32.PACK_AB R19, R19, R10 ;  /* 0x0000000a1313723e */ /* 0x001fe400000000ff */
[----:B-1----:R-:W-:-:S02]  /*1ec0*/  F2FP.F16.F32.PACK_AB R10, R21, R26 ;  /* 0x0000001a150a723e */ /* 0x002fc400000000ff */
[C---:B------:R-:W-:Y:S01]  /*1ed0*/  FMUL.FTZ R21, R25.reuse, 0.79788458347320556641 ;  /* 0x3f4c422a19157820 */ /* 0x040fe20000410000 */
[----:B------:R-:W-:-:S05]  /*1ee0*/  FMUL.FTZ R26, R25, 0.044714998453855514526 ;  /* 0x3d372713191a7820 */ /* 0x000fca0000410000 */
[----:B------:R-:W-:Y:S01]  /*1ef0*/  F2FP.F16.F32.PACK_AB R21, R26, R21 ;  /* 0x000000151a15723e */ /* 0x000fe200000000ff */
[----:B------:R-:W-:-:S04]  /*1f00*/  HADD2.F32 R22, -RZ, R22.H0_H0 ;  /* 0x20000016ff167230 */ /* 0x000fc80000004100 */
[----:B------:R-:W-:Y:S02]  /*1f10*/  HADD2.F32 R26, -RZ, R21.H1_H1 ;  /* 0x30000015ff1a7230 */ /* 0x000fe40000004100 */
[----:B------:R-:W-:-:S03]  /*1f20*/  FMUL.FTZ R22, R22, R29 ;  /* 0x0000001d16167220 */ /* 0x000fc60000410000 */
[----:B------:R-:W-:Y:S02]  /*1f30*/  FMUL.FTZ R26, R25, R26 ;  /* 0x0000001a191a7220 */ /* 0x000fe40000410000 */
[----:B------:R-:W-:-:S03]  /*1f40*/  F2FP.F16.F32.PACK_AB R22, RZ, R22 ;  /* 0x00000016ff16723e */ /* 0x000fc600000000ff */
[----:B------:R-:W-:-:S05]  /*1f50*/  F2FP.F16.F32.PACK_AB R26, RZ, R26 ;  /* 0x0000001aff1a723e */ /* 0x000fca00000000ff */
[----:B------:R-:W-:Y:S02]  /*1f60*/  HADD2.F32 R27, -RZ, R26.H0_H0 ;  /* 0x2000001aff1b7230 */ /* 0x000fe40000004100 */
[----:B------:R-:W-:-:S03]  /*1f70*/  HADD2.F32 R26, -RZ, R22.H0_H0 ;  /* 0x20000016ff1a7230 */ /* 0x000fc60000004100 */
[----:B------:R-:W-:Y:S01]  /*1f80*/  FADD.FTZ R27, R27, 1 ;  /* 0x3f8000001b1b7421 */ /* 0x000fe20000010000 */
[----:B------:R-:W0:Y:S04]  /*1f90*/  MUFU.TANH R22, R26 ;  /* 0x0000001a00167308 */ /* 0x000e280000002400 */
[----:B------:R-:W-:Y:S01]  /*1fa0*/  F2FP.F16.F32.PACK_AB R27, RZ, R27 ;  /* 0x0000001bff1b723e */ /* 0x000fe200000000ff */
[----:B------:R-:W-:Y:S01]  /*1fb0*/  HADD2.F32 R21, -RZ, R21.H0_H0 ;  /* 0x20000015ff157230 */ /* 0x000fe20000004100 */
[----:B------:R-:W-:-:S03]  /*1fc0*/  F2FP.F16.F32.PACK_AB R9, R28, R9 ;  /* 0x000000091c09723e */ /* 0x000fc600000000ff */
[----:B------:R-:W-:Y:S02]  /*1fd0*/  HADD2.F32 R28, -RZ, R27.H0_H0 ;  /* 0x2000001bff1c7230 */ /* 0x000fe40000004100 */
[----:B------:R-:W-:-:S03]  /*1fe0*/  HADD2.F32 R11, -RZ, R11.H1_H1 ;  /* 0x3000000bff0b7230 */ /* 0x000fc60000004100 */
[----:B------:R-:W-:Y:S01]  /*1ff0*/  FMUL.FTZ R28, R21, R28 ;  /* 0x0000001c151c7220 */ /* 0x000fe20000410000 */
[----:B------:R-:W-:-:S04]  /*2000*/  FMUL.FTZ R21, R20, 0.5 ;  /* 0x3f00000014157820 */ /* 0x000fc80000410000 */
[----:B------:R-:W-:Y:S01]  /*2010*/  F2FP.F16.F32.PACK_AB R20, RZ, R28 ;  /* 0x0000001cff14723e */ /* 0x000fe200000000ff */
[----:B------:R-:W-:Y:S01]  /*2020*/  FMUL.FTZ R28, R11, 0.044714998453855514526 ;  /* 0x3d3727130b1c7820 */ /* 0x000fe20000410000 */
[----:B0-----:R-:W-:Y:S01]  /*2030*/  F2FP.F16.F32.PACK_AB R22, R21, R22 ;  /* 0x000000161516723e */ /* 0x001fe200000000ff */
[----:B------:R-:W-:-:S05]  /*2040*/  FMUL.FTZ R21, R11, 0.79788458347320556641 ;  /* 0x3f4c422a0b157820 */ /* 0x000fca0000410000 */
[----:B------:R-:W-:-:S05]  /*2050*/  F2FP.F16.F32.PACK_AB R21, R28, R21 ;  /* 0x000000151c15723e */ /* 0x000fca00000000ff */
[----:B------:R-:W-:-:S05]  /*2060*/  HADD2.F32 R26, -RZ, R21.H1_H1 ;  /* 0x30000015ff1a7230 */ /* 0x000fca0000004100 */
[----:B------:R-:W-:-:S05]  /*2070*/  FMUL.FTZ R26, R11, R26 ;  /* 0x0000001a0b1a7220 */ /* 0x000fca0000410000 */
[----:B------:R-:W-:-:S05]  /*2080*/  F2FP.F16.F32.PACK_AB R26, RZ, R26 ;  /* 0x0000001aff1a723e */ /* 0x000fca00000000ff */
[----:B------:R-:W-:-:S05]  /*2090*/  HADD2.F32 R27, -RZ, R26.H0_H0 ;  /* 0x2000001aff1b7230 */ /* 0x000fca0000004100 */
[----:B------:R-:W-:Y:S01]  /*20a0*/  FADD.FTZ R27, R27, 1 ;  /* 0x3f8000001b1b7421 */ /* 0x000fe20000010000 */
[----:B------:R-:W-:-:S04]  /*20b0*/  F2FP.F16.F32.PACK_AB R24, RZ, R24 ;  /* 0x00000018ff18723e */ /* 0x000fc800000000ff */
[----:B------:R-:W-:Y:S01]  /*20c0*/  F2FP.F16.F32.PACK_AB R27, RZ, R27 ;  /* 0x0000001bff1b723e */ /* 0x000fe200000000ff */
[----:B------:R-:W-:Y:S02]  /*20d0*/  HADD2.F32 R21, -RZ, R21.H0_H0 ;  /* 0x20000015ff157230 */ /* 0x000fe40000004100 */
[----:B------:R-:W-:Y:S02]  /*20e0*/  HADD2.F32 R26, -RZ, R24.H0_H0 ;  /* 0x20000018ff1a7230 */ /* 0x000fe40000004100 */
[----:B------:R-:W-:Y:S02]  /*20f0*/  HADD2.F32 R28, -RZ, R27.H0_H0 ;  /* 0x2000001bff1c7230 */ /* 0x000fe40000004100 */
[----:B------:R-:W0:Y:S01]  /*2100*/  MUFU.TANH R24, R26 ;  /* 0x0000001a00187308 */ /* 0x000e220000002400 */
[----:B------:R-:W-:Y:S02]  /*2110*/  HADD2.F32 R27, -RZ, R20.H0_H0 ;  /* 0x20000014ff1b7230 */ /* 0x000fe40000004100 */
[----:B------:R-:W-:Y:S01]  /*2120*/  FMUL.FTZ R28, R21, R28 ;  /* 0x0000001c151c7220 */ /* 0x000fe20000410000 */
[----:B------:R-:W-:-:S04]  /*2130*/  FMUL.FTZ R21, R23, 0.5 ;  /* 0x3f00000017157820 */ /* 0x000fc80000410000 */
[----:B------:R-:W-:Y:S01]  /*2140*/  F2FP.F16.F32.PACK_AB R23, RZ, R28 ;  /* 0x0000001cff17723e */ /* 0x000fe200000000ff */
[----:B------:R-:W1:Y:S04]  /*2150*/  MUFU.TANH R20, R27 ;  /* 0x0000001b00147308 */ /* 0x000e680000002400 */
[----:B------:R-:W-:-:S04]  /*2160*/  HADD2.F32 R28, -RZ, R23.H0_H0 ;  /* 0x20000017ff1c7230 */ /* 0x000fc80000004100 */
[----:B------:R-:W2:Y:S01]  /*2170*/  MUFU.TANH R23, R28 ;  /* 0x0000001c00177308 */ /* 0x000ea20000002400 */
[----:B------:R-:W-:Y:S01]  /*2180*/  FMUL.FTZ R25, R25, 0.5 ;  /* 0x3f00000019197820 */ /* 0x000fe20000410000 */
[----:B0-----:R-:W-:Y:S01]  /*2190*/  F2FP.F16.F32.PACK_AB R21, R21, R24 ;  /* 0x000000181515723e */ /* 0x001fe200000000ff */
[----:B------:R-:W-:Y:S02]  /*21a0*/  HADD2.F32 R24, -RZ, R4.H0_H0 ;  /* 0x20000004ff187230 */ /* 0x000fe40000004100 */
[----:B------:R-:W-:Y:S02]  /*21b0*/  HADD2.F32 R26, -RZ, R12.H0_H0 ;  /* 0x2000000cff1a7230 */ /* 0x000fe40000004100 */
[----:B------:R-:W-:Y:S01]  /*21c0*/  FMUL.FTZ R32, R11, 0.5 ;  /* 0x3f0000000b207820 */ /* 0x000fe20000410000 */
[----:B------:R-:W-:Y:S01]  /*21d0*/  FADD.FTZ R24, R24, 1 ;  /* 0x3f80000018187421 */ /* 0x000fe20000010000 */
[----:B-1----:R-:W-:Y:S01]  /*21e0*/  F2FP.F16.F32.PACK_AB R20, R25, R20 ;  /* 0x000000141914723e */ /* 0x002fe200000000ff */
[----:B------:R-:W-:-:S02]  /*21f0*/  HADD2.F32 R25, -RZ, R13.H0_H0 ;  /* 0x2000000dff197230 */ /* 0x000fc40000004100 */
[----:B------:R-:W-:Y:S01]  /*2200*/  FADD.FTZ R26, R26, 1 ;  /* 0x3f8000001a1a7421 */ /* 0x000fe20000010000 */
[----:B------:R-:W-:Y:S02]  /*2210*/  F2FP.F16.F32.PACK_AB R24, RZ, R24 ;  /* 0x00000018ff18723e */ /* 0x000fe400000000ff */
[----:B------:R-:W-:Y:S01]  /*2220*/  FADD.FTZ R27, R25, 1 ;  /* 0x3f800000191b7421 */ /* 0x000fe20000010000 */
[----:B--2---:R-:W-:Y:S02]  /*2230*/  F2FP.F16.F32.PACK_AB R11, R32, R23 ;  /* 0x00000017200b723e */ /* 0x004fe400000000ff */
[----:B------:R-:W-:Y:S01]  /*2240*/  F2FP.F16.F32.PACK_AB R23, RZ, R26 ;  /* 0x0000001aff17723e */ /* 0x000fe200000000ff */
[----:B------:R-:W-:Y:S01]  /*2250*/  HADD2.F32 R4, -RZ, R4.H1_H1 ;  /* 0x30000004ff047230 */ /* 0x000fe20000004100 */
[----:B------:R-:W-:Y:S01]  /*2260*/  F2FP.F16.F32.PACK_AB R26, RZ, R27 ;  /* 0x0000001bff1a723e */ /* 0x000fe200000000ff */
[----:B------:R-:W-:Y:S02]  /*2270*/  HADD2.F32 R27, -RZ, R24.H0_H0 ;  /* 0x20000018ff1b7230 */ /* 0x000fe40000004100 */
[----:B------:R-:W-:-:S02]  /*2280*/  HADD2.F32 R12, -RZ, R12.H1_H1 ;  /* 0x3000000cff0c7230 */ /* 0x000fc40000004100 */
[----:B------:R-:W-:Y:S02]  /*2290*/  HADD2.F32 R23, -RZ, R23.H0_H0 ;  /* 0x20000017ff177230 */ /* 0x000fe40000004100 */
[----:B------:R-:W-:Y:S01]  /*22a0*/  FMUL.FTZ R4, R4, R27 ;  /* 0x0000001b04047220 */ /* 0x000fe20000410000 */
[----:B------:R-:W-:Y:S02]  /*22b0*/  HADD2.F32 R27, -RZ, R15.H0_H0 ;  /* 0x2000000fff1b7230 */ /* 0x000fe40000004100 */
[----:B------:R-:W-:Y:S02]  /*22c0*/  HADD2.F32 R25, -RZ, R14.H0_H0 ;  /* 0x2000000eff197230 */ /* 0x000fe40000004100 */
[----:B------:R-:W-:Y:S01]  /*22d0*/  FMUL.FTZ R23, R12, R23 ;  /* 0x000000170c177220 */ /* 0x000fe20000410000 */
[----:B------:R-:W-:Y:S02]  /*22e0*/  HADD2.F32 R12, -RZ, R13.H1_H1 ;  /* 0x3000000dff0c7230 */ /* 0x000fe40000004100 */
[----:B------:R-:W-:Y:S01]  /*22f0*/  FADD.FTZ R13, R27, 1 ;  /* 0x3f8000001b0d7421 */ /* 0x000fe20000010000 */
[----:B------:R-:W-:-:S02]  /*2300*/  HADD2.F32 R27, -RZ, R8.H0_H0 ;  /* 0x20000008ff1b7230 */ /* 0x000fc40000004100 */
[----:B------:R-:W-:Y:S01]  /*2310*/  FADD.FTZ R25, R25, 1 ;  /* 0x3f80000019197421 */ /* 0x000fe20000010000 */
[----:B------:R-:W-:Y:S02]  /*2320*/  HADD2.F32 R24, -RZ, R16.H0_H0 ;  /* 0x20000010ff187230 */ /* 0x000fe40000004100 */
[----:B------:R-:W-:Y:S01]  /*2330*/  HADD2.F32 R29, -RZ, R26.H0_H0 ;  /* 0x2000001aff1d7230 */ /* 0x000fe20000004100 */
[----:B------:R-:W-:Y:S01]  /*2340*/  F2FP.F16.F32.PACK_AB R26, RZ, R13 ;  /* 0x0000000dff1a723e */ /* 0x000fe200000000ff */
[----:B------:R-:W-:Y:S01]  /*2350*/  HADD2.F32 R13, -RZ, R14.H1_H1 ;  /* 0x3000000eff0d7230 */ /* 0x000fe20000004100 */
[----:B------:R-:W-:Y:S01]  /*2360*/  F2FP.F16.F32.PACK_AB R25, RZ, R25 ;  /* 0x00000019ff19723e */ /* 0x000fe200000000ff */
[----:B------:R-:W-:Y:S01]  /*2370*/  FADD.FTZ R14, R27, 1 ;  /* 0x3f8000001b0e7421 */ /* 0x000fe20000010000 */
[----:B------:R-:W-:Y:S01]  /*2380*/  FADD.FTZ R24, R24, 1 ;  /* 0x3f80000018187421 */ /* 0x000fe20000010000 */
[----:B------:R-:W-:Y:S02]  /*2390*/  HADD2.F32 R27, -RZ, R17.H0_H0 ;  /* 0x20000011ff1b7230 */ /* 0x000fe40000004100 */
[----:B------:R-:W-:Y:S01]  /*23a0*/  HADD2.F32 R28, -RZ, R25.H0_H0 ;  /* 0x20000019ff1c7230 */ /* 0x000fe20000004100 */
[----:B------:R-:W-:Y:S01]  /*23b0*/  F2FP.F16.F32.PACK_AB R25, RZ, R14 ;  /* 0x0000000eff19723e */ /* 0x000fe200000000ff */
[----:B------:R-:W-:Y:S01]  /*23c0*/  HADD2.F32 R14, -RZ, R16.H1_H1 ;  /* 0x30000010ff0e7230 */ /* 0x000fe20000004100 */
[----:B------:R-:W-:Y:S01]  /*23d0*/  F2FP.F16.F32.PACK_AB R24, RZ, R24 ;  /* 0x00000018ff18723e */ /* 0x000fe200000000ff */
[----:B------:R-:W-:-:S02]  /*23e0*/  HADD2.F32 R16, -RZ, R18.H0_H0 ;  /* 0x20000012ff107230 */ /* 0x000fc40000004100 */
[----:B------:R-:W-:Y:S01]  /*23f0*/  FADD.FTZ R27, R27, 1 ;  /* 0x3f8000001b1b7421 */ /* 0x000fe20000010000 */
[----:B------:R-:W-:Y:S01]  /*2400*/  FMUL.FTZ R12, R12, R29 ;  /* 0x0000001d0c0c7220 */ /* 0x000fe20000410000 */
[----:B------:R-:W-:Y:S02]  /*2410*/  HADD2.F32 R15, -RZ, R15.H1_H1 ;  /* 0x3000000fff0f7230 */ /* 0x000fe40000004100 */
[----:B------:R-:W-:Y:S02]  /*2420*/  HADD2.F32 R26, -RZ, R26.H0_H0 ;  /* 0x2000001aff1a7230 */ /* 0x000fe40000004100 */
[----:B------:R-:W-:Y:S01]  /*2430*/  FADD.FTZ R16, R16, 1 ;  /* 0x3f80000010107421 */ /* 0x000fe20000010000 */
[----:B------:R-:W-:Y:S01]  /*2440*/  HADD2.F32 R29, -RZ, R24.H0_H0 ;  /* 0x20000018ff1d7230 */ /* 0x000fe20000004100 */
[----:B------:R-:W-:Y:S01]  /*2450*/  F2FP.F16.F32.PACK_AB R24, RZ, R27 ;  /* 0x0000001bff18723e */ /* 0x000fe200000000ff */
[----:B------:R-:W-:Y:S02]  /*2460*/  HADD2.F32 R27, -RZ, R9.H0_H0 ;  /* 0x20000009ff1b7230 */ /* 0x000fe40000004100 */
[----:B------:R-:W-:Y:S01]  /*2470*/  FMUL.FTZ R15, R15, R26 ;  /* 0x0000001a0f0f7220 */ /* 0x000fe20000410000 */
[----:B------:R-:W-:Y:S01]  /*2480*/  F2FP.F16.F32.PACK_AB R26, RZ, R16 ;  /* 0x00000010ff1a723e */ /* 0x000fe200000000ff */
[----:B------:R-:W-:-:S02]  /*2490*/  HADD2.F32 R16, -RZ, R8.H1_H1 ;  /* 0x30000008ff107230 */ /* 0x000fc40000004100 */
[----:B------:R-:W-:Y:S01]  /*24a0*/  FADD.FTZ R8, R27, 1 ;  /* 0x3f8000001b087421 */ /* 0x000fe20000010000 */
[----:B------:R-:W-:Y:S02]  /*24b0*/  HADD2.F32 R27, -RZ, R19.H0_H0 ;  /* 0x20000013ff1b7230 */ /* 0x000fe40000004100 */
[----:B------:R-:W-:Y:S02]  /*24c0*/  HADD2.F32 R17, -RZ, R17.H1_H1 ;  /* 0x30000011ff117230 */ /* 0x000fe40000004100 */
[----:B------:R-:W-:Y:S02]  /*24d0*/  HADD2.F32 R24, -RZ, R24.H0_H0 ;  /* 0x20000018ff187230 */ /* 0x000fe40000004100 */
[----:B------:R-:W-:Y:S01]  /*24e0*/  FADD.FTZ R27, R27, 1 ;  /* 0x3f8000001b1b7421 */ /* 0x000fe20000010000 */
[----:B------:R-:W-:Y:S02]  /*24f0*/  HADD2.F32 R25, -RZ, R25.H0_H0 ;  /* 0x20000019ff197230 */ /* 0x000fe40000004100 */
[----:B------:R-:W-:-:S02]  /*2500*/  FMUL.FTZ R17, R17, R24 ;  /* 0x0000001811117220 */ /* 0x000fc40000410000 */
[----:B------:R-:W-:Y:S01]  /*2510*/  F2FP.F16.F32.PACK_AB R24, RZ, R27 ;  /* 0x0000001bff18723e */ /* 0x000fe200000000ff */
[----:B------:R-:W-:Y:S01]  /*2520*/  FMUL.FTZ R16, R16, R25 ;  /* 0x0000001910107220 */ /* 0x000fe20000410000 */
[----:B------:R-:W-:Y:S01]  /*2530*/  HADD2.F32 R18, -RZ, R18.H1_H1 ;  /* 0x30000012ff127230 */ /* 0x000fe20000004100 */
[----:B------:R-:W-:Y:S01]  /*2540*/  F2FP.F16.F32.PACK_AB R25, RZ, R8 ;  /* 0x00000008ff19723e */ /* 0x000fe200000000ff */
[----:B------:R-:W-:Y:S02]  /*2550*/  HADD2.F32 R27, -RZ, R26.H0_H0 ;  /* 0x2000001aff1b7230 */ /* 0x000fe40000004100 */
[----:B------:R-:W-:Y:S01]  /*2560*/  FMUL.FTZ R13, R13, R28 ;  /* 0x0000001c0d0d7220 */ /* 0x000fe20000410000 */
[----:B------:R-:W-:Y:S02]  /*2570*/  HADD2.F32 R8, -RZ, R10.H0_H0 ;  /* 0x2000000aff087230 */ /* 0x000fe40000004100 */
[----:B------:R-:W-:Y:S02]  /*2580*/  HADD2.F32 R28, -RZ, R25.H0_H0 ;  /* 0x20000019ff1c7230 */ /* 0x000fe40000004100 */
[----:B------:R-:W-:Y:S01]  /*2590*/  FMUL.FTZ R18, R18, R27 ;  /* 0x0000001b12127220 */ /* 0x000fe20000410000 */
[----:B------:R-:W-:-:S02]  /*25a0*/  HADD2.F32 R27, -RZ, R9.H1_H1 ;  /* 0x30000009ff1b7230 */ /* 0x000fc40000004100 */
[----:B------:R-:W-:Y:S02]  /*25b0*/  HADD2.F32 R19, -RZ, R19.H1_H1 ;  /* 0x30000013ff137230 */ /* 0x000fe40000004100 */
[----:B------:R-:W-:Y:S02]  /*25c0*/  HADD2.F32 R24, -RZ, R24.H0_H0 ;  /* 0x20000018ff187230 */ /* 0x000fe40000004100 */
[----:B------:R-:W-:Y:S02]  /*25d0*/  HADD2.F32 R26, -RZ, R22.H0_H0 ;  /* 0x20000016ff1a7230 */ /* 0x000fe40000004100 */
[----:B------:R-:W-:Y:S01]  /*25e0*/  FADD.FTZ R8, R8, 1 ;  /* 0x3f80000008087421 */ /* 0x000fe20000010000 */
[----:B------:R-:W-:Y:S01]  /*25f0*/  FMUL.FTZ R25, R27, R28 ;  /* 0x0000001c1b197220 */ /* 0x000fe20000410000 */
[----:B------:R-:W-:Y:S01]  /*2600*/  FMUL.FTZ R19, R19, R24 ;  /* 0x0000001813137220 */ /* 0x000fe20000410000 */
[----:B------:R-:W-:Y:S02]  /*2610*/  HADD2.F32 R27, -RZ, R20.H0_H0 ;  /* 0x20000014ff1b7230 */ /* 0x000fe40000004100 */
[----:B------:R-:W-:Y:S01]  /*2620*/  FADD.FTZ R9, R26, 1 ;  /* 0x3f8000001a097421 */ /* 0x000fe20000010000 */
[----:B------:R-:W-:-:S02]  /*2630*/  HADD2.F32 R24, -RZ, R10.H1_H1 ;  /* 0x3000000aff187230 */ /* 0x000fc40000004100 */
[----:B------:R-:W-:Y:S02]  /*2640*/  HADD2.F32 R26, -RZ, R21.H0_H0 ;  /* 0x20000015ff1a7230 */ /* 0x000fe40000004100 */
[----:B------:R-:W-:Y:S01]  /*2650*/  HADD2.F32 R10, -RZ, R11.H0_H0 ;  /* 0x2000000bff0a7230 */ /* 0x000fe20000004100 */
[----:B------:R-:W-:Y:S01]  /*2660*/  F2FP.F16.F32.PACK_AB R8, RZ, R8 ;  /* 0x00000008ff08723e */ /* 0x000fe200000000ff */
[----:B------:R-:W-:Y:S01]  /*2670*/  FADD.FTZ R27, R27, 1 ;  /* 0x3f8000001b1b7421 */ /* 0x000fe20000010000 */
[----:B------:R-:W-:Y:S02]  /*2680*/  FADD.FTZ R26, R26, 1 ;  /* 0x3f8000001a1a7421 */ /* 0x000fe40000010000 */
[----:B------:R-:W-:Y:S01]  /*2690*/  FADD.FTZ R10, R10, 1 ;  /* 0x3f8000000a0a7421 */ /* 0x000fe20000010000 */
[----:B------:R-:W-:Y:S01]  /*26a0*/  FMUL.FTZ R14, R14, R29 ;  /* 0x0000001d0e0e7220 */ /* 0x000fe20000410000 */
[----:B------:R-:W-:Y:S01]  /*26b0*/  HADD2.F32 R29, -RZ, R8.H0_H0 ;  /* 0x20000008ff1d7230 */ /* 0x000fe20000004100 */
[----:B------:R-:W-:-:S02]  /*26c0*/  F2FP.F16.F32.PACK_AB R8, RZ, R27 ;  /* 0x0000001bff08723e */ /* 0x000fc400000000ff */
[----:B------:R-:W-:Y:S02]  /*26d0*/  F2FP.F16.F32.PACK_AB R9, RZ, R9 ;  /* 0x00000009ff09723e */ /* 0x000fe400000000ff */
[----:B------:R-:W-:Y:S02]  /*26e0*/  F2FP.F16.F32.PACK_AB R26, RZ, R26 ;  /* 0x0000001aff1a723e */ /* 0x000fe400000000ff */
[----:B------:R-:W-:Y:S01]  /*26f0*/  F2FP.F16.F32.PACK_AB R10, RZ, R10 ;  /* 0x0000000aff0a723e */ /* 0x000fe200000000ff */
[----:B------:R-:W-:Y:S02]  /*2700*/  HADD2.F32 R20, -RZ, R20.H1_H1 ;  /* 0x30000014ff147230 */ /* 0x000fe40000004100 */
[----:B------:R-:W-:Y:S02]  /*2710*/  HADD2.F32 R27, -RZ, R8.H0_H0 ;  /* 0x20000008ff1b7230 */ /* 0x000fe40000004100 */
[----:B------:R-:W-:Y:S02]  /*2720*/  HADD2.F32 R22, -RZ, R22.H1_H1 ;  /* 0x30000016ff167230 */ /* 0x000fe40000004100 */
[----:B------:R-:W-:-:S02]  /*2730*/  HADD2.F32 R21, -RZ, R21.H1_H1 ;  /* 0x30000015ff157230 */ /* 0x000fc40000004100 */
[----:B------:R-:W-:Y:S02]  /*2740*/  HADD2.F32 R9, -RZ, R9.H0_H0 ;  /* 0x20000009ff097230 */ /* 0x000fe40000004100 */
[----:B------:R-:W-:Y:S02]  /*2750*/  HADD2.F32 R26, -RZ, R26.H0_H0 ;  /* 0x2000001aff1a7230 */ /* 0x000fe40000004100 */
[----:B------:R-:W-:Y:S02]  /*2760*/  HADD2.F32 R11, -RZ, R11.H1_H1 ;  /* 0x3000000bff0b7230 */ /* 0x000fe40000004100 */
[----:B------:R-:W-:Y:S02]  /*2770*/  HADD2.F32 R10, -RZ, R10.H0_H0 ;  /* 0x2000000aff0a7230 */ /* 0x000fe40000004100 */
[----:B------:R-:W-:Y:S01]  /*2780*/  FMUL.FTZ R24, R24, R29 ;  /* 0x0000001d18187220 */ /* 0x000fe20000410000 */
[----:B------:R-:W-:Y:S01]  /*2790*/  FMUL.FTZ R27, R20, R27 ;  /* 0x0000001b141b7220 */ /* 0x000fe20000410000 */
[----:B------:R-:W-:Y:S01]  /*27a0*/  FMUL.FTZ R22, R22, R9 ;  /* 0x0000000916167220 */ /* 0x000fe20000410000 */
[----:B------:R-:W-:Y:S01]  /*27b0*/  FMUL.FTZ R21, R21, R26 ;  /* 0x0000001a15157220 */ /* 0x000fe20000410000 */
[----:B------:R-:W-:Y:S01]  /*27c0*/  FMUL.FTZ R20, R11, R10 ;  /* 0x0000000a0b147220 */ /* 0x000fe20000410000 */
[----:B------:R-:W-:-:S02]  /*27d0*/  F2FP.F16.F32.PACK_AB R9, R13, R12 ;  /* 0x0000000c0d09723e */ /* 0x000fc400000000ff */
[----:B------:R-:W-:Y:S01]  /*27e0*/  F2FP.F16.F32.PACK_AB R11, R17, R16 ;  /* 0x00000010110b723e */ /* 0x000fe200000000ff */
[--C-:B------:R-:W-:Y:S01]  /*27f0*/  IMAD.WIDE.U32 R16, R5, 0x10, R6.reuse ;  /* 0x0000001005107825 */ /* 0x100fe200078e0006 */
[----:B------:R-:W-:Y:S02]  /*2800*/  F2FP.F16.F32.PACK_AB R8, R23, R4 ;  /* 0x000000041708723e */ /* 0x000fe400000000ff */
[----:B------:R-:W-:Y:S02]  /*2810*/  F2FP.F16.F32.PACK_AB R10, R15, R14 ;  /* 0x0000000e0f0a723e */ /* 0x000fe400000000ff */
[----:B------:R-:W-:Y:S02]  /*2820*/  F2FP.F16.F32.PACK_AB R12, R25, R18 ;  /* 0x00000012190c723e */ /* 0x000fe400000000ff */
[----:B------:R-:W-:Y:S01]  /*2830*/  F2FP.F16.F32.PACK_AB R13, R24, R19 ;  /* 0x00000013180d723e */ /* 0x000fe200000000ff */
[----:B------:R-:W-:Y:S01]  /*2840*/  IMAD.WIDE.U32 R18, R3, 0x10, R6 ;  /* 0x0000001003127825 */ /* 0x000fe200078e0006 */
[----:B------:R-:W-:-:S02]  /*2850*/  F2FP.F16.F32.PACK_AB R14, R21, R22 ;  /* 0x00000016150e723e */ /* 0x000fc400000000ff */
[----:B------:R-:W-:Y:S01]  /*2860*/  F2FP.F16.F32.PACK_AB R15, R20, R27 ;  /* 0x0000001b140f723e */ /* 0x000fe200000000ff */
[----:B------:R1:W-:Y:S01]  /*2870*/  STG.E.128 desc[UR4][R16.64], R8 ;  /* 0x0000000810007986 */ /* 0x0003e2000c101d04 */
[----:B------:R-:W-:-:S03]  /*2880*/  IADD3 R5, PT, PT, R2, R5, R2 ;  /* 0x0000000502057210 */ /* 0x000fc60007ffe002 */
[----:B------:R1:W-:Y:S01]  /*2890*/  STG.E.128 desc[UR4][R18.64], R12 ;  /* 0x0000000c12007986 */ /* 0x0003e2000c101d04 */
[----:B------:R-:W-:Y:S02]  /*28a0*/  ISETP.GE.AND P0, PT, R5, R0, PT ;  /* 0x000000000500720c */ /* 0x000fe40003f06270 */
[----:B------:R-:W-:-:S11]  /*28b0*/  LEA R3, R2, R3, 0x1 ;  /* 0x0000000302037211 */ /* 0x000fd600078e08ff */
[----:B------:R-:W-:Y:S05]  /*28c0*/  @!P0 BRA `(.L_x_82) ;  /* 0xffffffe400b08947 */ /* 0x000fea000383ffff */
[----:B------:R-:W-:Y:S05]  /*28d0*/  EXIT ;  /* 0x000000000000794d */ /* 0x000fea0003800000 */
.L_x_83:
        /* <DEDUP_REMOVED lines=10> */
.L_x_458:


//--------------------- .text._ZN4vllm17activation_kernelIfXadL_ZNS_16gelu_fast_kernelIfEET_RKS2_EELb1ELb0EEEvPS2_PS3_i --------------------------
	.section	.text._ZN4vllm17activation_kernelIfXadL_ZNS_16gelu_fast_kernelIfEET_RKS2_EELb1ELb0EEEvPS2_PS3_i,"ax",@progbits
	.align	128
        .global         _ZN4vllm17activation_kernelIfXadL_ZNS_16gelu_fast_kernelIfEET_RKS2_EELb1ELb0EEEvPS2_PS3_i
        .type           _ZN4vllm17activation_kernelIfXadL_ZNS_16gelu_fast_kernelIfEET_RKS2_EELb1ELb0EEEvPS2_PS3_i,@function
        .size           _ZN4vllm17activation_kernelIfXadL_ZNS_16gelu_fast_kernelIfEET_RKS2_EELb1ELb0EEEvPS2_PS3_i,(.L_x_459 - _ZN4vllm17activation_kernelIfXadL_ZNS_16gelu_fast_kernelIfEET_RKS2_EELb1ELb0EEEvPS2_PS3_i)
        .other          _ZN4vllm17activation_kernelIfXadL_ZNS_16gelu_fast_kernelIfEET_RKS2_EELb1ELb0EEEvPS2_PS3_i,@"STO_CUDA_ENTRY STV_DEFAULT"
_ZN4vllm17activation_kernelIfXadL_ZNS_16gelu_fast_kernelIfEET_RKS2_EELb1ELb0EEEvPS2_PS3_i:
.text._ZN4vllm17activation_kernelIfXadL_ZNS_16gelu_fast_kernelIfEET_RKS2_EELb1ELb0EEEvPS2_PS3_i:
        /* <DEDUP_REMOVED lines=48> */
.L_x_86:
[----:B0-----:R-:W-:-:S04]  /*0300*/  IADD3 R4, P1, PT, R2, UR10, RZ ;  /* 0x0000000a02047c10 */ /* 0x001fc8000ff3e0ff */
[----:B------:R-:W-:-:S06]  /*0310*/  IADD3.X R5, PT, PT, R3, UR11, RZ, P1, !PT ;  /* 0x0000000b03057c10 */ /* 0x000fcc0008ffe4ff */
[----:B------:R-:W2:Y:S01]  /*0320*/  LDG.E.128.CONSTANT R4, desc[UR4][R4.64] ;  /* 0x0000000404047981 */ /* 0x000ea2000c1e9d00 */
[----:B------:R-:W-:Y:S01]  /*0330*/  IADD3 R8, PT, PT, R8, 0x1, RZ ;  /* 0x0000000108087810 */ /* 0x000fe20007ffe0ff */
[C---:B--2---:R-:W-:Y:S01]  /*0340*/  FMUL.FTZ R11, R4.reuse, 0.044714998453855514526 ;  /* 0x3d372713040b7820 */ /* 0x044fe20000410000 */
[----:B------:R-:W-:Y:S01]  /*0350*/  FMUL.FTZ R9, R4, 0.79788458347320556641 ;  /* 0x3f4c422a04097820 */ /* 0x000fe20000410000 */
[----:B------:R-:W-:Y:S01]  /*0360*/  FMUL.FTZ R12, R5, 0.044714998453855514526 ;  /* 0x3d372713050c7820 */ /* 0x000fe20000410000 */
[----:B------:R-:W-:Y:S01]  /*0370*/  FMUL.FTZ R13, R6, 0.044714998453855514526 ;  /* 0x3d372713060d7820 */ /* 0x000fe20000410000 */
[----:B------:R-:W-:Y:S01]  /*0380*/  FFMA.FTZ R10, R4, R11, 1 ;  /* 0x3f800000040a7423 */ /* 0x000fe2000001000b */
[----:B------:R-:W-:Y:S01]  /*0390*/  FMUL.FTZ R14, R7, 0.044714998453855514526 ;  /* 0x3d372713070e7820 */ /* 0x000fe20000410000 */
[----:B------:R-:W-:Y:S01]  /*03a0*/  FFMA.FTZ R11, R5, R12, 1 ;  /* 0x3f800000050b7423 */ /* 0x000fe2000001000c */
[----:B------:R-:W-:Y:S01]  /*03b0*/  FFMA.FTZ R12, R6, R13, 1 ;  /* 0x3f800000060c7423 */ /* 0x000fe2000001000d */
[----:B------:R-:W-:Y:S01]  /*03c0*/  FMUL.FTZ R9, R9, R10 ;  /* 0x0000000a09097220 */ /* 0x000fe20000410000 */
[----:B------:R-:W-:Y:S01]  /*03d0*/  FMUL.FTZ R10, R5, 0.79788458347320556641 ;  /* 0x3f4c422a050a7820 */ /* 0x000fe20000410000 */
[----:B------:R-:W-:Y:S01]  /*03e0*/  FFMA.FTZ R13, R7, R14, 1 ;  /* 0x3f800000070d7423 */ /* 0x000fe2000001000e */
[----:B------:R-:W-:Y:S01]  /*03f0*/  FMUL.FTZ R4, R4, 0.5 ;  /* 0x3f00000004047820 */ /* 0x000fe20000410000 */
[----:B------:R-:W-:Y:S01]  /*0400*/  FMUL.FTZ R5, R5, 0.5 ;  /* 0x3f00000005057820 */ /* 0x000fe20000410000 */
[----:B------:R-:W-:Y:S01]  /*0410*/  FMUL.FTZ R10, R10, R11 ;  /* 0x0000000b0a0a7220 */ /* 0x000fe20000410000 */
[----:B------:R-:W-:Y:S01]  /*0420*/  FMUL.FTZ R11, R6, 0.79788458347320556641 ;  /* 0x3f4c422a060b7820 */ /* 0x000fe20000410000 */
[----:B------:R-:W0:Y:S01]  /*0430*/  MUFU.TANH R9, R9 ;  /* 0x0000000900097308 */ /* 0x000e220000002400 */
[----:B------:R-:W-:-:S02]  /*0440*/  FMUL.FTZ R14, R7, 0.5 ;  /* 0x3f000000070e7820 */ /* 0x000fc40000410000 */
[----:B------:R-:W-:Y:S01]  /*0450*/  FMUL.FTZ R11, R11, R12 ;  /* 0x0000000c0b0b7220 */ /* 0x000fe20000410000 */
[----:B------:R-:W-:-:S04]  /*0460*/  FMUL.FTZ R12, R7, 0.79788458347320556641 ;  /* 0x3f4c422a070c7820 */ /* 0x000fc80000410000 */
[----:B------:R-:W-:Y:S01]  /*0470*/  FMUL.FTZ R13, R12, R13 ;  /* 0x0000000d0c0d7220 */ /* 0x000fe20000410000 */
[----:B------:R-:W1:Y:S01]  /*0480*/  MUFU.TANH R10, R10 ;  /* 0x0000000a000a7308 */ /* 0x000e620000002400 */
[----:B------:R-:W-:-:S07]  /*0490*/  FMUL.FTZ R12, R6, 0.5 ;  /* 0x3f000000060c7820 */ /* 0x000fce0000410000 */
[----:B------:R-:W2:Y:S01]  /*04a0*/  MUFU.TANH R11, R11 ;  /* 0x0000000b000b7308 */ /* 0x000ea20000002400 */
[----:B0-----:R-:W-:-:S04]  /*04b0*/  FADD.FTZ R9, R9, 1 ;  /* 0x3f80000009097421 */ /* 0x001fc80000010000 */
[----:B------:R-:W-:-:S03]  /*04c0*/  FMUL.FTZ R4, R4, R9 ;  /* 0x0000000904047220 */ /* 0x000fc60000410000 */
[----:B------:R-:W0:Y:S01]  /*04d0*/  MUFU.TANH R13, R13 ;  /* 0x0000000d000d7308 */ /* 0x000e220000002400 */
[----:B-1----:R-:W-:Y:S01]  /*04e0*/  FADD.FTZ R6, R10, 1 ;  /* 0x3f8000000a067421 */ /* 0x002fe20000010000 */
[----:B------:R-:W-:-:S03]  /*04f0*/  IADD3 R10, P1, PT, R2, UR8, RZ ;  /* 0x00000008020a7c10 */ /* 0x000fc6000ff3e0ff */
[----:B------:R-:W-:Y:S01]  /*0500*/  FMUL.FTZ R5, R5, R6 ;  /* 0x0000000605057220 */ /* 0x000fe20000410000 */
[----:B--2---:R-:W-:Y:S01]  /*0510*/  FADD.FTZ R7, R11, 1 ;  /* 0x3f8000000b077421 */ /* 0x004fe20000010000 */
[----:B------:R-:W-:Y:S01]  /*0520*/  IADD3.X R11, PT, PT, R3, UR9, RZ, P1, !PT ;  /* 0x00000009030b7c10 */ /* 0x000fe20008ffe4ff */
[----:B------:R-:W-:Y:S01]  /*0530*/  IMAD.WIDE.U32 R2, R0, 0x10, R2 ;  /* 0x0000001000027825 */ /* 0x000fe200078e0002 */
[----:B------:R-:W-:-:S03]  /*0540*/  ISETP.NE.AND P1, PT, R8, RZ, PT ;  /* 0x000000ff0800720c */ /* 0x000fc60003f25270 */
[----:B------:R-:W-:Y:S01]  /*0550*/  FMUL.FTZ R6, R12, R7 ;  /* 0x000000070c067220 */ /* 0x000fe20000410000 */
[----:B0-----:R-:W-:-:S04]  /*0560*/  FADD.FTZ R9, R13, 1 ;  /* 0x3f8000000d097421 */ /* 0x001fc80000010000 */
[----:B------:R-:W-:-:S05]  /*0570*/  FMUL.FTZ R7, R14, R9 ;  /* 0x000000090e077220 */ /* 0x000fca0000410000 */
[----:B------:R0:W-:Y:S01]  /*0580*/  STG.E.128 desc[UR4][R10.64], R4 ;  /* 0x000000040a007986 */ /* 0x0001e2000c101d04 */
[----:B------:R-:W-:Y:S05]  /*0590*/  @P1 BRA `(.L_x_86) ;  /* 0xfffffffc00581947 */ /* 0x000fea000383ffff */
.L_x_85:
[----:B------:R-:W-:Y:S05]  /*05a0*/  BSYNC.RECONVERGENT B0 ;  /* 0x0000000000007941 */ /* 0x000fea0003800200 */
.L_x_84:
        /* <DEDUP_REMOVED lines=8> */
.L_x_87:
[----:B------:R-:W-:-:S06]  /*0630*/  IMAD.WIDE.U32 R16, R21, 0x10, R26 ;  /* 0x0000001015107825 */ /* 0x000fcc00078e001a */
[----:B------:R-:W2:Y:S01]  /*0640*/  LDG.E.128.CONSTANT R16, desc[UR4][R16.64] ;  /* 0x0000000410107981 */ /* 0x000ea2000c1e9d00 */
[----:B0-----:R-:W-:-:S06]  /*0650*/  IMAD.WIDE.U32 R12, R20, 0x10, R26 ;  /* 0x00000010140c7825 */ /* 0x001fcc00078e001a */
[----:B------:R-:W3:Y:S01]  /*0660*/  LDG.E.128.CONSTANT R12, desc[UR4][R12.64] ;  /* 0x000000040c0c7981 */ /* 0x000ee2000c1e9d00 */
[----:B------:R-:W-:-:S06]  /*0670*/  IMAD.WIDE.U32 R8, R2, 0x10, R26 ;  /* 0x0000001002087825 */ /* 0x000fcc00078e001a */
[----:B------:R-:W4:Y:S01]  /*0680*/  LDG.E.128.CONSTANT R8, desc[UR4][R8.64] ;  /* 0x0000000408087981 */ /* 0x000f22000c1e9d00 */
[----:B------:R-:W-:-:S06]  /*0690*/  IMAD.WIDE.U32 R4, R3, 0x10, R26 ;  /* 0x0000001003047825 */ /* 0x000fcc00078e001a */
[----:B------:R-:W5:Y:S01]  /*06a0*/  LDG.E.128.CONSTANT R4, desc[UR4][R4.64] ;  /* 0x0000000404047981 */ /* 0x000f62000c1e9d00 */
[C---:B--2---:R-:W-:Y:S01]  /*06b0*/  FMUL.FTZ R23, R16.reuse, 0.044714998453855514526 ;  /* 0x3d37271310177820 */ /* 0x044fe20000410000 */
[----:B------:R-:W-:-:S03]  /*06c0*/  FMUL.FTZ R28, R16, 0.79788458347320556641 ;  /* 0x3f4c422a101c7820 */ /* 0x000fc60000410000 */
[C---:B------:R-:W-:Y:S01]  /*06d0*/  FFMA.FTZ R23, R16.reuse, R23, 1 ;  /* 0x3f80000010177423 */ /* 0x040fe20000010017 */
[----:B------:R-:W-:-:S03]  /*06e0*/  FMUL.FTZ R16, R16, 0.5 ;  /* 0x3f00000010107820 */ /* 0x000fc60000410000 */
[----:B------:R-:W-:Y:S01]  /*06f0*/  FMUL.FTZ R28, R28, R23 ;  /* 0x000000171c1c7220 */ /* 0x000fe20000410000 */
[----:B------:R-:W-:-:S04]  /*0700*/  FMUL.FTZ R23, R17, 0.044714998453855514526 ;  /* 0x3d37271311177820 */ /* 0x000fc80000410000 */
[C---:B------:R-:W-:Y:S01]  /*0710*/  FFMA.FTZ R29, R17.reuse, R23, 1 ;  /* 0x3f800000111d7423 */ /* 0x040fe20000010017 */
[C---:B------:R-:W-:Y:S01]  /*0720*/  FMUL.FTZ R23, R17.reuse, 0.79788458347320556641 ;  /* 0x3f4c422a11177820 */ /* 0x040fe20000410000 */
[----:B------:R-:W0:Y:S01]  /*0730*/  MUFU.TANH R28, R28 ;  /* 0x0000001c001c7308 */ /* 0x000e220000002400 */
[----:B------:R-:W-:Y:S02]  /*0740*/  FMUL.FTZ R17, R17, 0.5 ;  /* 0x3f00000011117820 */ /* 0x000fe40000410000 */
[----:B------:R-:W-:-:S06]  /*0750*/  FMUL.FTZ R23, R23, R29 ;  /* 0x0000001d17177220 */ /* 0x000fcc0000410000 */
[----:B------:R-:W1:Y:S01]  /*0760*/  MUFU.TANH R23, R23 ;  /* 0x0000001700177308 */ /* 0x000e620000002400 */
[----:B0-----:R-:W-:-:S04]  /*0770*/  FADD.FTZ R29, R28, 1 ;  /* 0x3f8000001c1d7421 */ /* 0x001fc80000010000 */
[----:B------:R-:W-:Y:S01]  /*0780*/  FMUL.FTZ R16, R16, R29 ;  /* 0x0000001d10107220 */ /* 0x000fe20000410000 */
[----:B-1----:R-:W-:-:S04]  /*0790*/  FADD.FTZ R29, R23, 1 ;  /* 0x3f800000171d7421 */ /* 0x002fc80000010000 */
[----:B------:R-:W-:Y:S01]  /*07a0*/  FMUL.FTZ R17, R17, R29 ;  /* 0x0000001d11117220 */ /* 0x000fe20000410000 */
[----:B------:R-:W-:-:S04]  /*07b0*/  FMUL.FTZ R29, R18, 0.044714998453855514526 ;  /* 0x3d372713121d7820 */ /* 0x000fc80000410000 */
[C---:B------:R-:W-:Y:S01]  /*07c0*/  FFMA.FTZ R28, R18.reuse, R29, 1 ;  /* 0x3f800000121c7423 */ /* 0x040fe2000001001d */
[C---:B------:R-:W-:Y:S01]  /*07d0*/  FMUL.FTZ R29, R18.reuse, 0.79788458347320556641 ;  /* 0x3f4c422a121d7820 */ /* 0x040fe20000410000 */
        /* <DEDUP_REMOVED lines=11> */
[----:B-1----:R-:W-:Y:S01]  /*0890*/  FADD.FTZ R29, R23, 1 ;  /* 0x3f800000171d7421 */ /* 0x002fe20000010000 */
[----:B---3--:R-:W-:-:S03]  /*08a0*/  FMUL.FTZ R23, R12, 0.79788458347320556641 ;  /* 0x3f4c422a0c177820 */ /* 0x008fc60000410000 */
[----:B------:R-:W-:Y:S01]  /*08b0*/  FMUL.FTZ R19, R19, R29 ;  /* 0x0000001d13137220 */ /* 0x000fe20000410000 */
[----:B------:R-:W-:Y:S01]  /*08c0*/  IMAD.WIDE.U32 R28, R21, 0x10, R24 ;  /* 0x00000010151c7825 */ /* 0x000fe200078e0018 */
[----:B------:R-:W-:-:S04]  /*08d0*/  IADD3 R21, PT, PT, R0, R21, R0 ;  /* 0x0000001500157210 */ /* 0x000fc80007ffe000 */
[----:B------:R0:W-:Y:S01]  /*08e0*/  STG.E.128 desc[UR4][R28.64], R16 ;  /* 0x000000101c007986 */ /* 0x0001e2000c101d04 */
[----:B------:R-:W-:-:S04]  /*08f0*/  IADD3 R21, PT, PT, R0, R21, R0 ;  /* 0x0000001500157210 */ /* 0x000fc80007ffe000 */
[----:B------:R-:W-:Y:S01]  /*0900*/  ISETP.GE.AND P0, PT, R21, R22, PT ;  /* 0x000000161500720c */ /* 0x000fe20003f06270 */
[----:B0-----:R-:W-:Y:S01]  /*0910*/  FMUL.FTZ R17, R12, 0.044714998453855514526 ;  /* 0x3d3727130c117820 */ /* 0x001fe20000410000 */
[C---:B------:R-:W-:Y:S01]  /*0920*/  FMUL.FTZ R18, R13.reuse, 0.044714998453855514526 ;  /* 0x3d3727130d127820 */ /* 0x040fe20000410000 */
[----:B------:R-:W-:Y:S01]  /*0930*/  FMUL.FTZ R19, R14, 0.044714998453855514526 ;  /* 0x3d3727130e137820 */ /* 0x000fe20000410000 */
[----:B----4-:R-:W-:Y:S01]  /*0940*/  FMUL.FTZ R29, R10, 0.044714998453855514526 ;  /* 0x3d3727130a1d7820 */ /* 0x010fe20000410000 */
[----:B------:R-:W-:Y:S01]  /*0950*/  FFMA.FTZ R16, R12, R17, 1 ;  /* 0x3f8000000c107423 */ /* 0x000fe20000010011 */
[----:B------:R-:W-:Y:S01]  /*0960*/  FFMA.FTZ R17, R13, R18, 1 ;  /* 0x3f8000000d117423 */ /* 0x000fe20000010012 */
[----:B------:R-:W-:Y:S01]  /*0970*/  FFMA.FTZ R18, R14, R19, 1 ;  /* 0x3f8000000e127423 */ /* 0x000fe20000010013 */
[----:B------:R-:W-:Y:S01]  /*0980*/  FMUL.FTZ R12, R12, 0.5 ;  /* 0x3f0000000c0c7820 */ /* 0x000fe20000410000 */
[----:B------:R-:W-:Y:S01]  /*0990*/  FMUL.FTZ R23, R23, R16 ;  /* 0x0000001017177220 */ /* 0x000fe20000410000 */
[C---:B------:R-:W-:Y:S01]  /*09a0*/  FMUL.FTZ R16, R13.reuse, 0.79788458347320556641 ;  /* 0x3f4c422a0d107820 */ /* 0x040fe20000410000 */
[----:B------:R-:W-:-:S03]  /*09b0*/  FMUL.FTZ R13, R13, 0.5 ;  /* 0x3f0000000d0d7820 */ /* 0x000fc60000410000 */
[----:B------:R-:W-:Y:S01]  /*09c0*/  FMUL.FTZ R16, R16, R17 ;  /* 0x0000001110107220 */ /* 0x000fe20000410000 */
[C---:B------:R-:W-:Y:S01]  /*09d0*/  FMUL.FTZ R17, R14.reuse, 0.79788458347320556641 ;  /* 0x3f4c422a0e117820 */ /* 0x040fe20000410000 */
[----:B------:R-:W0:Y:S01]  /*09e0*/  MUFU.TANH R23, R23 ;  /* 0x0000001700177308 */ /* 0x000e220000002400 */
[----:B------:R-:W-:Y:S02]  /*09f0*/  FMUL.FTZ R14, R14, 0.5 ;  /* 0x3f0000000e0e7820 */ /* 0x000fe40000410000 */
[----:B------:R-:W-:Y:S01]  /*0a00*/  FMUL.FTZ R17, R17, R18 ;  /* 0x0000001211117220 */ /* 0x000fe20000410000 */
[----:B------:R-:W-:-:S04]  /*0a10*/  FMUL.FTZ R18, R15, 0.044714998453855514526 ;  /* 0x3d3727130f127820 */ /* 0x000fc80000410000 */
[C---:B------:R-:W-:Y:S01]  /*0a20*/  FFMA.FTZ R19, R15.reuse, R18, 1 ;  /* 0x3f8000000f137423 */ /* 0x040fe20000010012 */
[C---:B------:R-:W-:Y:S01]  /*0a30*/  FMUL.FTZ R18, R15.reuse, 0.79788458347320556641 ;  /* 0x3f4c422a0f127820 */ /* 0x040fe20000410000 */
[----:B------:R-:W1:Y:S01]  /*0a40*/  MUFU.TANH R17, R17 ;  /* 0x0000001100117308 */ /* 0x000e620000002400 */
[----:B------:R-:W-:Y:S02]  /*0a50*/  FMUL.FTZ R15, R15, 0.5 ;  /* 0x3f0000000f0f7820 */ /* 0x000fe40000410000 */
[----:B------:R-:W-:-:S05]  /*0a60*/  FMUL.FTZ R18, R18, R19 ;  /* 0x0000001312127220 */ /* 0x000fca0000410000 */
[----:B------:R-:W2:Y:S01]  /*0a70*/  MUFU.TANH R16, R16 ;  /* 0x0000001000107308 */ /* 0x000ea20000002400 */
[----:B0-----:R-:W-:-:S04]  /*0a80*/  FADD.FTZ R19, R23, 1 ;  /* 0x3f80000017137421 */ /* 0x001fc80000010000 */
[----:B------:R-:W-:-:S03]  /*0a90*/  FMUL.FTZ R12, R12, R19 ;  /* 0x000000130c0c7220 */ /* 0x000fc60000410000 */
[----:B------:R-:W0:Y:S01]  /*0aa0*/  MUFU.TANH R18, R18 ;  /* 0x0000001200127308 */ /* 0x000e220000002400 */
[----:B-1----:R-:W-:-:S04]  /*0ab0*/  FADD.FTZ R19, R17, 1 ;  /* 0x3f80000011137421 */ /* 0x002fc80000010000 */
[----:B------:R-:W-:Y:S01]  /*0ac0*/  FMUL.FTZ R14, R14, R19 ;  /* 0x000000130e0e7220 */ /* 0x000fe20000410000 */
[----:B------:R-:W-:Y:S01]  /*0ad0*/  FMUL.FTZ R19, R8, 0.044714998453855514526 ;  /* 0x3d37271308137820 */ /* 0x000fe20000410000 */
[----:B--2---:R-:W-:-:S03]  /*0ae0*/  FADD.FTZ R28, R16, 1 ;  /* 0x3f800000101c7421 */ /* 0x004fc60000010000 */
[----:B------:R-:W-:Y:S01]  /*0af0*/  FFMA.FTZ R19, R8, R19, 1 ;  /* 0x3f80000008137423 */ /* 0x000fe20000010013 */
[----:B------:R-:W-:Y:S01]  /*0b00*/  FMUL.FTZ R13, R13, R28 ;  /* 0x0000001c0d0d7220 */ /* 0x000fe20000410000 */
[C---:B------:R-:W-:Y:S01]  /*0b10*/  FMUL.FTZ R28, R9.reuse, 0.044714998453855514526 ;  /* 0x3d372713091c7820 */ /* 0x040fe20000410000 */
[----:B0-----:R-:W-:Y:S01]  /*0b20*/  FADD.FTZ R16, R18, 1 ;  /* 0x3f80000012107421 */ /* 0x001fe20000010000 */
[C---:B------:R-:W-:Y:S02]  /*0b30*/  FMUL.FTZ R18, R8.reuse, 0.79788458347320556641 ;  /* 0x3f4c422a08127820 */ /* 0x040fe40000410000 */
[----:B------:R-:W-:Y:S01]  /*0b40*/  FFMA.FTZ R23, R9, R28, 1 ;  /* 0x3f80000009177423 */ /* 0x000fe2000001001c */
[----:B------:R-:W-:Y:S01]  /*0b50*/  FMUL.FTZ R8, R8, 0.5 ;  /* 0x3f00000008087820 */ /* 0x000fe20000410000 */
[----:B------:R-:W-:Y:S01]  /*0b60*/  FMUL.FTZ R15, R15, R16 ;  /* 0x000000100f0f7220 */ /* 0x000fe20000410000 */
[----:B------:R-:W-:Y:S01]  /*0b70*/  FMUL.FTZ R19, R18, R19 ;  /* 0x0000001312137220 */ /* 0x000fe20000410000 */
[----:B------:R-:W-:-:S04]  /*0b80*/  IMAD.WIDE.U32 R16, R20, 0x10, R24 ;  /* 0x0000001014107825 */ /* 0x000fc800078e0018 */
[C---:B------:R-:W-:Y:S01]  /*0b90*/  FMUL.FTZ R18, R9.reuse, 0.79788458347320556641 ;  /* 0x3f4c422a09127820 */ /* 0x040fe20000410000 */
[----:B------:R-:W-:Y:S01]  /*0ba0*/  FMUL.FTZ R9, R9, 0.5 ;  /* 0x3f00000009097820 */ /* 0x000fe20000410000 */
[----:B------:R-:W-:Y:S01]  /*0bb0*/  LEA R20, R0, R20, 0x2 ;  /* 0x0000001400147211 */ /* 0x000fe200078e10ff */
[----:B------:R-:W0:Y:S01]  /*0bc0*/  MUFU.TANH R19, R19 ;  /* 0x0000001300137308 */ /* 0x000e220000002400 */
[----:B------:R1:W-:Y:S01]  /*0bd0*/  STG.E.128 desc[UR4][R16.64], R12 ;  /* 0x0000000c10007986 */ /* 0x0003e2000c101d04 */
[----:B------:R-:W-:Y:S01]  /*0be0*/  FMUL.FTZ R18, R18, R23 ;  /* 0x0000001712127220 */ /* 0x000fe20000410000 */
[----:B------:R-:W-:-:S05]  /*0bf0*/  FMUL.FTZ R23, R10, 0.79788458347320556641 ;  /* 0x3f4c422a0a177820 */ /* 0x000fca0000410000 */
[----:B------:R-:W2:Y:S01]  /*0c00*/  MUFU.TANH R18, R18 ;  /* 0x0000001200127308 */ /* 0x000ea20000002400 */
[----:B0-----:R-:W-:Y:S01]  /*0c10*/  FADD.FTZ R19, R19, 1 ;  /* 0x3f80000013137421 */ /* 0x001fe20000010000 */
[C---:B-1----:R-:W-:Y:S01]  /*0c20*/  FMUL.FTZ R14, R11.reuse, 0.044714998453855514526 ;  /* 0x3d3727130b0e7820 */ /* 0x042fe20000410000 */
[----:B------:R-:W-:Y:S01]  /*0c30*/  FFMA.FTZ R12, R10, R29, 1 ;  /* 0x3f8000000a0c7423 */ /* 0x000fe2000001001d */
[C---:B------:R-:W-:Y:S01]  /*0c40*/  FMUL.FTZ R13, R11.reuse, 0.79788458347320556641 ;  /* 0x3f4c422a0b0d7820 */ /* 0x040fe20000410000 */
[C---:B-----5:R-:W-:Y:S01]  /*0c50*/  FMUL.FTZ R17, R4.reuse, 0.044714998453855514526 ;  /* 0x3d37271304117820 */ /* 0x060fe20000410000 */
[----:B------:R-:W-:Y:S01]  /*0c60*/  FFMA.FTZ R14, R11, R14, 1 ;  /* 0x3f8000000b0e7423 */ /* 0x000fe2000001000e */
[----:B------:R-:W-:Y:S01]  /*0c70*/  FMUL.FTZ R12, R23, R12 ;  /* 0x0000000c170c7220 */ /* 0x000fe20000410000 */
[----:B------:R-:W-:Y:S01]  /*0c80*/  FMUL.FTZ R16, R5, 0.044714998453855514526 ;  /* 0x3d37271305107820 */ /* 0x000fe20000410000 */
[C---:B------:R-:W-:Y:S01]  /*0c90*/  FFMA.FTZ R23, R4.reuse, R17, 1 ;  /* 0x3f80000004177423 */ /* 0x040fe20000010011 */
[----:B------:R-:W-:Y:S01]  /*0ca0*/  FMUL.FTZ R13, R13, R14 ;  /* 0x0000000e0d0d7220 */ /* 0x000fe20000410000 */
[----:B------:R-:W-:Y:S01]  /*0cb0*/  FMUL.FTZ R14, R4, 0.79788458347320556641 ;  /* 0x3f4c422a040e7820 */ /* 0x000fe20000410000 */
[----:B------:R0:W1:Y:S01]  /*0cc0*/  MUFU.TANH R15, R12 ;  /* 0x0000000c000f7308 */ /* 0x0000620000002400 */
[----:B------:R-:W-:Y:S01]  /*0cd0*/  FMUL.FTZ R8, R8, R19 ;  /* 0x0000001308087220 */ /* 0x000fe20000410000 */
[----:B------:R-:W-:Y:S01]  /*0ce0*/  FFMA.FTZ R19, R5, R16, 1 ;  /* 0x3f80000005137423 */ /* 0x000fe20000010010 */
[----:B------:R-:W-:Y:S01]  /*0cf0*/  FMUL.FTZ R14, R14, R23 ;  /* 0x000000170e0e7220 */ /* 0x000fe20000410000 */
[----:B------:R-:W-:Y:S01]  /*0d00*/  FMUL.FTZ R23, R6, 0.044714998453855514526 ;  /* 0x3d37271306177820 */ /* 0x000fe20000410000 */
[----:B------:R-:W-:Y:S01]  /*0d10*/  FMUL.FTZ R16, R7, 0.044714998453855514526 ;  /* 0x3d37271307107820 */ /* 0x000fe20000410000 */
[----:B------:R-:W-:Y:S01]  /*0d20*/  FMUL.FTZ R10, R10, 0.5 ;  /* 0x3f0000000a0a7820 */ /* 0x000fe20000410000 */
[----:B--2---:R-:W-:Y:S01]  /*0d30*/  FADD.FTZ R18, R18, 1 ;  /* 0x3f80000012127421 */ /* 0x004fe20000010000 */
[----:B------:R-:W-:Y:S01]  /*0d40*/  FFMA.FTZ R23, R6, R23, 1 ;  /* 0x3f80000006177423 */ /* 0x000fe20000010017 */
[----:B0-----:R-:W-:Y:S01]  /*0d50*/  FMUL.FTZ R12, R5, 0.79788458347320556641 ;  /* 0x3f4c422a050c7820 */ /* 0x001fe20000410000 */
[----:B------:R-:W0:Y:S01]  /*0d60*/  MUFU.TANH R17, R13 ;  /* 0x0000000d00117308 */ /* 0x000e220000002400 */
[----:B------:R-:W-:Y:S01]  /*0d70*/  FMUL.FTZ R9, R9, R18 ;  /* 0x0000001209097220 */ /* 0x000fe20000410000 */
[----:B------:R-:W-:Y:S01]  /*0d80*/  FMUL.FTZ R11, R11, 0.5 ;  /* 0x3f0000000b0b7820 */ /* 0x000fe20000410000 */
[----:B------:R-:W-:Y:S01]  /*0d90*/  FMUL.FTZ R19, R12, R19 ;  /* 0x000000130c137220 */ /* 0x000fe20000410000 */
[C---:B------:R-:W-:Y:S01]  /*0da0*/  FMUL.FTZ R12, R6.reuse, 0.79788458347320556641 ;  /* 0x3f4c422a060c7820 */ /* 0x040fe20000410000 */
[----:B------:R-:W-:Y:S01]  /*0db0*/  FMUL.FTZ R6, R6, 0.5 ;  /* 0x3f00000006067820 */ /* 0x000fe20000410000 */
[----:B------:R-:W-:Y:S01]  /*0dc0*/  FMUL.FTZ R4, R4, 0.5 ;  /* 0x3f00000004047820 */ /* 0x000fe20000410000 */
[----:B------:R-:W-:Y:S01]  /*0dd0*/  FMUL.FTZ R5, R5, 0.5 ;  /* 0x3f00000005057820 */ /* 0x000fe20000410000 */
[----:B------:R-:W-:Y:S01]  /*0de0*/  FMUL.FTZ R12, R12, R23 ;  /* 0x000000170c0c7220 */ /* 0x000fe20000410000 */
[C---:B------:R-:W-:Y:S01]  /*0df0*/  FFMA.FTZ R23, R7.reuse, R16, 1 ;  /* 0x3f80000007177423 */ /* 0x040fe20000010010 */
[----:B------:R-:W-:Y:S01]  /*0e00*/  FMUL.FTZ R16, R7, 0.79788458347320556641 ;  /* 0x3f4c422a07107820 */ /* 0x000fe20000410000 */
[----:B------:R-:W2:Y:S01]  /*0e10*/  MUFU.TANH R14, R14 ;  /* 0x0000000e000e7308 */ /* 0x000ea20000002400 */
[----:B-1----:R-:W-:Y:S01]  /*0e20*/  FADD.FTZ R15, R15, 1 ;  /* 0x3f8000000f0f7421 */ /* 0x002fe20000010000 */
[----:B------:R-:W-:Y:S01]  /*0e30*/  FMUL.FTZ R7, R7, 0.5 ;  /* 0x3f00000007077820 */ /* 0x000fe20000410000 */
[----:B------:R-:W-:-:S02]  /*0e40*/  FMUL.FTZ R16, R16, R23 ;  /* 0x0000001710107220 */ /* 0x000fc40000410000 */
[----:B------:R-:W-:Y:S01]  /*0e50*/  FMUL.FTZ R10, R10, R15 ;  /* 0x0000000f0a0a7220 */ /* 0x000fe20000410000 */
[----:B0-----:R-:W-:Y:S02]  /*0e60*/  FADD.FTZ R18, R17, 1 ;  /* 0x3f80000011127421 */ /* 0x001fe40000010000 */
[----:B------:R-:W0:Y:S02]  /*0e70*/  MUFU.TANH R13, R19 ;  /* 0x00000013000d7308 */ /* 0x000e240000002400 */
[----:B------:R-:W-:-:S06]  /*0e80*/  FMUL.FTZ R11, R11, R18 ;  /* 0x000000120b0b7220 */ /* 0x000fcc0000410000 */
[----:B------:R-:W1:Y:S01]  /*0e90*/  MUFU.TANH R12, R12 ;  /* 0x0000000c000c7308 */ /* 0x000e620000002400 */
[----:B--2---:R-:W-:-:S04]  /*0ea0*/  FADD.FTZ R15, R14, 1 ;  /* 0x3f8000000e0f7421 */ /* 0x004fc80000010000 */
[----:B------:R-:W-:-:S03]  /*0eb0*/  FMUL.FTZ R4, R4, R15 ;  /* 0x0000000f04047220 */ /* 0x000fc60000410000 */
[----:B------:R-:W2:Y:S01]  /*0ec0*/  MUFU.TANH R16, R16 ;  /* 0x0000001000107308 */ /* 0x000ea20000002400 */
[----:B0-----:R-:W-:-:S04]  /*0ed0*/  FADD.FTZ R14, R13, 1 ;  /* 0x3f8000000d0e7421 */ /* 0x001fc80000010000 */
[----:B------:R-:W-:Y:S01]  /*0ee0*/  FMUL.FTZ R5, R5, R14 ;  /* 0x0000000e05057220 */ /* 0x000fe20000410000 */
[----:B------:R-:W-:Y:S01]  /*0ef0*/  IMAD.WIDE.U32 R14, R3, 0x10, R24 ;  /* 0x00000010030e7825 */ /* 0x000fe200078e0018 */
[----:B------:R-:W-:-:S03]  /*0f00*/  LEA R3, R0, R3, 0x2 ;  /* 0x0000000300037211 */ /* 0x000fc600078e10ff */
[----:B-1----:R-:W-:-:S04]  /*0f10*/  FADD.FTZ R13, R12, 1 ;  /* 0x3f8000000c0d7421 */ /* 0x002fc80000010000 */
[----:B------:R-:W-:Y:S01]  /*0f20*/  FMUL.FTZ R6, R6, R13 ;  /* 0x0000000d06067220 */ /* 0x000fe20000410000 */
[----:B------:R-:W-:Y:S01]  /*0f30*/  IMAD.WIDE.U32 R12, R2, 0x10, R24 ;  /* 0x00000010020c7825 */ /* 0x000fe200078e0018 */
[----:B------:R-:W-:-:S03]  /*0f40*/  LEA R2, R0, R2, 0x2 ;  /* 0x0000000200027211 */ /* 0x000fc600078e10ff */
[----:B--2---:R-:W-:Y:S01]  /*0f50*/  FADD.FTZ R16, R16, 1 ;  /* 0x3f80000010107421 */ /* 0x004fe20000010000 */
[----:B------:R0:W-:Y:S03]  /*0f60*/  STG.E.128 desc[UR4][R12.64], R8 ;  /* 0x000000080c007986 */ /* 0x0001e6000c101d04 */
[----:B------:R-:W-:-:S05]  /*0f70*/  FMUL.FTZ R7, R7, R16 ;  /* 0x0000001007077220 */ /* 0x000fca0000410000 */
[----:B------:R0:W-:Y:S01]  /*0f80*/  STG.E.128 desc[UR4][R14.64], R4 ;  /* 0x000000040e007986 */ /* 0x0001e2000c101d04 */
[----:B------:R-:W-:Y:S05]  /*0f90*/  @!P0 BRA `(.L_x_87) ;  /* 0xfffffff400a48947 */ /* 0x000fea000383ffff */
[----:B------:R-:W-:Y:S05]  /*0fa0*/  EXIT ;  /* 0x000000000000794d */ /* 0x000fea0003800000 */
.L_x_88:
        /* <DEDUP_REMOVED lines=13> */
.L_x_459:


//--------------------- .text._ZN4vllm17activation_kernelIN3c108BFloat16EXadL_ZNS_16gelu_fast_kernelIS2_EET_RKS4_EELb1ELb1EEEvPS4_PS5_i --------------------------
	.section	.text._ZN4vllm17activation_kernelIN3c108BFloat16EXadL_ZNS_16gelu_fast_kernelIS2_EET_RKS4_EELb1ELb1EEEvPS4_PS5_i,"ax",@progbits
	.align	128
        .global         _ZN4vllm17activation_kernelIN3c108BFloat16EXadL_ZNS_16gelu_fast_kernelIS2_EET_RKS4_EELb1ELb1EEEvPS4_PS5_i
        .type           _ZN4vllm17activation_kernelIN3c108BFloat16EXadL_ZNS_16gelu_fast_kernelIS2_EET_RKS4_EELb1ELb1EEEvPS4_PS5_i,@function
        .size           _ZN4vllm17activation_kernelIN3c108BFloat16EXadL_ZNS_16gelu_fast_kernelIS2_EET_RKS4_EELb1ELb1EEEvPS4_PS5_i,(.L_x_460 - _ZN4vllm17activation_kernelIN3c108BFloat16EXadL_ZNS_16gelu_fast_kernelIS2_EET_RKS4_EELb1ELb1EEEvPS4_PS5_i)
        .other          _ZN4vllm17activation_kernelIN3c108BFloat16EXadL_ZNS_16gelu_fast_kernelIS2_EET_RKS4_EELb1ELb1EEEvPS4_PS5_i,@"STO_CUDA_ENTRY STV_DEFAULT"
_ZN4vllm17activation_kernelIN3c108BFloat16EXadL_ZNS_16gelu_fast_kernelIS2_EET_RKS4_EELb1ELb1EEEvPS4_PS5_i:
.text._ZN4vllm17activation_kernelIN3c108BFloat16EXadL_ZNS_16gelu_fast_kernelIS2_EET_RKS4_EELb1ELb1EEEvPS4_PS5_i:
[----:B------:R-:W-:Y:S01]  /*0000*/  LDC R1, c[0x0][0x37c] ;  /* 0x0000df00ff017b82 */ /* 0x000fe20000000800 */
[----:B------:R-:W0:Y:S01]  /*0010*/  LDCU UR5, c[0x0][0x390] ;  /* 0x00007200ff0577ac */ /* 0x000e220008000800 */
[----:B------:R-:W1:Y:S01]  /*0020*/  S2R R13, SR_TID.X ;  /* 0x00000000000d7919 */ /* 0x000e620000002100 */
[----:B0-----:R-:W-:-:S04]  /*0030*/  USHF.R.S32.HI UR4, URZ, 0x1f, UR5 ;  /* 0x0000001fff047899 */ /* 0x001fc80008011405 */
[----:B------:R-:W-:-:S04]  /*0040*/  ULEA.HI UR4, UR4, UR5, URZ, 0x4 ;  /* 0x0000000504047291 */ /* 0x000fc8000f8f20ff */
[----:B------:R-:W-:-:S06]  /*0050*/  USHF.R.S32.HI UR4, URZ, 0x4, UR4 ;  /* 0x00000004ff047899 */ /* 0x000fcc0008011404 */
[----:B-1----:R-:W-:-:S13]  /*0060*/  ISETP.GE.AND P0, PT, R13, UR4, PT ;  /* 0x000000040d007c0c */ /* 0x002fda000bf06270 */
[----:B------:R-:W-:Y:S05]  /*0070*/  @P0 EXIT ;  /* 0x000000000000094d */ /* 0x000fea0003800000 */
[----:B------:R-:W0:Y:S01]  /*0080*/  S2R R2, SR_CTAID.X ;  /* 0x0000000000027919 */ /* 0x000e220000002500 */
[----:B------:R-:W1:Y:S01]  /*0090*/  LDC R0, c[0x0][0x360] ;  /* 0x0000d800ff007b82 */ /* 0x000e620000000800 */
[----:B------:R-:W2:Y:S01]  /*00a0*/  LDCU.64 UR6, c[0x0][0x358] ;  /* 0x00006b00ff0677ac */ /* 0x000ea20008000a00 */
[----:B------:R-:W3:Y:S01]  /*00b0*/  LDCU.128 UR8, c[0x0][0x380] ;  /* 0x00007000ff0877ac */ /* 0x000ee20008000c00 */
[----:B0-----:R-:W-:-:S04]  /*00c0*/  IMAD R2, R2, UR5, RZ ;  /* 0x0000000502027c24 */ /* 0x001fc8000f8e02ff */
[----:B------:R-:W-:-:S04]  /*00d0*/  IMAD.WIDE.U32 R2, R2, 0x2, RZ ;  /* 0x0000000202027825 */ /* 0x000fc800078e00ff */
[----:B--23--:R-:W-:-:S07]  /*00e0*/  IMAD.WIDE.U32 R2, R13, 0x20, R2 ;  /* 0x000000200d027825 */ /* 0x00cfce00078e0002 */
.L_x_89:
[----:B0-----:R-:W-:-:S04]  /*00f0*/  IADD3 R4, P0, PT, R2, UR10, RZ ;  /* 0x0000000a02047c10 */ /* 0x001fc8000ff1e0ff */
[----:B------:R-:W-:-:S06]  /*0100*/  IADD3.X R5, PT, PT, R3, UR11, RZ, P0, !PT ;  /* 0x0000000b03057c10 */ /* 0x000fcc00087fe4ff */
[----:B------:R-:W2:Y:S01]  /*0110*/  LDG.E.ENL2.256.CONSTANT R4, R8, desc[UR6][R4.64] ;  /* 0xfe0000060408797e */ /* 0x000ea20008129904 */
[----:B-1----:R-:W-:Y:S02]  /*0120*/  IADD3 R13, PT, PT, R0, R13, RZ ;  /* 0x0000000d000d7210 */ /* 0x002fe40007ffe0ff */
[----:B--2---:R-:W-:Y:S02]  /*0130*/  SHF.L.U32 R21, R8, 0x10, RZ ;  /* 0x0000001008157819 */ /* 0x004fe400000006ff */
[----:B------:R-:W-:Y:S02]  /*0140*/  SHF.L.U32 R20, R9, 0x10, RZ ;  /* 0x0000001009147819 */ /* 0x000fe400000006ff */
[----:B------:R-:W-:Y:S01]  /*0150*/  SHF.L.U32 R15, R10, 0x10, RZ ;  /* 0x000000100a0f7819 */ /* 0x000fe200000006ff */
[----:B------:R-:W-:Y:S01]  /*0160*/  FMUL.FTZ R22, R21, 0.044714998453855514526 ;  /* 0x3d37271315167820 */ /* 0x000fe20000410000 */
[----:B------:R-:W-:Y:S01]  /*0170*/  PRMT R16, R8, 0x7632, R16 ;  /* 0x0000763208107816 */ /* 0x000fe20000000010 */
[C---:B------:R-:W-:Y:S01]  /*0180*/  FMUL.FTZ R18, R20.reuse, 0.044714998453855514526 ;  /* 0x3d37271314127820 */ /* 0x040fe20000410000 */
[----:B------:R-:W-:Y:S01]  /*0190*/  SHF.L.U32 R23, R11, 0x10, RZ ;  /* 0x000000100b177819 */ /* 0x000fe200000006ff */
[----:B------:R-:W-:Y:S01]  /*01a0*/  FMUL.FTZ R25, R15, 0.044714998453855514526 ;  /* 0x3d3727130f197820 */ /* 0x000fe20000410000 */
[----:B------:R-:W-:Y:S01]  /*01b0*/  FMUL.FTZ R14, R21, 0.79788458347320556641 ;  /* 0x3f4c422a150e7820 */ /* 0x000fe20000410000 */
[----:B------:R-:W0:Y:S01]  /*01c0*/  F2F.BF16.F32 R22, R22 ;  /* 0x0000001600167304 */ /* 0x000e220000202000 */
[----:B------:R-:W-:Y:S01]  /*01d0*/  FMUL.FTZ R19, R20, 0.79788458347320556641 ;  /* 0x3f4c422a14137820 */ /* 0x000fe20000410000 */
[----:B------:R-:W-:Y:S01]  /*01e0*/  FMUL.FTZ R24, R23, 0.044714998453855514526 ;  /* 0x3d37271317187820 */ /* 0x000fe20000410000 */
[----:B------:R-:W-:Y:S01]  /*01f0*/  SHF.L.U32 R16, R16, 0x10, RZ ;  /* 0x0000001010107819 */ /* 0x000fe200000006ff */
[----:B------:R-:W-:Y:S01]  /*0200*/  FMUL.FTZ R17, R15, 0.79788458347320556641 ;  /* 0x3f4c422a0f117820 */ /* 0x000fe20000410000 */
[----:B------:R-:W-:Y:S01]  /*0210*/  PRMT R9, R9, 0x7632, R9 ;  /* 0x0000763209097816 */ /* 0x000fe20000000009 */
[----:B------:R-:W-:Y:S01]  /*0220*/  FMUL.FTZ R12, R23, 0.79788458347320556641 ;  /* 0x3f4c422a170c7820 */ /* 0x000fe20000410000 */
[----:B------:R-:W-:Y:S01]  /*0230*/  PRMT R10, R10, 0x7632, R10 ;  /* 0x000076320a0a7816 */ /* 0x000fe2000000000a */
[----:B------:R-:W1:Y:S01]  /*0240*/  F2F.BF16.F32 R18, R18 ;  /* 0x0000001200127304 */ /* 0x000e620000202000 */
[----:B0-----:R-:W-:-:S07]  /*0250*/  SHF.L.U32 R8, R22, 0x10, RZ ;  /* 0x0000001016087819 */ /* 0x001fce00000006ff */
[----:B------:R-:W0:Y:S01]  /*0260*/  F2F.BF16.F32 R25, R25 ;  /* 0x0000001900197304 */ /* 0x000e220000202000 */
[----:B------:R-:W-:Y:S01]  /*0270*/  FMUL.FTZ R22, R16, 0.044714998453855514526 ;  /* 0x3d37271310167820 */ /* 0x000fe20000410000 */
[C---:B------:R-:W-:Y:S01]  /*0280*/  FMUL.FTZ R8, R21.reuse, R8 ;  /* 0x0000000815087220 */ /* 0x040fe20000410000 */
[----:B------:R-:W-:Y:S01]  /*0290*/  FMUL.FTZ R21, R21, 0.5 ;  /* 0x3f00000015157820 */ /* 0x000fe20000410000 */
[----:B-1----:R-:W-:-:S04]  /*02a0*/  SHF.L.U32 R27, R18, 0x10, RZ ;  /* 0x00000010121b7819 */ /* 0x002fc800000006ff */
[----:B------:R-:W1:Y:S01]  /*02b0*/  F2F.BF16.F32 R24, R24 ;  /* 0x0000001800187304 */ /* 0x000e620000202000 */
[----:B------:R-:W-:Y:S01]  /*02c0*/  FMUL.FTZ R18, R16, 0.79788458347320556641 ;  /* 0x3f4c422a10127820 */ /* 0x000fe20000410000 */
[----:B------:R-:W-:Y:S01]  /*02d0*/  FMUL.FTZ R26, R20, R27 ;  /* 0x0000001b141a7220 */ /* 0x000fe20000410000 */
[----:B0-----:R-:W-:-:S05]  /*02e0*/  IMAD.U32 R28, R25, 0x10000, RZ ;  /* 0x00010000191c7824 */ /* 0x001fca00078e00ff */
[----:B------:R-:W0:Y:S01]  /*02f0*/  F2F.BF16.F32 R8, R8 ;  /* 0x0000000800087304 */ /* 0x000e220000202000 */
[----:B------:R-:W-:Y:S01]  /*0300*/  FMUL.FTZ R29, R15, R28 ;  /* 0x0000001c0f1d7220 */ /* 0x000fe20000410000 */
[----:B-1----:R-:W-:-:S06]  /*0310*/  SHF.L.U32 R24, R24, 0x10, RZ ;  /* 0x0000001018187819 */ /* 0x002fcc00000006ff */
[----:B------:R-:W1:Y:S01]  /*0320*/  F2F.BF16.F32 R26, R26 ;  /* 0x0000001a001a7304 */ /* 0x000e620000202000 */
[C---:B------:R-:W-:Y:S01]  /*0330*/  FMUL.FTZ R24, R23.reuse, R24 ;  /* 0x0000001817187220 */ /* 0x040fe20000410000 */
[----:B------:R-:W-:Y:S01]  /*0340*/  FMUL.FTZ R23, R23, 0.5 ;  /* 0x3f00000017177820 */ /* 0x000fe20000410000 */
[----:B0-----:R-:W-:-:S05]  /*0350*/  SHF.L.U32 R27, R8, 0x10, RZ ;  /* 0x00000010081b7819 */ /* 0x001fca00000006ff */
[----:B------:R-:W0:Y:S01]  /*0360*/  F2F.BF16.F32 R25, R29 ;  /* 0x0000001d00197304 */ /* 0x000e220000202000 */
[----:B------:R-:W-:Y:S01]  /*0370*/  FADD.FTZ R8, R27, 1 ;  /* 0x3f8000001b087421 */ /* 0x000fe20000010000 */
[----:B-1----:R-:W-:-:S06]  /*0380*/  SHF.L.U32 R27, R26, 0x10, RZ ;  /* 0x000000101a1b7819 */ /* 0x002fcc00000006ff */
[----:B------:R-:W1:Y:S01]  /*0390*/  F2F.BF16.F32 R14, R14 ;  /* 0x0000000e000e7304 */ /* 0x000e620000202000 */
[----:B------:R-:W-:Y:S01]  /*03a0*/  FADD.FTZ R28, R27, 1 ;  /* 0x3f8000001b1c7421 */ /* 0x000fe20000010000 */
[----:B0-----:R-:W-:-:S06]  /*03b0*/  SHF.L.U32 R27, R25, 0x10, RZ ;  /* 0x00000010191b7819 */ /* 0x001fcc00000006ff */
[----:B------:R-:W0:Y:S01]  /*03c0*/  F2F.BF16.F32 R8, R8 ;  /* 0x0000000800087304 */ /* 0x000e220000202000 */
[----:B------:R-:W-:Y:S01]  /*03d0*/  FADD.FTZ R29, R27, 1 ;  /* 0x3f8000001b1d7421 */ /* 0x000fe20000010000 */
[----:B-1----:R-:W-:-:S06]  /*03e0*/  SHF.L.U32 R26, R14, 0x10, RZ ;  /* 0x000000100e1a7819 */ /* 0x002fcc00000006ff */
[----:B------:R-:W-:Y:S01]  /*03f0*/  F2F.BF16.F32 R24, R24 ;  /* 0x0000001800187304 */ /* 0x000fe20000202000 */
[----:B------:R-:W-:Y:S02]  /*0400*/  SHF.L.U32 R14, R9, 0x10, RZ ;  /* 0x00000010090e7819 */ /* 0x000fe400000006ff */
[----:B0-----:R-:W-:-:S05]  /*0410*/  SHF.L.U32 R27, R8, 0x10, RZ ;  /* 0x00000010081b7819 */ /* 0x001fca00000006ff */
[----:B------:R-:W0:Y:S01]  /*0420*/  F2F.BF16.F32 R19, R19 ;  /* 0x0000001300137304 */ /* 0x000e220000202000 */
[----:B------:R-:W-:Y:S01]  /*0430*/  FMUL.FTZ R8, R26, R27 ;  /* 0x0000001b1a087220 */ /* 0x000fe20000410000 */
[----:B------:R-:W-:-:S06]  /*0440*/  FMUL.FTZ R27, R14, 0.044714998453855514526 ;  /* 0x3d3727130e1b7820 */ /* 0x000fcc0000410000 */
[----:B------:R1:W2:Y:S01]  /*0450*/  F2F.BF16.F32 R25, R28 ;  /* 0x0000001c00197304 */ /* 0x0002a20000202000 */
[----:B0-----:R-:W-:-:S07]  /*0460*/  SHF.L.U32 R19, R19, 0x10, RZ ;  /* 0x0000001013137819 */ /* 0x001fce00000006ff */
[----:B------:R-:W0:Y:S01]  /*0470*/  F2F.BF16.F32 R17, R17 ;  /* 0x0000001100117304 */ /* 0x000e220000202000 */
[----:B-1----:R-:W-:-:S04]  /*0480*/  IMAD.U32 R28, R24, 0x10000, RZ ;  /* 0x00010000181c7824 */ /* 0x002fc800078e00ff */
[----:B------:R-:W-:Y:S01]  /*0490*/  FADD.FTZ R28, R28, 1 ;  /* 0x3f8000001c1c7421 */ /* 0x000fe20000010000 */
[----:B--2---:R-:W-:Y:S02]  /*04a0*/  SHF.L.U32 R26, R25, 0x10, RZ ;  /* 0x00000010191a7819 */ /* 0x004fe400000006ff */
[----:B------:R-:W1:Y:S03]  /*04b0*/  F2F.BF16.F32 R22, R22 ;  /* 0x0000001600167304 */ /* 0x000e660000202000 */
[----:B------:R-:W-:Y:S01]  /*04c0*/  FMUL.FTZ R26, R19, R26 ;  /* 0x0000001a131a7220 */ /* 0x000fe20000410000 */
[----:B0-----:R-:W-:-:S04]  /*04d0*/  SHF.L.U32 R25, R17, 0x10, RZ ;  /* 0x0000001011197819 */ /* 0x001fc800000006ff */
[----:B------:R-:W0:Y:S01]  /*04e0*/  F2F.BF16.F32 R9, R29 ;  /* 0x0000001d00097304 */ /* 0x000e220000202000 */
[----:B-1----:R-:W-:-:S07]  /*04f0*/  SHF.L.U32 R17, R22, 0x10, RZ ;  /* 0x0000001016117819 */ /* 0x002fce00000006ff */
[----:B------:R1:W2:Y:S01]  /*0500*/  F2F.BF16.F32 R24, R27 ;  /* 0x0000001b00187304 */ /* 0x0002a20000202000 */
[----:B0-----:R-:W-:-:S07]  /*0510*/  SHF.L.U32 R22, R9, 0x10, RZ ;  /* 0x0000001009167819 */ /* 0x001fce00000006ff */
[----:B------:R-:W0:Y:S01]  /*0520*/  F2F.BF16.F32 R12, R12 ;  /* 0x0000000c000c7304 */ /* 0x000e220000202000 */
[----:B------:R-:W-:Y:S01]  /*0530*/  FMUL.FTZ R9, R14, 0.79788458347320556641 ;  /* 0x3f4c422a0e097820 */ /* 0x000fe20000410000 */
[----:B-1----:R-:W-:Y:S01]  /*0540*/  FMUL.FTZ R27, R25, R22 ;  /* 0x00000016191b7220 */ /* 0x002fe20000410000 */
[----:B------:R-:W-:Y:S01]  /*0550*/  FMUL.FTZ R22, R16, R17 ;  /* 0x0000001110167220 */ /* 0x000fe20000410000 */
[----:B--2---:R-:W-:-:S04]  /*0560*/  SHF.L.U32 R17, R24, 0x10, RZ ;  /* 0x0000001018117819 */ /* 0x004fc800000006ff */
[----:B------:R0:W1:Y:S01]  /*0570*/  F2F.BF16.F32 R19, R28 ;  /* 0x0000001c00137304 */ /* 0x0000620000202000 */
[C---:B------:R-:W-:Y:S01]  /*0580*/  FMUL.FTZ R25, R14.reuse, R17 ;  /* 0x000000110e197220 */ /* 0x040fe20000410000 */
[----:B------:R-:W-:Y:S01]  /*0590*/  PRMT R17, R11, 0x7632, R17 ;  /* 0x000076320b117816 */ /* 0x000fe20000000011 */
[----:B------:R-:W-:-:S05]  /*05a0*/  FMUL.FTZ R14, R14, 0.5 ;  /* 0x3f0000000e0e7820 */ /* 0x000fca0000410000 */
[----:B------:R-:W2:Y:S01]  /*05b0*/  F2F.BF16.F32 R24, R22 ;  /* 0x0000001600187304 */ /* 0x000ea20000202000 */
[----:B0-----:R-:W-:Y:S02]  /*05c0*/  SHF.L.U32 R28, R12, 0x10, RZ ;  /* 0x000000100c1c7819 */ /* 0x001fe400000006ff */
[----:B------:R-:W-:Y:S02]  /*05d0*/  SHF.L.U32 R12, R10, 0x10, RZ ;  /* 0x000000100a0c7819 */ /* 0x000fe400000006ff */
[----:B------:R-:W-:Y:S01]  /*05e0*/  SHF.L.U32 R17, R17, 0x10, RZ ;  /* 0x0000001011117819 */ /* 0x000fe200000006ff */
[----:B-1----:R-:W-:Y:S02]  /*05f0*/  IMAD.U32 R29, R19, 0x10000, RZ ;  /* 0x00010000131d7824 */ /* 0x002fe400078e00ff */
[----:B------:R-:W-:Y:S02]  /*0600*/  F2F.BF16.F32 R18, R18 ;  /* 0x0000001200127304 */ /* 0x000fe40000202000 */
[----:B------:R-:W-:Y:S01]  /*0610*/  FMUL.FTZ R10, R28, R29 ;  /* 0x0000001d1c0a7220 */ /* 0x000fe20000410000 */
[----:B------:R-:W-:Y:S01]  /*0620*/  FMUL.FTZ R29, R12, 0.044714998453855514526 ;  /* 0x3d3727130c1d7820 */ /* 0x000fe20000410000 */
[----:B--2---:R-:W-:-:S04]  /*0630*/  SHF.L.U32 R11, R24, 0x10, RZ ;  /* 0x00000010180b7819 */ /* 0x004fc800000006ff */
[----:B------:R-:W0:Y:S01]  /*0640*/  F2F.BF16.F32 R19, R25 ;  /* 0x0000001900137304 */ /* 0x000e220000202000 */
[----:B------:R-:W-:-:S07]  /*0650*/  FMUL.FTZ R24, R17, 0.044714998453855514526 ;  /* 0x3d37271311187820 */ /* 0x000fce0000410000 */
[----:B------:R-:W1:Y:S01]  /*0660*/  F2F.BF16.F32 R22, R29 ;  /* 0x0000001d00167304 */ /* 0x000e620000202000 */
[----:B0-----:R-:W-:Y:S01]  /*0670*/  SHF.L.U32 R28, R19, 0x10, RZ ;  /* 0x00000010131c7819 */ /* 0x001fe200000006ff */
[----:B------:R-:W-:-:S06]  /*0680*/  FADD.FTZ R19, R11, 1 ;  /* 0x3f8000000b137421 */ /* 0x000fcc0000010000 */
[----:B------:R-:W0:Y:S01]  /*0690*/  F2F.BF16.F32 R24, R24 ;  /* 0x0000001800187304 */ /* 0x000e220000202000 */
[----:B------:R-:W-:Y:S01]  /*06a0*/  FADD.FTZ R11, R28, 1 ;  /* 0x3f8000001c0b7421 */ /* 0x000fe20000010000 */
[----:B-1----:R-:W-:-:S06]  /*06b0*/  SHF.L.U32 R25, R22, 0x10, RZ ;  /* 0x0000001016197819 */ /* 0x002fcc00000006ff */
[----:B------:R-:W1:Y:S01]  /*06c0*/  F2F.BF16.F32 R19, R19 ;  /* 0x0000001300137304 */ /* 0x000e620000202000 */
[----:B------:R-:W-:Y:S01]  /*06d0*/  SHF.L.U32 R22, R18, 0x10, RZ ;  /* 0x0000001012167819 */ /* 0x000fe200000006ff */
[----:B------:R-:W-:Y:S01]  /*06e0*/  FMUL.FTZ R28, R12, R25 ;  /* 0x000000190c1c7220 */ /* 0x000fe20000410000 */
[----:B0-----:R-:W-:-:S05]  /*06f0*/  SHF.L.U32 R24, R24, 0x10, RZ ;  /* 0x0000001018187819 */ /* 0x001fca00000006ff */
[----:B------:R-:W-:Y:S01]  /*0700*/  F2F.BF16.F32 R11, R11 ;  /* 0x0000000b000b7304 */ /* 0x000fe20000202000 */
[----:B------:R-:W-:Y:S01]  /*0710*/  FMUL.FTZ R29, R17, R24 ;  /* 0x00000018111d7220 */ /* 0x000fe20000410000 */
[----:B-1----:R-:W-:-:S06]  /*0720*/  SHF.L.U32 R25, R19, 0x10, RZ ;  /* 0x0000001013197819 */ /* 0x002fcc00000006ff */
[----:B------:R-:W0:Y:S01]  /*0730*/  F2F.BF16.F32 R9, R9 ;  /* 0x0000000900097304 */ /* 0x000e220000202000 */
[C---:B------:R-:W-:Y:S01]  /*0740*/  FMUL.FTZ R19, R12.reuse, 0.79788458347320556641 ;  /* 0x3f4c422a0c137820 */ /* 0x040fe20000410000 */
[----:B------:R-:W-:Y:S01]  /*0750*/  FMUL.FTZ R12, R12, 0.5 ;  /* 0x3f0000000c0c7820 */ /* 0x000fe20000410000 */
[----:B------:R-:W-:-:S05]  /*0760*/  FMUL.FTZ R24, R22, R25 ;  /* 0x0000001916187220 */ /* 0x000fca0000410000 */
[----:B------:R1:W2:Y:S01]  /*0770*/  F2F.BF16.F32 R18, R28 ;  /* 0x0000001c00127304 */ /* 0x0002a20000202000 */
[----:B0-----:R-:W-:-:S07]  /*0780*/  IMAD.U32 R9, R9, 0x10000, RZ ;  /* 0x0001000009097824 */ /* 0x001fce00078e00ff */
[----:B------:R-:W0:Y:S01]  /*0790*/  F2F.BF16.F32 R19, R19 ;  /* 0x0000001300137304 */ /* 0x000e220000202000 */
[----:B-1----:R-:W-:-:S05]  /*07a0*/  SHF.L.U32 R28, R11, 0x10, RZ ;  /* 0x000000100b1c7819 */ /* 0x002fca00000006ff */
[----:B------:R-:W-:Y:S01]  /*07b0*/  FMUL.FTZ R25, R9, R28 ;  /* 0x0000001c09197220 */ /* 0x000fe20000410000 */
[----:B--2---:R-:W-:Y:S01]  /*07c0*/  SHF.L.U32 R18, R18, 0x10, RZ ;  /* 0x0000001012127819 */ /* 0x004fe200000006ff */
[----:B------:R-:W1:Y:S01]  /*07d0*/  F2F.BF16.F32 R11, R29 ;  /* 0x0000001d000b7304 */ /* 0x000e620000202000 */
[C---:B------:R-:W-:Y:S01]  /*07e0*/  FMUL.FTZ R9, R17.reuse, 0.79788458347320556641 ;  /* 0x3f4c422a11097820 */ /* 0x040fe20000410000 */
[----:B------:R-:W-:Y:S02]  /*07f0*/  FMUL.FTZ R17, R17, 0.5 ;  /* 0x3f00000011117820 */ /* 0x000fe40000410000 */
[----:B------:R-:W-:Y:S01]  /*0800*/  FADD.FTZ R22, R18, 1 ;  /* 0x3f80000012167421 */ /* 0x000fe20000010000 */
[----:B0-----:R-:W-:-:S03]  /*0810*/  SHF.L.U32 R18, R19, 0x10, RZ ;  /* 0x0000001013127819 */ /* 0x001fc600000006ff */
[----:B------:R-:W0:Y:S01]  /*0820*/  F2F.BF16.F32 R9, R9 ;  /* 0x0000000900097304 */ /* 0x000e220000202000 */
[----:B-1----:R-:W-:-:S07]  /*0830*/  SHF.L.U32 R11, R11, 0x10, RZ ;  /* 0x000000100b0b7819 */ /* 0x002fce00000006ff */
[----:B------:R-:W1:Y:S01]  /*0840*/  F2F.BF16.F32 R22, R22 ;  /* 0x0000001600167304 */ /* 0x000e620000202000 */
[----:B------:R-:W-:Y:S01]  /*0850*/  FADD.FTZ R11, R11, 1 ;  /* 0x3f8000000b0b7421 */ /* 0x000fe20000010000 */
[----:B0-----:R-:W-:-:S06]  /*0860*/  SHF.L.U32 R19, R9, 0x10, RZ ;  /* 0x0000001009137819 */ /* 0x001fcc00000006ff */
[----:B------:R-:W-:Y:S01]  /*0870*/  F2F.BF16.F32 R8, R8 ;  /* 0x0000000800087304 */ /* 0x000fe20000202000 */
[----:B------:R-:W-:Y:S02]  /*0880*/  SHF.L.U32 R9, R4, 0x10, RZ ;  /* 0x0000001004097819 */ /* 0x000fe400000006ff */
[----:B-1----:R-:W-:-:S05]  /*0890*/  SHF.L.U32 R29, R22, 0x10, RZ ;  /* 0x00000010161d7819 */ /* 0x002fca00000006ff */
[----:B------:R-:W0:Y:S01]  /*08a0*/  F2F.BF16.F32 R11, R11 ;  /* 0x0000000b000b7304 */ /* 0x000e220000202000 */
[----:B------:R-:W-:Y:S01]  /*08b0*/  FMUL.FTZ R18, R18, R29 ;  /* 0x0000001d12127220 */ /* 0x000fe20000410000 */
[----:B------:R-:W-:-:S06]  /*08c0*/  FMUL.FTZ R29, R9, 0.044714998453855514526 ;  /* 0x3d372713091d7820 */ /* 0x000fcc0000410000 */
[----:B------:R-:W-:Y:S01]  /*08d0*/  F2F.BF16.F32 R21, R21 ;  /* 0x0000001500157304 */ /* 0x000fe20000202000 */
[----:B0-----:R-:W-:-:S07]  /*08e0*/  IMAD.U32 R28, R11, 0x10000, RZ ;  /* 0x000100000b1c7824 */ /* 0x001fce00078e00ff */
[----:B------:R-:W0:Y:S01]  /*08f0*/  F2F.BF16.F32 R29, R29 ;  /* 0x0000001d001d7304 */ /* 0x000e220000202000 */
[----:B------:R-:W-:Y:S01]  /*0900*/  FMUL.FTZ R19, R19, R28 ;  /* 0x0000001c13137220 */ /* 0x000fe20000410000 */
[----:B------:R-:W-:Y:S01]  /*0910*/  SHF.L.U32 R28, R8, 0x10, RZ ;  /* 0x00000010081c7819 */ /* 0x000fe200000006ff */
[----:B------:R-:W-:-:S05]  /*0920*/  FMUL.FTZ R8, R9, 0.79788458347320556641 ;  /* 0x3f4c422a09087820 */ /* 0x000fca0000410000 */
[----:B------:R-:W-:Y:S01]  /*0930*/  F2F.BF16.F32 R26, R26 ;  /* 0x0000001a001a7304 */ /* 0x000fe20000202000 */
[----:B0-----:R-:W-:-:S07]  /*0940*/  SHF.L.U32 R22, R29, 0x10, RZ ;  /* 0x000000101d167819 */ /* 0x001fce00000006ff */
[----:B------:R-:W0:Y:S01]  /*0950*/  MUFU.TANH R28, R28 ;  /* 0x0000001c001c7308 */ /* 0x000e220000002400 */
[C---:B------:R-:W-:Y:S01]  /*0960*/  FMUL.FTZ R11, R9.reuse, R22 ;  /* 0x00000016090b7220 */ /* 0x040fe20000410000 */
[----:B------:R-:W-:-:S06]  /*0970*/  FMUL.FTZ R9, R9, 0.5 ;  /* 0x3f00000009097820 */ /* 0x000fcc0000410000 */
[----:B------:R-:W-:Y:S08]  /*0980*/  F2F.BF16.F32 R8, R8 ;  /* 0x0000000800087304 */ /* 0x000ff00000202000 */
[----:B------:R-:W1:Y:S08]  /*0990*/  F2F.BF16.F32 R11, R11 ;  /* 0x0000000b000b7304 */ /* 0x000e700000202000 */
[----:B0-----:R0:W2:Y:S01]  /*09a0*/  F2F.BF16.F32 R22, R28 ;  /* 0x0000001c00167304 */ /* 0x0010a20000202000 */
[----:B-1----:R-:W-:-:S07]  /*09b0*/  SHF.L.U32 R11, R11, 0x10, RZ ;  /* 0x000000100b0b7819 */ /* 0x002fce00000006ff */
[----:B------:R-:W-:Y:S01]  /*09c0*/  F2F.BF16.F32 R27, R27 ;  /* 0x0000001b001b7304 */ /* 0x000fe20000202000 */
[----:B0-----:R-:W-:Y:S01]  /*09d0*/  SHF.L.U32 R28, R8, 0x10, RZ ;  /* 0x00000010081c7819 */ /* 0x001fe200000006ff */
[----:B------:R-:W-:Y:S01]  /*09e0*/  FADD.FTZ R11, R11, 1 ;  /* 0x3f8000000b0b7421 */ /* 0x000fe20000010000 */
[----:B--2---:R-:W-:-:S05]  /*09f0*/  SHF.L.U32 R22, R22, 0x10, RZ ;  /* 0x0000001016167819 */ /* 0x004fca00000006ff */
[----:B------:R-:W-:Y:S01]  /*0a00*/  F2F.BF16.F32 R10, R10 ;  /* 0x0000000a000a7304 */ /* 0x000fe20000202000 */
[----:B------:R-:W-:-:S07]  /*0a10*/  FADD.FTZ R29, R22, 1 ;  /* 0x3f800000161d7421 */ /* 0x000fce0000010000 */
[----:B------:R-:W0:Y:S08]  /*0a20*/  F2F.BF16.F32 R11, R11 ;  /* 0x0000000b000b7304 */ /* 0x000e300000202000 */
[----:B------:R1:W2:Y:S01]  /*0a30*/  F2F.BF16.F32 R22, R29 ;  /* 0x0000001d00167304 */ /* 0x0002a20000202000 */
[----:B0-----:R-:W-:-:S07]  /*0a40*/  SHF.L.U32 R11, R11, 0x10, RZ ;  /* 0x000000100b0b7819 */ /* 0x001fce00000006ff */
[----:B------:R-:W-:Y:S01]  /*0a50*/  F2F.BF16.F32 R23, R23 ;  /* 0x0000001700177304 */ /* 0x000fe20000202000 */
[----:B-1----:R-:W-:Y:S01]  /*0a60*/  SHF.L.U32 R29, R26, 0x10, RZ ;  /* 0x000000101a1d7819 */ /* 0x002fe200000006ff */
[----:B------:R-:W-:Y:S01]  /*0a70*/  FMUL.FTZ R8, R28, R11 ;  /* 0x0000000b1c087220 */ /* 0x000fe20000410000 */
[----:B------:R-:W-:Y:S01]  /*0a80*/  PRMT R28, R4, 0x7632, R28 ;  /* 0x00007632041c7816 */ /* 0x000fe2000000001c */
[----:B------:R-:W-:Y:S01]  /*0a90*/  FMUL.FTZ R4, R20, 0.5 ;  /* 0x3f00000014047820 */ /* 0x000fe20000410000 */
[----:B--2---:R-:W-:Y:S01]  /*0aa0*/  SHF.L.U32 R20, R22, 0x10, RZ ;  /* 0x0000001016147819 */ /* 0x004fe200000006ff */
[----:B------:R-:W-:Y:S01]  /*0ab0*/  IMAD.U32 R11, R21, 0x10000, RZ ;  /* 0x00010000150b7824 */ /* 0x000fe200078e00ff */
[----:B------:R-:W-:Y:S01]  /*0ac0*/  SHF.L.U32 R22, R28, 0x10, RZ ;  /* 0x000000101c167819 */ /* 0x000fe200000006ff */
[----:B------:R-:W-:Y:S02]  /*0ad0*/  F2F.BF16.F32 R8, R8 ;  /* 0x0000000800087304 */ /* 0x000fe40000202000 */
[----:B------:R-:W-:Y:S01]  /*0ae0*/  FMUL.FTZ R21, R11, R20 ;  /* 0x000000140b157220 */ /* 0x000fe20000410000 */
[----:B------:R-:W-:Y:S01]  /*0af0*/  FMUL.FTZ R11, R15, 0.5 ;  /* 0x3f0000000f0b7820 */ /* 0x000fe20000410000 */
[----:B------:R-:W-:Y:S01]  /*0b00*/  FMUL.FTZ R20, R22, 0.044714998453855514526 ;  /* 0x3d37271316147820 */ /* 0x000fe20000410000 */
[----:B------:R-:W-:-:S03]  /*0b10*/  SHF.L.U32 R15, R27, 0x10, RZ ;  /* 0x000000101b0f7819 */ /* 0x000fc600000006ff */
[----:B------:R-:W-:Y:S08]  /*0b20*/  MUFU.TANH R28, R29 ;  /* 0x0000001d001c7308 */ /* 0x000ff00000002400 */
[----:B------:R-:W0:Y:S08]  /*0b30*/  F2F.BF16.F32 R20, R20 ;  /* 0x0000001400147304 */ /* 0x000e300000202000 */
[----:B------:R-:W-:Y:S01]  /*0b40*/  MUFU.TANH R15, R15 ;  /* 0x0000000f000f7308 */ /* 0x000fe20000002400 */
[----:B0-----:R-:W-:-:S07]  /*0b50*/  SHF.L.U32 R29, R20, 0x10, RZ ;  /* 0x00000010141d7819 */ /* 0x001fce00000006ff */
[----:B------:R-:W0:Y:S01]  /*0b60*/  F2F.BF16.F32 R28, R28 ;  /* 0x0000001c001c7304 */ /* 0x000e220000202000 */
[----:B------:R-:W-:-:S07]  /*0b70*/  FMUL.FTZ R29, R22, R29 ;  /* 0x0000001d161d7220 */ /* 0x000fce0000410000 */
[----:B------:R-:W1:Y:S01]  /*0b80*/  F2F.BF16.F32 R20, R29 ;  /* 0x0000001d00147304 */ /* 0x000e620000202000 */
[----:B0-----:R-:W-:-:S07]  /*0b90*/  SHF.L.U32 R27, R28, 0x10, RZ ;  /* 0x000000101c1b7819 */ /* 0x001fce00000006ff */
[----:B------:R-:W0:Y:S01]  /*0ba0*/  F2F.BF16.F32 R15, R15 ;  /* 0x0000000f000f7304 */ /* 0x000e220000202000 */
[----:B------:R-:W-:Y:S01]  /*0bb0*/  FADD.FTZ R27, R27, 1 ;  /* 0x3f8000001b1b7421 */ /* 0x000fe20000010000 */
[----:B-1----:R-:W-:Y:S01]  /*0bc0*/  SHF.L.U32 R26, R20, 0x10, RZ ;  /* 0x00000010141a7819 */ /* 0x002fe200000006ff */
[----:B------:R-:W-:-:S05]  /*0bd0*/  FMUL.FTZ R20, R22, 0.79788458347320556641 ;  /* 0x3f4c422a16147820 */ /* 0x000fca0000410000 */
[----:B------:R-:W1:Y:S01]  /*0be0*/  F2F.BF16.F32 R4, R4 ;  /* 0x0000000400047304 */ /* 0x000e620000202000 */
[----:B------:R-:W-:Y:S01]  /*0bf0*/  FMUL.FTZ R22, R22, 0.5 ;  /* 0x3f00000016167820 */ /* 0x000fe20000410000 */
[----:B------:R-:W-:Y:S01]  /*0c00*/  FADD.FTZ R26, R26, 1 ;  /* 0x3f8000001a1a7421 */ /* 0x000fe20000010000 */
[----:B0-----:R-:W-:-:S05]  /*0c10*/  IMAD.U32 R29, R15, 0x10000, RZ ;  /* 0x000100000f1d7824 */ /* 0x001fca00078e00ff */
[----:B------:R-:W0:Y:S01]  /*0c20*/  F2F.BF16.F32 R20, R20 ;  /* 0x0000001400147304 */ /* 0x000e220000202000 */
[----:B------:R-:W-:Y:S01]  /*0c30*/  FADD.FTZ R15, R29, 1 ;  /* 0x3f8000001d0f7421 */ /* 0x000fe20000010000 */
[----:B-1----:R-:W-:-:S06]  /*0c40*/  SHF.L.U32 R28, R4, 0x10, RZ ;  /* 0x00000010041c7819 */ /* 0x002fcc00000006ff */
[----:B------:R-:W1:Y:S01]  /*0c50*/  F2F.BF16.F32 R26, R26 ;  /* 0x0000001a001a7304 */ /* 0x000e620000202000 */
[----:B0-----:R-:W-:-:S07]  /*0c60*/  SHF.L.U32 R4, R20, 0x10, RZ ;  /* 0x0000001014047819 */ /* 0x001fce00000006ff */
[----:B------:R-:W0:Y:S01]  /*0c70*/  F2F.BF16.F32 R27, R27 ;  /* 0x0000001b001b7304 */ /* 0x000e220000202000 */
[----:B-1----:R-:W-:-:S07]  /*0c80*/  SHF.L.U32 R20, R26, 0x10, RZ ;  /* 0x000000101a147819 */ /* 0x002fce00000006ff */
[----:B------:R-:W1:Y:S01]  /*0c90*/  F2F.BF16.F32 R11, R11 ;  /* 0x0000000b000b7304 */ /* 0x000e620000202000 */
[C---:B------:R-:W-:Y:S02]  /*0ca0*/  SHF.L.U32 R26, R5.reuse, 0x10, RZ ;  /* 0x00000010051a7819 */ /* 0x040fe400000006ff */
[----:B------:R-:W-:Y:S01]  /*0cb0*/  PRMT R5, R5, 0x7632, R5 ;  /* 0x0000763205057816 */ /* 0x000fe20000000005 */
[----:B------:R-:W-:Y:S01]  /*0cc0*/  FMUL.FTZ R4, R4, R20 ;  /* 0x0000001404047220 */ /* 0x000fe20000410000 */
[----:B0-----:R-:W-:-:S03]  /*0cd0*/  SHF.L.U32 R29, R27, 0x10, RZ ;  /* 0x000000101b1d7819 */ /* 0x001fc600000006ff */
[----:B------:R-:W0:Y:S01]  /*0ce0*/  F2F.BF16.F32 R15, R15 ;  /* 0x0000000f000f7304 */ /* 0x000e220000202000 */
[----:B------:R-:W-:Y:S02]  /*0cf0*/  IMAD.U32 R5, R5, 0x10000, RZ ;  /* 0x0001000005057824 */ /* 0x000fe400078e00ff */
[----:B------:R-:W-:Y:S01]  /*0d00*/  FMUL.FTZ R20, R28, R29 ;  /* 0x0000001d1c147220 */ /* 0x000fe20000410000 */
[----:B-1----:R-:W-:-:S04]  /*0d10*/  SHF.L.U32 R11, R11, 0x10, RZ ;  /* 0x000000100b0b7819 */ /* 0x002fc800000006ff */
[----:B------:R-:W1:Y:S01]  /*0d20*/  F2F.BF16.F32 R9, R9 ;  /* 0x0000000900097304 */ /* 0x000e620000202000 */
[----:B0-----:R-:W-:-:S07]  /*0d30*/  SHF.L.U32 R28, R15, 0x10, RZ ;  /* 0x000000100f1c7819 */ /* 0x001fce00000006ff */
[----:B------:R-:W-:Y:S01]  /*0d40*/  F2F.BF16.F32 R24, R24 ;  /* 0x0000001800187304 */ /* 0x000fe20000202000 */
[----:B------:R-:W-:Y:S01]  /*0d50*/  FMUL.FTZ R15, R11, R28 ;  /* 0x0000001c0b0f7220 */ /* 0x000fe20000410000 */
[----:B------:R-:W-:Y:S01]  /*0d60*/  FMUL.FTZ R11, R26, 0.044714998453855514526 ;  /* 0x3d3727131a0b7820 */ /* 0x000fe20000410000 */
[----:B------:R-:W-:Y:S01]  /*0d70*/  IMAD.U32 R28, R10, 0x10000, RZ ;  /* 0x000100000a1c7824 */ /* 0x000fe200078e00ff */
[----:B-1----:R-:W-:-:S04]  /*0d80*/  SHF.L.U32 R9, R9, 0x10, RZ ;  /* 0x0000001009097819 */ /* 0x002fc800000006ff */
[----:B------:R-:W-:Y:S08]  /*0d90*/  F2F.BF16.F32 R25, R25 ;  /* 0x0000001900197304 */ /* 0x000ff00000202000 */
[----:B------:R-:W0:Y:S08]  /*0da0*/  F2F.BF16.F32 R11, R11 ;  /* 0x0000000b000b7304 */ /* 0x000e300000202000 */
[----:B------:R-:W1:Y:S01]  /*0db0*/  MUFU.TANH R28, R28 ;  /* 0x0000001c001c7308 */ /* 0x000e620000002400 */
[----:B0-----:R-:W-:-:S07]  /*0dc0*/  SHF.L.U32 R27, R11, 0x10, RZ ;  /* 0x000000100b1b7819 */ /* 0x001fce00000006ff */
[----:B------:R-:W-:Y:S01]  /*0dd0*/  F2F.BF16.F32 R18, R18 ;  /* 0x0000001200127304 */ /* 0x000fe20000202000 */
[----:B------:R-:W-:-:S07]  /*0de0*/  FMUL.FTZ R29, R26, R27 ;  /* 0x0000001b1a1d7220 */ /* 0x000fce0000410000 */
[----:B------:R-:W-:Y:S08]  /*0df0*/  F2F.BF16.F32 R19, R19 ;  /* 0x0000001300137304 */ /* 0x000ff00000202000 */
[----:B------:R-:W0:Y:S08]  /*0e00*/  F2F.BF16.F32 R29, R29 ;  /* 0x0000001d001d7304 */ /* 0x000e300000202000 */
[----:B-1----:R-:W1:Y:S01]  /*0e10*/  F2F.BF16.F32 R27, R28 ;  /* 0x0000001c001b7304 */ /* 0x002e620000202000 */
[----:B0-----:R-:W-:Y:S01]  /*0e20*/  SHF.L.U32 R11, R29, 0x10, RZ ;  /* 0x000000101d0b7819 */ /* 0x001fe200000006ff */
[C---:B------:R-:W-:Y:S01]  /*0e30*/  FMUL.FTZ R29, R26.reuse, 0.79788458347320556641 ;  /* 0x3f4c422a1a1d7820 */ /* 0x040fe20000410000 */
[----:B------:R-:W-:-:S05]  /*0e40*/  FMUL.FTZ R26, R26, 0.5 ;  /* 0x3f0000001a1a7820 */ /* 0x000fca0000410000 */
[----:B------:R-:W-:Y:S01]  /*0e50*/  F2F.BF16.F32 R4, R4 ;  /* 0x0000000400047304 */ /* 0x000fe20000202000 */
[----:B------:R-:W-:Y:S01]  /*0e60*/  FADD.FTZ R11, R11, 1 ;  /* 0x3f8000000b0b7421 */ /* 0x000fe20000010000 */
[----:B-1----:R-:W-:-:S06]  /*0e70*/  SHF.L.U32 R27, R27, 0x10, RZ ;  /* 0x000000101b1b7819 */ /* 0x002fcc00000006ff */
[----:B------:R-:W0:Y:S01]  /*0e80*/  F2F.BF16.F32 R10, R29 ;  /* 0x0000001d000a7304 */ /* 0x000e220000202000 */
[----:B------:R-:W-:-:S07]  /*0e90*/  FADD.FTZ R27, R27, 1 ;  /* 0x3f8000001b1b7421 */ /* 0x000fce0000010000 */
[----:B------:R-:W1:Y:S01]  /*0ea0*/  F2F.BF16.F32 R11, R11 ;  /* 0x0000000b000b7304 */ /* 0x000e620000202000 */
[----:B0-----:R-:W-:-:S07]  /*0eb0*/  SHF.L.U32 R10, R10, 0x10, RZ ;  /* 0x000000100a0a7819 */ /* 0x001fce00000006ff */
[----:B------:R-:W0:Y:S01]  /*0ec0*/  F2F.BF16.F32 R27, R27 ;  /* 0x0000001b001b7304 */ /* 0x000e220000202000 */
[----:B-1----:R-:W-:-:S07]  /*0ed0*/  SHF.L.U32 R28, R11, 0x10, RZ ;  /* 0x000000100b1c7819 */ /* 0x002fce00000006ff */
[----:B------:R-:W-:Y:S01]  /*0ee0*/  F2F.BF16.F32 R26, R26 ;  /* 0x0000001a001a7304 */ /* 0x000fe20000202000 */
[----:B------:R-:W-:Y:S01]  /*0ef0*/  SHF.L.U32 R11, R23, 0x10, RZ ;  /* 0x00000010170b7819 */ /* 0x000fe200000006ff */
[----:B------:R-:W-:Y:S01]  /*0f00*/  FMUL.FTZ R23, R5, 0.044714998453855514526 ;  /* 0x3d37271305177820 */ /* 0x000fe20000410000 */
[----:B------:R-:W-:Y:S01]  /*0f10*/  FMUL.FTZ R10, R10, R28 ;  /* 0x0000001c0a0a7220 */ /* 0x000fe20000410000 */
[----:B0-----:R-:W-:-:S04]  /*0f20*/  SHF.L.U32 R28, R27, 0x10, RZ ;  /* 0x000000101b1c7819 */ /* 0x001fc800000006ff */
[----:B------:R-:W0:Y:S01]  /*0f30*/  F2F.BF16.F32 R23, R23 ;  /* 0x0000001700177304 */ /* 0x000e220000202000 */
[----:B------:R-:W-:Y:S01]  /*0f40*/  SHF.L.U32 R27, R8, 0x10, RZ ;  /* 0x00000010081b7819 */ /* 0x000fe200000006ff */
[----:B------:R-:W-:-:S06]  /*0f50*/  FMUL.FTZ R11, R11, R28 ;  /* 0x0000001c0b0b7220 */ /* 0x000fcc0000410000 */
[----:B------:R-:W1:Y:S01]  /*0f60*/  F2F.BF16.F32 R10, R10 ;  /* 0x0000000a000a7304 */ /* 0x000e620000202000 */
[----:B0-----:R-:W-:-:S07]  /*0f70*/  SHF.L.U32 R8, R23, 0x10, RZ ;  /* 0x0000001017087819 */ /* 0x001fce00000006ff */
[----:B------:R-:W0:Y:S01]  /*0f80*/  MUFU.TANH R28, R27 ;  /* 0x0000001b001c7308 */ /* 0x000e220000002400 */
[C---:B------:R-:W-:Y:S01]  /*0f90*/  FMUL.FTZ R23, R5.reuse, R8 ;  /* 0x0000000805177220 */ /* 0x040fe20000410000 */
[C---:B------:R-:W-:Y:S01]  /*0fa0*/  FMUL.FTZ R8, R5.reuse, 0.79788458347320556641 ;  /* 0x3f4c422a05087820 */ /* 0x040fe20000410000 */
[----:B------:R-:W-:Y:S01]  /*0fb0*/  FMUL.FTZ R5, R5, 0.5 ;  /* 0x3f00000005057820 */ /* 0x000fe20000410000 */
[----:B-1----:R-:W-:-:S04]  /*0fc0*/  SHF.L.U32 R29, R10, 0x10, RZ ;  /* 0x000000100a1d7819 */ /* 0x002fc800000006ff */
[----:B------:R-:W-:Y:S08]  /*0fd0*/  F2F.BF16.F32 R17, R17 ;  /* 0x0000001100117304 */ /* 0x000ff00000202000 */
[----:B------:R-:W-:Y:S08]  /*0fe0*/  MUFU.TANH R29, R29 ;  /* 0x0000001d001d7308 */ /* 0x000ff00000002400 */
[----:B0-----:R-:W0:Y:S08]  /*0ff0*/  F2F.BF16.F32 R28, R28 ;  /* 0x0000001c001c7304 */ /* 0x001e300000202000 */
[----:B------:R-:W1:Y:S01]  /*1000*/  F2F.BF16.F32 R8, R8 ;  /* 0x0000000800087304 */ /* 0x000e620000202000 */
[----:B0-----:R-:W-:-:S07]  /*1010*/  SHF.L.U32 R27, R28, 0x10, RZ ;  /* 0x000000101c1b7819 */ /* 0x001fce00000006ff */
[----:B------:R1:W0:Y:S01]  /*1020*/  F2F.BF16.F32 R10, R29 ;  /* 0x0000001d000a7304 */ /* 0x0002220000202000 */
[----:B------:R-:W-:-:S07]  /*1030*/  FADD.FTZ R27, R27, 1 ;  /* 0x3f8000001b1b7421 */ /* 0x000fce0000010000 */
[----:B------:R-:W2:Y:S01]  /*1040*/  F2F.BF16.F32 R23, R23 ;  /* 0x0000001700177304 */ /* 0x000ea20000202000 */
[----:B-1----:R-:W-:Y:S01]  /*1050*/  IMAD.U32 R29, R8, 0x10000, RZ ;  /* 0x00010000081d7824 */ /* 0x002fe200078e00ff */
[----:B0-----:R-:W-:-:S06]  /*1060*/  SHF.L.U32 R10, R10, 0x10, RZ ;  /* 0x000000100a0a7819 */ /* 0x001fcc00000006ff */
[----:B------:R-:W0:Y:S01]  /*1070*/  F2F.BF16.F32 R27, R27 ;  /* 0x0000001b001b7304 */ /* 0x000e220000202000 */
[----:B------:R-:W-:Y:S01]  /*1080*/  FADD.FTZ R28, R10, 1 ;  /* 0x3f8000000a1c7421 */ /* 0x000fe20000010000 */
[----:B--2---:R-:W-:-:S06]  /*1090*/  SHF.L.U32 R23, R23, 0x10, RZ ;  /* 0x0000001017177819 */ /* 0x004fcc00000006ff */
[----:B------:R-:W1:Y:S01]  /*10a0*/  F2F.BF16.F32 R10, R28 ;  /* 0x0000001c000a7304 */ /* 0x000e620000202000 */
[----:B------:R-:W-:Y:S01]  /*10b0*/  FADD.FTZ R23, R23, 1 ;  /* 0x3f80000017177421 */ /* 0x000fe20000010000 */
[----:B0-----:R-:W-:-:S06]  /*10c0*/  SHF.L.U32 R8, R27, 0x10, RZ ;  /* 0x000000101b087819 */ /* 0x001fcc00000006ff */
[----:B------:R-:W0:Y:S01]  /*10d0*/  F2F.BF16.F32 R12, R12 ;  /* 0x0000000c000c7304 */ /* 0x000e220000202000 */
[----:B------:R-:W-:Y:S01]  /*10e0*/  FMUL.FTZ R8, R9, R8 ;  /* 0x0000000809087220 */ /* 0x000fe20000410000 */
[----:B------:R-:W-:Y:S02]  /*10f0*/  SHF.L.U32 R9, R26, 0x10, RZ ;  /* 0x000000101a097819 */ /* 0x000fe400000006ff */
[----:B-1----:R-:W-:-:S04]  /*1100*/  SHF.L.U32 R26, R10, 0x10, RZ ;  /* 0x000000100a1a7819 */ /* 0x002fc800000006ff */
[----:B------:R-:W1:Y:S01]  /*1110*/  F2F.BF16.F32 R23, R23 ;  /* 0x0000001700177304 */ /* 0x000e620000202000 */
[C---:B------:R-:W-:Y:S02]  /*1120*/  SHF.L.U32 R10, R6.reuse, 0x10, RZ ;  /* 0x00000010060a7819 */ /* 0x040fe400000006ff */
[----:B------:R-:W-:Y:S01]  /*1130*/  PRMT R6, R6, 0x7632, R6 ;  /* 0x0000763206067816 */ /* 0x000fe20000000006 */
[----:B------:R-:W-:Y:S02]  /*1140*/  FMUL.FTZ R9, R9, R26 ;  /* 0x0000001a09097220 */ /* 0x000fe40000410000 */
[C---:B------:R-:W-:Y:S01]  /*1150*/  FMUL.FTZ R27, R10.reuse, 0.044714998453855514526 ;  /* 0x3d3727130a1b7820 */ /* 0x040fe20000410000 */
[----:B------:R-:W-:Y:S01]  /*1160*/  FMUL.FTZ R26, R10, 0.79788458347320556641 ;  /* 0x3f4c422a0a1a7820 */ /* 0x000fe20000410000 */
[----:B------:R-:W-:Y:S01]  /*1170*/  SHF.L.U32 R6, R6, 0x10, RZ ;  /* 0x0000001006067819 */ /* 0x000fe200000006ff */
[----:B------:R-:W2:Y:S01]  /*1180*/  F2F.BF16.F32 R22, R22 ;  /* 0x0000001600167304 */ /* 0x000ea20000202000 */
[----:B0-----:R-:W-:-:S02]  /*1190*/  SHF.L.U32 R12, R12, 0x10, RZ ;  /* 0x000000100c0c7819 */ /* 0x001fc400000006ff */
[----:B-1----:R-:W-:-:S05]  /*11a0*/  SHF.L.U32 R28, R23, 0x10, RZ ;  /* 0x00000010171c7819 */ /* 0x002fca00000006ff */
[----:B------:R-:W0:Y:S01]  /*11b0*/  F2F.BF16.F32 R27, R27 ;  /* 0x0000001b001b7304 */ /* 0x000e220000202000 */
[----:B------:R-:W-:Y:S01]  /*11c0*/  FMUL.FTZ R23, R29, R28 ;  /* 0x0000001c1d177220 */ /* 0x000fe20000410000 */
[----:B--2---:R-:W-:-:S06]  /*11d0*/  IMAD.U32 R22, R22, 0x10000, RZ ;  /* 0x0001000016167824 */ /* 0x004fcc00078e00ff */
[----:B------:R-:W1:Y:S01]  /*11e0*/  F2F.BF16.F32 R26, R26 ;  /* 0x0000001a001a7304 */ /* 0x000e620000202000 */
[----:B0-----:R-:W-:-:S07]  /*11f0*/  SHF.L.U32 R29, R27, 0x10, RZ ;  /* 0x000000101b1d7819 */ /* 0x001fce00000006ff */
[----:B------:R-:W-:Y:S01]  /*1200*/  F2F.BF16.F32 R23, R23 ;  /* 0x0000001700177304 */ /* 0x000fe20000202000 */
[C---:B------:R-:W-:Y:S01]  /*1210*/  FMUL.FTZ R29, R10.reuse, R29 ;  /* 0x0000001d0a1d7220 */ /* 0x040fe20000410000 */
[----:B------:R-:W-:Y:S01]  /*1220*/  FMUL.FTZ R10, R10, 0.5 ;  /* 0x3f0000000a0a7820 */ /* 0x000fe20000410000 */
[----:B-1----:R-:W-:-:S05]  /*1230*/  IMAD.U32 R26, R26, 0x10000, RZ ;  /* 0x000100001a1a7824 */ /* 0x002fca00078e00ff */
[----:B------:R-:W0:Y:S08]  /*1240*/  F2F.BF16.F32 R5, R5 ;  /* 0x0000000500057304 */ /* 0x000e300000202000 */
[----:B------:R-:W1:Y:S01]  /*1250*/  F2F.BF16.F32 R29, R29 ;  /* 0x0000001d001d7304 */ /* 0x000e620000202000 */
[----:B0-----:R-:W-:-:S07]  /*1260*/  SHF.L.U32 R5, R5, 0x10, RZ ;  /* 0x0000001005057819 */ /* 0x001fce00000006ff */
[----:B------:R-:W-:Y:S01]  /*1270*/  F2F.BF16.F32 R10, R10 ;  /* 0x0000000a000a7304 */ /* 0x000fe20000202000 */
[----:B-1----:R-:W-:-:S05]  /*1280*/  SHF.L.U32 R28, R29, 0x10, RZ ;  /* 0x000000101d1c7819 */ /* 0x002fca00000006ff */
        /* <DEDUP_REMOVED lines=9> */
[----:B0-----:R-:W-:-:S05]  /*1320*/  SHF.L.U32 R26, R29, 0x10, RZ ;  /* 0x000000101d1a7819 */ /* 0x001fca00000006ff */
[----:B------:R-:W-:-:S06]  /*1330*/  FADD.FTZ R26, R26, 1 ;  /* 0x3f8000001a1a7421 */ /* 0x000fcc0000010000 */
[----:B------:R-:W0:Y:S02]  /*1340*/  F2F.BF16.F32 R26, R26 ;  /* 0x0000001a001a7304 */ /* 0x000e240000202000 */
[----:B0-----:R-:W-:-:S05]  /*1350*/  SHF.L.U32 R27, R26, 0x10, RZ ;  /* 0x000000101a1b7819 */ /* 0x001fca00000006ff */
[----:B------:R-:W-:Y:S01]  /*1360*/  FMUL.FTZ R10, R28, R27 ;  /* 0x0000001b1c0a7220 */ /* 0x000fe20000410000 */
[----:B------:R-:W-:-:S04]  /*1370*/  FMUL.FTZ R27, R6, 0.044714998453855514526 ;  /* 0x3d372713061b7820 */ /* 0x000fc80000410000 */
[----:B------:R0:W1:Y:S02]  /*1380*/  F2F.BF16.F32 R29, R27 ;  /* 0x0000001b001d7304 */ /* 0x0000640000202000 */
[----:B0-----:R-:W-:-:S06]  /*1390*/  SHF.L.U32 R27, R24, 0x10, RZ ;  /* 0x00000010181b7819 */ /* 0x001fcc00000006ff */
[----:B------:R-:W0:Y:S01]  /*13a0*/  MUFU.TANH R28, R27 ;  /* 0x0000001b001c7308 */ /* 0x000e220000002400 */
[----:B-1----:R-:W-:-:S04]  /*13b0*/  IMAD.U32 R29, R29, 0x10000, RZ ;  /* 0x000100001d1d7824 */ /* 0x002fc800078e00ff */
[----:B------:R-:W-:-:S04]  /*13c0*/  FMUL.FTZ R29, R6, R29 ;  /* 0x0000001d061d7220 */ /* 0x000fc80000410000 */
[----:B------:R1:W2:Y:S08]  /*13d0*/  F2F.BF16.F32 R27, R29 ;  /* 0x0000001d001b7304 */ /* 0x0002b00000202000 */
[----:B0-----:R2:W0:Y:S01]  /*13e0*/  F2F.BF16.F32 R26, R28 ;  /* 0x0000001c001a7304 */ /* 0x0014220000202000 */
[----:B-1----:R-:W-:Y:S01]  /*13f0*/  FMUL.FTZ R29, R16, 0.5 ;  /* 0x3f000000101d7820 */ /* 0x002fe20000410000 */
[----:B------:R-:W-:-:S06]  /*1400*/  FMUL.FTZ R16, R6, 0.79788458347320556641 ;  /* 0x3f4c422a06107820 */ /* 0x000fcc0000410000 */
[----:B------:R-:W1:Y:S01]  /*1410*/  F2F.BF16.F32 R16, R16 ;  /* 0x0000001000107304 */ /* 0x000e620000202000 */
[----:B--2---:R-:W-:-:S05]  /*1420*/  SHF.L.U32 R28, R27, 0x10, RZ ;  /* 0x000000101b1c7819 */ /* 0x004fca00000006ff */
[----:B------:R-:W-:Y:S01]  /*1430*/  FADD.FTZ R28, R28, 1 ;  /* 0x3f8000001c1c7421 */ /* 0x000fe20000010000 */
[----:B0-----:R-:W-:Y:S01]  /*1440*/  SHF.L.U32 R27, R26, 0x10, RZ ;  /* 0x000000101a1b7819 */ /* 0x001fe200000006ff */
[----:B------:R-:W0:Y:S04]  /*1450*/  F2F.BF16.F32 R24, R29 ;  /* 0x0000001d00187304 */ /* 0x000e280000202000 */
[----:B------:R-:W-:Y:S01]  /*1460*/  FADD.FTZ R27, R27, 1 ;  /* 0x3f8000001b1b7421 */ /* 0x000fe20000010000 */
[----:B-1----:R-:W-:-:S03]  /*1470*/  SHF.L.U32 R16, R16, 0x10, RZ ;  /* 0x0000001010107819 */ /* 0x002fc600000006ff */
[----:B------:R-:W1:Y:S01]  /*1480*/  F2F.BF16.F32 R26, R28 ;  /* 0x0000001c001a7304 */ /* 0x000e620000202000 */
[----:B0-----:R-:W-:-:S07]  /*1490*/  SHF.L.U32 R24, R24, 0x10, RZ ;  /* 0x0000001018187819 */ /* 0x001fce00000006ff */
[----:B------:R-:W0:Y:S01]  /*14a0*/  F2F.BF16.F32 R27, R27 ;  /* 0x0000001b001b7304 */ /* 0x000e220000202000 */
[----:B-1----:R-:W-:-:S05]  /*14b0*/  SHF.L.U32 R26, R26, 0x10, RZ ;  /* 0x000000101a1a7819 */ /* 0x002fca00000006ff */
[----:B------:R-:W-:Y:S01]  /*14c0*/  FMUL.FTZ R16, R16, R26 ;  /* 0x0000001a10107220 */ /* 0x000fe20000410000 */
[----:B------:R-:W-:Y:S02]  /*14d0*/  SHF.L.U32 R26, R7, 0x10, RZ ;  /* 0x00000010071a7819 */ /* 0x000fe400000006ff */
[----:B0-----:R-:W-:-:S03]  /*14e0*/  SHF.L.U32 R29, R27, 0x10, RZ ;  /* 0x000000101b1d7819 */ /* 0x001fc600000006ff */
[----:B------:R-:W-:Y:S01]  /*14f0*/  FMUL.FTZ R27, R26, 0.79788458347320556641 ;  /* 0x3f4c422a1a1b7820 */ /* 0x000fe20000410000 */
[----:B------:R-:W-:Y:S01]  /*1500*/  F2F.BF16.F32 R16, R16 ;  /* 0x0000001000107304 */ /* 0x000fe20000202000 */
[----:B------:R-:W-:Y:S01]  /*1510*/  FMUL.FTZ R24, R24, R29 ;  /* 0x0000001d18187220 */ /* 0x000fe20000410000 */
[----:B------:R-:W-:-:S06]  /*1520*/  FMUL.FTZ R29, R26, 0.044714998453855514526 ;  /* 0x3d3727131a1d7820 */ /* 0x000fcc0000410000 */
[----:B------:R-:W0:Y:S08]  /*1530*/  F2F.BF16.F32 R29, R29 ;  /* 0x0000001d001d7304 */ /* 0x000e300000202000 */
[----:B------:R-:W1:Y:S01]  /*1540*/  F2F.BF16.F32 R27, R27 ;  /* 0x0000001b001b7304 */ /* 0x000e620000202000 */
[----:B0-----:R-:W-:-:S04]  /*1550*/  IMAD.U32 R28, R29, 0x10000, RZ ;  /* 0x000100001d1c7824 */ /* 0x001fc800078e00ff */
[C---:B------:R-:W-:Y:S01]  /*1560*/  FMUL.FTZ R28, R26.reuse, R28 ;  /* 0x0000001c1a1c7220 */ /* 0x040fe20000410000 */
[----:B------:R-:W-:Y:S01]  /*1570*/  FMUL.FTZ R26, R26, 0.5 ;  /* 0x3f0000001a1a7820 */ /* 0x000fe20000410000 */
[----:B-1----:R-:W-:-:S04]  /*1580*/  SHF.L.U32 R27, R27, 0x10, RZ ;  /* 0x000000101b1b7819 */ /* 0x002fc800000006ff */
[----:B------:R-:W0:Y:S08]  /*1590*/  F2F.BF16.F32 R28, R28 ;  /* 0x0000001c001c7304 */ /* 0x000e300000202000 */
[----:B------:R-:W1:Y:S01]  /*15a0*/  F2F.BF16.F32 R26, R26 ;  /* 0x0000001a001a7304 */ /* 0x000e620000202000 */
[----:B0-----:R-:W-:-:S05]  /*15b0*/  SHF.L.U32 R28, R28, 0x10, RZ ;  /* 0x000000101c1c7819 */ /* 0x001fca00000006ff */
[----:B------:R-:W-:Y:S01]  /*15c0*/  FADD.FTZ R28, R28, 1 ;  /* 0x3f8000001c1c7421 */ /* 0x000fe20000010000 */
[----:B-1----:R-:W-:-:S05]  /*15d0*/  IMAD.U32 R26, R26, 0x10000, RZ ;  /* 0x000100001a1a7824 */ /* 0x002fca00078e00ff */
[----:B------:R-:W0:Y:S02]  /*15e0*/  F2F.BF16.F32 R28, R28 ;  /* 0x0000001c001c7304 */ /* 0x000e240000202000 */
[----:B0-----:R-:W-:-:S05]  /*15f0*/  SHF.L.U32 R29, R28, 0x10, RZ ;  /* 0x000000101c1d7819 */ /* 0x001fca00000006ff */
[----:B------:R-:W-:-:S06]  /*1600*/  FMUL.FTZ R29, R27, R29 ;  /* 0x0000001d1b1d7220 */ /* 0x000fcc0000410000 */
[----:B------:R-:W0:Y:S02]  /*1610*/  F2F.BF16.F32 R29, R29 ;  /* 0x0000001d001d7304 */ /* 0x000e240000202000 */
[----:B0-----:R-:W-:-:S06]  /*1620*/  SHF.L.U32 R29, R29, 0x10, RZ ;  /* 0x000000101d1d7819 */ /* 0x001fcc00000006ff */
[----:B------:R0:W1:Y:S02]  /*1630*/  MUFU.TANH R27, R29 ;  /* 0x0000001d001b7308 */ /* 0x0000640000002400 */
[----:B0-----:R-:W-:-:S06]  /*1640*/  SHF.L.U32 R29, R25, 0x10, RZ ;  /* 0x00000010191d7819 */ /* 0x001fcc00000006ff */
        /* <DEDUP_REMOVED lines=9> */
[----:B------:R-:W-:Y:S02]  /*16e0*/  PRMT R28, R7, 0x7632, R28 ;  /* 0x00007632071c7816 */ /* 0x000fe4000000001c */
[----:B-1----:R-:W-:-:S04]  /*16f0*/  SHF.L.U32 R7, R27, 0x10, RZ ;  /* 0x000000101b077819 */ /* 0x002fc800000006ff */
[----:B------:R0:W1:Y:S02]  /*1700*/  F2F.BF16.F32 R14, R29 ;  /* 0x0000001d000e7304 */ /* 0x0000640000202000 */
[----:B0-----:R-:W-:Y:S02]  /*1710*/  SHF.L.U32 R29, R25, 0x10, RZ ;  /* 0x00000010191d7819 */ /* 0x001fe400000006ff */
[----:B------:R-:W-:Y:S02]  /*1720*/  SHF.L.U32 R25, R28, 0x10, RZ ;  /* 0x000000101c197819 */ /* 0x000fe400000006ff */
[----:B-1----:R-:W-:Y:S01]  /*1730*/  SHF.L.U32 R27, R14, 0x10, RZ ;  /* 0x000000100e1b7819 */ /* 0x002fe200000006ff */
[----:B------:R-:W-:Y:S02]  /*1740*/  FMUL.FTZ R14, R26, R29 ;  /* 0x0000001d1a0e7220 */ /* 0x000fe40000410000 */
[----:B------:R-:W-:Y:S02]  /*1750*/  FMUL.FTZ R29, R25, 0.79788458347320556641 ;  /* 0x3f4c422a191d7820 */ /* 0x000fe40000410000 */
[----:B------:R-:W-:Y:S01]  /*1760*/  FMUL.FTZ R7, R7, R27 ;  /* 0x0000001b07077220 */ /* 0x000fe20000410000 */
[----:B------:R-:W-:-:S06]  /*1770*/  FMUL.FTZ R27, R25, 0.044714998453855514526 ;  /* 0x3d372713191b7820 */ /* 0x000fcc0000410000 */
[----:B------:R-:W0:Y:S02]  /*1780*/  F2F.BF16.F32 R27, R27 ;  /* 0x0000001b001b7304 */ /* 0x000e240000202000 */
[----:B0-----:R-:W-:-:S05]  /*1790*/  SHF.L.U32 R26, R27, 0x10, RZ ;  /* 0x000000101b1a7819 */ /* 0x001fca00000006ff */
[C---:B------:R-:W-:Y:S01]  /*17a0*/  FMUL.FTZ R28, R25.reuse, R26 ;  /* 0x0000001a191c7220 */ /* 0x040fe20000410000 */
[----:B------:R-:W-:-:S03]  /*17b0*/  FMUL.FTZ R25, R25, 0.5 ;  /* 0x3f00000019197820 */ /* 0x000fc60000410000 */
[----:B------:R0:W1:Y:S08]  /*17c0*/  F2F.BF16.F32 R26, R28 ;  /* 0x0000001c001a7304 */ /* 0x0000700000202000 */
[----:B------:R-:W2:Y:S01]  /*17d0*/  F2F.BF16.F32 R25, R25 ;  /* 0x0000001900197304 */ /* 0x000ea20000202000 */
[----:B0-----:R-:W-:Y:S01]  /*17e0*/  FMUL.FTZ R28, R6, 0.5 ;  /* 0x3f000000061c7820 */ /* 0x001fe20000410000 */
[----:B-1----:R-:W-:-:S06]  /*17f0*/  SHF.L.U32 R27, R26, 0x10, RZ ;  /* 0x000000101a1b7819 */ /* 0x002fcc00000006ff */
[----:B------:R0:W1:Y:S01]  /*1800*/  F2F.BF16.F32 R26, R29 ;  /* 0x0000001d001a7304 */ /* 0x0000620000202000 */
[----:B------:R-:W-:Y:S01]  /*1810*/  FADD.FTZ R27, R27, 1 ;  /* 0x3f8000001b1b7421 */ /* 0x000fe20000010000 */
[----:B--2---:R-:W-:-:S06]  /*1820*/  SHF.L.U32 R25, R25, 0x10, RZ ;  /* 0x0000001019197819 */ /* 0x004fcc00000006ff */
[----:B------:R-:W2:Y:S01]  /*1830*/  F2F.BF16.F32 R27, R27 ;  /* 0x0000001b001b7304 */ /* 0x000ea20000202000 */
[----:B0-----:R-:W-:Y:S02]  /*1840*/  SHF.L.U32 R29, R19, 0x10, RZ ;  /* 0x00000010131d7819 */ /* 0x001fe400000006ff */
[----:B------:R-:W-:Y:S02]  /*1850*/  SHF.L.U32 R19, R23, 0x10, RZ ;  /* 0x0000001017137819 */ /* 0x000fe400000006ff */
[----:B-1----:R-:W-:-:S03]  /*1860*/  SHF.L.U32 R6, R26, 0x10, RZ ;  /* 0x000000101a067819 */ /* 0x002fc600000006ff */
[----:B------:R-:W0:Y:S01]  /*1870*/  F2F.BF16.F32 R26, R28 ;  /* 0x0000001c001a7304 */ /* 0x000e220000202000 */
[----:B--2---:R-:W-:-:S07]  /*1880*/  IMAD.U32 R27, R27, 0x10000, RZ ;  /* 0x000100001b1b7824 */ /* 0x004fce00078e00ff */
[----:B------:R1:W-:Y:S01]  /*1890*/  MUFU.TANH R28, R29 ;  /* 0x0000001d001c7308 */ /* 0x0003e20000002400 */
[----:B------:R-:W-:Y:S01]  /*18a0*/  FMUL.FTZ R6, R6, R27 ;  /* 0x0000001b06067220 */ /* 0x000fe20000410000 */
[----:B------:R-:W-:Y:S02]  /*18b0*/  SHF.L.U32 R27, R18, 0x10, RZ ;  /* 0x00000010121b7819 */ /* 0x000fe400000006ff */
[----:B0-----:R-:W-:-:S04]  /*18c0*/  SHF.L.U32 R26, R26, 0x10, RZ ;  /* 0x000000101a1a7819 */ /* 0x001fc800000006ff */
[----:B------:R-:W-:Y:S01]  /*18d0*/  MUFU.TANH R19, R19 ;  /* 0x0000001300137308 */ /* 0x000fe20000002400 */
[----:B-1----:R-:W-:Y:S02]  /*18e0*/  SHF.L.U32 R29, R4, 0x10, RZ ;  /* 0x00000010041d7819 */ /* 0x002fe400000006ff */
[----:B------:R-:W-:-:S05]  /*18f0*/  SHF.L.U32 R4, R16, 0x10, RZ ;  /* 0x0000001010047819 */ /* 0x000fca00000006ff */
[----:B------:R-:W0:Y:S08]  /*1900*/  F2F.BF16.F32 R6, R6 ;  /* 0x0000000600067304 */ /* 0x000e300000202000 */
[----:B------:R-:W1:Y:S01]  /*1910*/  MUFU.TANH R27, R27 ;  /* 0x0000001b001b7308 */ /* 0x000e620000002400 */
[----:B0-----:R-:W-:-:S07]  /*1920*/  SHF.L.U32 R6, R6, 0x10, RZ ;  /* 0x0000001006067819 */ /* 0x001fce00000006ff */
[----:B------:R-:W-:Y:S08]  /*1930*/  MUFU.TANH R18, R29 ;  /* 0x0000001d00127308 */ /* 0x000ff00000002400 */
[----:B------:R-:W-:Y:S08]  /*1940*/  MUFU.TANH R4, R4 ;  /* 0x0000000400047308 */ /* 0x000ff00000002400 */
[----:B------:R-:W-:Y:S08]  /*1950*/  MUFU.TANH R6, R6 ;  /* 0x0000000600067308 */ /* 0x000ff00000002400 */
[----:B-1----:R-:W0:Y:S08]  /*1960*/  F2F.BF16.F32 R27, R27 ;  /* 0x0000001b001b7304 */ /* 0x002e300000202000 */
[----:B------:R-:W1:Y:S01]  /*1970*/  F2F.BF16.F32 R28, R28 ;  /* 0x0000001c001c7304 */ /* 0x000e620000202000 */
[----:B0-----:R-:W-:-:S07]  /*1980*/  SHF.L.U32 R16, R27, 0x10, RZ ;  /* 0x000000101b107819 */ /* 0x001fce00000006ff */
[----:B------:R-:W0:Y:S01]  /*1990*/  F2F.BF16.F32 R18, R18 ;  /* 0x0000001200127304 */ /* 0x000e220000202000 */
[----:B------:R-:W-:Y:S01]  /*19a0*/  FADD.FTZ R16, R16, 1 ;  /* 0x3f80000010107421 */ /* 0x000fe20000010000 */
[----:B-1----:R-:W-:-:S06]  /*19b0*/  IMAD.U32 R23, R28, 0x10000, RZ ;  /* 0x000100001c177824 */ /* 0x002fcc00078e00ff */
        /* <DEDUP_REMOVED lines=8> */
[----:B0-----:R-:W-:-:S06]  /*1a40*/  SHF.L.U32 R19, R4, 0x10, RZ ;  /* 0x0000001004137819 */ /* 0x001fcc00000006ff */
[----:B------:R-:W-:Y:S01]  /*1a50*/  F2F.BF16.F32 R16, R16 ;  /* 0x0000001000107304 */ /* 0x000fe20000202000 */
[----:B-1----:R-:W-:Y:S01]  /*1a60*/  SHF.L.U32 R27, R6, 0x10, RZ ;  /* 0x00000010061b7819 */ /* 0x002fe200000006ff */
[----:B------:R-:W-:-:S06]  /*1a70*/  FADD.FTZ R6, R19, 1 ;  /* 0x3f80000013067421 */ /* 0x000fcc0000010000 */
[----:B------:R-:W0:Y:S01]  /*1a80*/  F2F.BF16.F32 R23, R23 ;  /* 0x0000001700177304 */ /* 0x000e220000202000 */
[----:B------:R-:W-:Y:S01]  /*1a90*/  SHF.L.U32 R19, R17, 0x10, RZ ;  /* 0x0000001011137819 */ /* 0x000fe200000006ff */
[----:B------:R-:W-:-:S06]  /*1aa0*/  FADD.FTZ R27, R27, 1 ;  /* 0x3f8000001b1b7421 */ /* 0x000fcc0000010000 */
[----:B------:R-:W1:Y:S01]  /*1ab0*/  F2F.BF16.F32 R6, R6 ;  /* 0x0000000600067304 */ /* 0x000e620000202000 */
[----:B0-----:R-:W-:-:S07]  /*1ac0*/  SHF.L.U32 R28, R23, 0x10, RZ ;  /* 0x00000010171c7819 */ /* 0x001fce00000006ff */
[----:B------:R-:W0:Y:S01]  /*1ad0*/  F2F.BF16.F32 R18, R18 ;  /* 0x0000001200127304 */ /* 0x000e220000202000 */
[----:B-1----:R-:W-:-:S07]  /*1ae0*/  SHF.L.U32 R23, R6, 0x10, RZ ;  /* 0x0000001006177819 */ /* 0x002fce00000006ff */
[----:B------:R1:W2:Y:S08]  /*1af0*/  F2F.BF16.F32 R17, R27 ;  /* 0x0000001b00117304 */ /* 0x0002b00000202000 */
[----:B------:R-:W3:Y:S01]  /*1b00*/  F2F.BF16.F32 R4, R29 ;  /* 0x0000001d00047304 */ /* 0x000ee20000202000 */
[----:B-1----:R-:W-:-:S05]  /*1b10*/  SHF.L.U32 R27, R16, 0x10, RZ ;  /* 0x00000010101b7819 */ /* 0x002fca00000006ff */
[----:B------:R-:W-:Y:S01]  /*1b20*/  FMUL.FTZ R16, R12, R27 ;  /* 0x0000001b0c107220 */ /* 0x000fe20000410000 */
[----:B------:R-:W-:Y:S01]  /*1b30*/  FMUL.FTZ R12, R19, R28 ;  /* 0x0000001c130c7220 */ /* 0x000fe20000410000 */
[----:B0-----:R-:W-:Y:S02]  /*1b40*/  SHF.L.U32 R19, R18, 0x10, RZ ;  /* 0x0000001012137819 */ /* 0x001fe400000006ff */
[----:B--2---:R-:W-:-:S03]  /*1b50*/  SHF.L.U32 R6, R17, 0x10, RZ ;  /* 0x0000001011067819 */ /* 0x004fc600000006ff */
[----:B------:R-:W-:Y:S01]  /*1b60*/  FMUL.FTZ R17, R22, R19 ;  /* 0x0000001316117220 */ /* 0x000fe20000410000 */
[----:B------:R-:W-:Y:S01]  /*1b70*/  FMUL.FTZ R19, R26, R23 ;  /* 0x000000171a137220 */ /* 0x000fe20000410000 */
[----:B---3--:R-:W-:Y:S01]  /*1b80*/  SHF.L.U32 R4, R4, 0x10, RZ ;  /* 0x0000001004047819 */ /* 0x008fe200000006ff */
[----:B------:R-:W-:Y:S01]  /*1b90*/  FMUL.FTZ R25, R25, R6 ;  /* 0x0000000619197220 */ /* 0x000fe20000410000 */
[----:B------:R-:W-:Y:S02]  /*1ba0*/  F2FP.BF16.F32.PACK_AB R6, R16, R15 ;  /* 0x0000000f1006723e */ /* 0x000fe400000010ff */
[----:B------:R-:W-:Y:S01]  /*1bb0*/  IADD3 R16, P0, PT, R2, UR8, RZ ;  /* 0x0000000802107c10 */ /* 0x000fe2000ff1e0ff */
[----:B------:R-:W-:Y:S01]  /*1bc0*/  FMUL.FTZ R18, R5, R4 ;  /* 0x0000000405127220 */ /* 0x000fe20000410000 */
[----:B------:R-:W-:Y:S02]  /*1bd0*/  F2FP.BF16.F32.PACK_AB R5, R7, R20 ;  /* 0x000000140705723e */ /* 0x000fe400000010ff */
[----:B------:R-:W-:-:S02]  /*1be0*/  F2FP.BF16.F32.PACK_AB R7, R12, R11 ;  /* 0x0000000b0c07723e */ /* 0x000fc400000010ff */
[----:B------:R-:W-:Y:S02]  /*1bf0*/  F2FP.BF16.F32.PACK_AB R8, R17, R8 ;  /* 0x000000081108723e */ /* 0x000fe400000010ff */
[----:B------:R-:W-:Y:S02]  /*1c00*/  F2FP.BF16.F32.PACK_AB R4, R24, R21 ;  /* 0x000000151804723e */ /* 0x000fe400000010ff */
[----:B------:R-:W-:Y:S02]  /*1c10*/  F2FP.BF16.F32.PACK_AB R9, R18, R9 ;  /* 0x000000091209723e */ /* 0x000fe400000010ff */
[----:B------:R-:W-:Y:S02]  /*1c20*/  F2FP.BF16.F32.PACK_AB R10, R19, R10 ;  /* 0x0000000a130a723e */ /* 0x000fe400000010ff */
[----:B------:R-:W-:Y:S01]  /*1c30*/  IADD3.X R17, PT, PT, R3, UR9, RZ, P0, !PT ;  /* 0x0000000903117c10 */ /* 0x000fe200087fe4ff */
[----:B------:R-:W-:Y:S01]  /*1c40*/  IMAD.WIDE.U32 R2, R0, 0x20, R2 ;  /* 0x0000002000027825 */ /* 0x000fe200078e0002 */
[----:B------:R-:W-:-:S02]  /*1c50*/  F2FP.BF16.F32.PACK_AB R11, R25, R14 ;  /* 0x0000000e190b723e */ /* 0x000fc400000010ff */
[----:B------:R-:W-:-:S03]  /*1c60*/  ISETP.GE.AND P0, PT, R13, UR4, PT ;  /* 0x000000040d007c0c */ /* 0x000fc6000bf06270 */
[----:B------:R0:W-:Y:S10]  /*1c70*/  STG.E.ENL2.256 desc[UR6][R16.64], R4, R8 ;  /* 0xf80000041008797f */ /* 0x0001f4000f121806 */
[----:B------:R-:W-:Y:S05]  /*1c80*/  @!P0 BRA `(.L_x_89) ;  /* 0xffffffe400188947 */ /* 0x000fea000383ffff */
[----:B------:R-:W-:Y:S05]  /*1c90*/  EXIT ;  /* 0x000000000000794d */ /* 0x000fea0003800000 */
.L_x_90:
        /* <DEDUP_REMOVED lines=14> */
.L_x_460:


//--------------------- .text._ZN4vllm17activation_kernelIN3c104HalfEXadL_ZNS_16gelu_fast_kernelIS2_EET_RKS4_EELb1ELb1EEEvPS4_PS5_i --------------------------
	.section	.text._ZN4vllm17activation_kernelIN3c104HalfEXadL_ZNS_16gelu_fast_kernelIS2_EET_RKS4_EELb1ELb1EEEvPS4_PS5_i,"ax",@progbits
	.align	128
        .global         _ZN4vllm17activation_kernelIN3c104HalfEXadL_ZNS_16gelu_fast_kernelIS2_EET_RKS4_EELb1ELb1EEEvPS4_PS5_i
        .type           _ZN4vllm17activation_kernelIN3c104HalfEXadL_ZNS_16gelu_fast_kernelIS2_EET_RKS4_EELb1ELb1EEEvPS4_PS5_i,@function
        .size           _ZN4vllm17activation_kernelIN3c104HalfEXadL_ZNS_16gelu_fast_kernelIS2_EET_RKS4_EELb1ELb1EEEvPS4_PS5_i,(.L_x_461 - _ZN4vllm17activation_kernelIN3c104HalfEXadL_ZNS_16gelu_fast_kernelIS2_EET_RKS4_EELb1ELb1EEEvPS4_PS5_i)
        .other          _ZN4vllm17activation_kernelIN3c104HalfEXadL_ZNS_16gelu_fast_kernelIS2_EET_RKS4_EELb1ELb1EEEvPS4_PS5_i,@"STO_CUDA_ENTRY STV_DEFAULT"
_ZN4vllm17activation_kernelIN3c104HalfEXadL_ZNS_16gelu_fast_kernelIS2_EET_RKS4_EELb1ELb1EEEvPS4_PS5_i:
.text._ZN4vllm17activation_kernelIN3c104HalfEXadL_ZNS_16gelu_fast_kernelIS2_EET_RKS4_EELb1ELb1EEEvPS4_PS5_i:
        /* <DEDUP_REMOVED lines=15> */
.L_x_91:
[----:B------:R-:W-:-:S04]  /*00f0*/  IADD3 R6, P0, PT, R30, UR10, RZ ;  /* 0x0000000a1e067c10 */ /* 0x000fc8000ff1e0ff */
[----:B------:R-:W-:-:S06]  /*0100*/  IADD3.X R7, PT, PT, R31, UR11, RZ, P0, !PT ;  /* 0x0000000b1f077c10 */ /* 0x000fcc00087fe4ff */
[----:B0-----:R-:W2:Y:S01]  /*0110*/  LDG.E.ENL2.256.CONSTANT R8, R4, desc[UR6][R6.64] ;  /* 0xfe0000060604797e */ /* 0x001ea20008129908 */
[----:B-1----:R-:W-:Y:S01]  /*0120*/  IADD3 R3, PT, PT, R0, R3, RZ ;  /* 0x0000000300037210 */ /* 0x002fe20007ffe0ff */
[--C-:B--2---:R-:W-:Y:S02]  /*0130*/  HADD2.F32 R2, -RZ, R4.reuse.H0_H0 ;  /* 0x20000004ff027230 */ /* 0x104fe40000004100 */
[----:B------:R-:W-:Y:S02]  /*0140*/  HADD2.F32 R13, -RZ, R4.H1_H1 ;  /* 0x30000004ff0d7230 */ /* 0x000fe40000004100 */
[--C-:B------:R-:W-:Y:S02]  /*0150*/  HADD2.F32 R4, -RZ, R5.reuse.H0_H0 ;  /* 0x20000005ff047230 */ /* 0x100fe40000004100 */
[C---:B------:R-:W-:Y:S01]  /*0160*/  FMUL.FTZ R12, R2.reuse, 0.79788458347320556641 ;  /* 0x3f4c422a020c7820 */ /* 0x040fe20000410000 */
[----:B------:R-:W-:Y:S01]  /*0170*/  FMUL.FTZ R15, R2, 0.044714998453855514526 ;  /* 0x3d372713020f7820 */ /* 0x000fe20000410000 */
[C---:B------:R-:W-:Y:S01]  /*0180*/  FMUL.FTZ R14, R13.reuse, 0.79788458347320556641 ;  /* 0x3f4c422a0d0e7820 */ /* 0x040fe20000410000 */
[----:B------:R-:W-:Y:S01]  /*0190*/  FMUL.FTZ R17, R13, 0.044714998453855514526 ;  /* 0x3d3727130d117820 */ /* 0x000fe20000410000 */
[C---:B------:R-:W-:Y:S01]  /*01a0*/  FMUL.FTZ R21, R4.reuse, 0.79788458347320556641 ;  /* 0x3f4c422a04157820 */ /* 0x040fe20000410000 */
[----:B------:R-:W-:Y:S01]  /*01b0*/  FMUL.FTZ R18, R4, 0.044714998453855514526 ;  /* 0x3d37271304127820 */ /* 0x000fe20000410000 */
[----:B------:R-:W-:Y:S01]  /*01c0*/  F2FP.F16.F32.PACK_AB R12, R15, R12 ;  /* 0x0000000c0f0c723e */ /* 0x000fe200000000ff */
[----:B------:R-:W-:Y:S01]  /*01d0*/  HADD2.F32 R15, -RZ, R5.H1_H1 ;  /* 0x30000005ff0f7230 */ /* 0x000fe20000004100 */
[----:B------:R-:W-:Y:S01]  /*01e0*/  F2FP.F16.F32.PACK_AB R14, R17, R14 ;  /* 0x0000000e110e723e */ /* 0x000fe200000000ff */
[--C-:B------:R-:W-:Y:S01]  /*01f0*/  HADD2.F32 R5, -RZ, R6.reuse.H0_H0 ;  /* 0x20000006ff057230 */ /* 0x100fe20000004100 */
[----:B------:R-:W-:Y:S01]  /*0200*/  F2FP.F16.F32.PACK_AB R21, R18, R21 ;  /* 0x000000151215723e */ /* 0x000fe200000000ff */
[----:B------:R-:W-:-:S02]  /*0210*/  HADD2.F32 R16, -RZ, R6.H1_H1 ;  /* 0x30000006ff107230 */ /* 0x000fc40000004100 */
[C---:B------:R-:W-:Y:S01]  /*0220*/  FMUL.FTZ R22, R15.reuse, 0.79788458347320556641 ;  /* 0x3f4c422a0f167820 */ /* 0x040fe20000410000 */
[----:B------:R-:W-:Y:S01]  /*0230*/  FMUL.FTZ R19, R15, 0.044714998453855514526 ;  /* 0x3d3727130f137820 */ /* 0x000fe20000410000 */
[----:B------:R-:W-:Y:S01]  /*0240*/  FMUL.FTZ R18, R5, 0.044714998453855514526 ;  /* 0x3d37271305127820 */ /* 0x000fe20000410000 */
[----:B------:R-:W-:Y:S02]  /*0250*/  HADD2.F32 R6, -RZ, R14.H1_H1 ;  /* 0x3000000eff067230 */ /* 0x000fe40000004100 */
[C---:B------:R-:W-:Y:S01]  /*0260*/  FMUL.FTZ R20, R16.reuse, 0.79788458347320556641 ;  /* 0x3f4c422a10147820 */ /* 0x040fe20000410000 */
[----:B------:R-:W-:Y:S01]  /*0270*/  HADD2.F32 R17, -RZ, R12.H1_H1 ;  /* 0x3000000cff117230 */ /* 0x000fe20000004100 */
[----:B------:R-:W-:Y:S01]  /*0280*/  F2FP.F16.F32.PACK_AB R22, R19, R22 ;  /* 0x000000161316723e */ /* 0x000fe200000000ff */
[----:B------:R-:W-:Y:S01]  /*0290*/  FMUL.FTZ R19, R5, 0.79788458347320556641 ;  /* 0x3f4c422a05137820 */ /* 0x000fe20000410000 */
[----:B------:R-:W-:Y:S01]  /*02a0*/  FMUL.FTZ R25, R16, 0.044714998453855514526 ;  /* 0x3d37271310197820 */ /* 0x000fe20000410000 */
[----:B------:R-:W-:-:S02]  /*02b0*/  HADD2.F32 R27, -RZ, R7.H1_H1 ;  /* 0x30000007ff1b7230 */ /* 0x000fc40000004100 */
[----:B------:R-:W-:Y:S01]  /*02c0*/  FMUL.FTZ R28, R2, R17 ;  /* 0x00000011021c7220 */ /* 0x000fe20000410000 */
[----:B------:R-:W-:Y:S01]  /*02d0*/  HADD2.F32 R23, -RZ, R21.H1_H1 ;  /* 0x30000015ff177230 */ /* 0x000fe20000004100 */
[----:B------:R-:W-:Y:S01]  /*02e0*/  F2FP.F16.F32.PACK_AB R19, R18, R19 ;  /* 0x000000131213723e */ /* 0x000fe200000000ff */
[----:B------:R-:W-:Y:S01]  /*02f0*/  FMUL.FTZ R18, R13, R6 ;  /* 0x000000060d127220 */ /* 0x000fe20000410000 */
[----:B------:R-:W-:Y:S01]  /*0300*/  HADD2.F32 R6, -RZ, R7.H0_H0 ;  /* 0x20000007ff067230 */ /* 0x000fe20000004100 */
[----:B------:R-:W-:Y:S01]  /*0310*/  F2FP.F16.F32.PACK_AB R17, R25, R20 ;  /* 0x000000141911723e */ /* 0x000fe200000000ff */
[----:B------:R-:W-:Y:S01]  /*0320*/  FMUL.FTZ R32, R27, 0.79788458347320556641 ;  /* 0x3f4c422a1b207820 */ /* 0x000fe20000410000 */
[----:B------:R-:W-:Y:S01]  /*0330*/  F2FP.F16.F32.PACK_AB R28, RZ, R28 ;  /* 0x0000001cff1c723e */ /* 0x000fe200000000ff */
[----:B------:R-:W-:Y:S02]  /*0340*/  HADD2.F32 R24, -RZ, R22.H1_H1 ;  /* 0x30000016ff187230 */ /* 0x000fe40000004100 */
[C---:B------:R-:W-:Y:S01]  /*0350*/  FMUL.FTZ R25, R6.reuse, 0.79788458347320556641 ;  /* 0x3f4c422a06197820 */ /* 0x040fe20000410000 */
[----:B------:R-:W-:Y:S01]  /*0360*/  FMUL.FTZ R26, R6, 0.044714998453855514526 ;  /* 0x3d372713061a7820 */ /* 0x000fe20000410000 */
[----:B------:R-:W-:Y:S01]  /*0370*/  F2FP.F16.F32.PACK_AB R18, RZ, R18 ;  /* 0x00000012ff12723e */ /* 0x000fe200000000ff */
[----:B------:R-:W-:Y:S01]  /*0380*/  FMUL.FTZ R20, R4, R23 ;  /* 0x0000001704147220 */ /* 0x000fe20000410000 */
[----:B------:R-:W-:Y:S01]  /*0390*/  FMUL.FTZ R23, R15, R24 ;  /* 0x000000180f177220 */ /* 0x000fe20000410000 */
[----:B------:R-:W-:Y:S01]  /*03a0*/  HADD2.F32 R14, -RZ, R14.H0_H0 ;  /* 0x2000000eff0e7230 */ /* 0x000fe20000004100 */
[----:B------:R-:W-:Y:S01]  /*03b0*/  F2FP.F16.F32.PACK_AB R26, R26, R25 ;  /* 0x000000191a1a723e */ /* 0x000fe200000000ff */
[----:B------:R-:W-:Y:S01]  /*03c0*/  FMUL.FTZ R25, R27, 0.044714998453855514526 ;  /* 0x3d3727131b197820 */ /* 0x000fe20000410000 */
[----:B------:R-:W-:Y:S01]  /*03d0*/  HADD2.F32 R33, -RZ, R18.H0_H0 ;  /* 0x20000012ff217230 */ /* 0x000fe20000004100 */
[----:B------:R-:W-:Y:S01]  /*03e0*/  F2FP.F16.F32.PACK_AB R23, RZ, R23 ;  /* 0x00000017ff17723e */ /* 0x000fe200000000ff */
[----:B------:R-:W-:Y:S01]  /*03f0*/  HADD2.F32 R21, -RZ, R21.H0_H0 ;  /* 0x20000015ff157230 */ /* 0x000fe20000004100 */
[----:B------:R-:W-:Y:S01]  /*0400*/  F2FP.F16.F32.PACK_AB R20, RZ, R20 ;  /* 0x00000014ff14723e */ /* 0x000fe200000000ff */
[----:B------:R-:W-:Y:S01]  /*0410*/  HADD2.F32 R29, -RZ, R26.H1_H1 ;  /* 0x3000001aff1d7230 */ /* 0x000fe20000004100 */
[----:B------:R-:W-:Y:S01]  /*0420*/  F2FP.F16.F32.PACK_AB R25, R25, R32 ;  /* 0x000000201919723e */ /* 0x000fe200000000ff */
[----:B------:R-:W-:-:S02]  /*0430*/  HADD2.F32 R32, -RZ, R28.H0_H0 ;  /* 0x2000001cff207230 */ /* 0x000fc40000004100 */
[----:B------:R-:W-:Y:S01]  /*0440*/  FADD.FTZ R33, R33, 1 ;  /* 0x3f80000021217421 */ /* 0x000fe20000010000 */
[----:B------:R-:W-:Y:S02]  /*0450*/  HADD2.F32 R20, -RZ, R20.H0_H0 ;  /* 0x20000014ff147230 */ /* 0x000fe40000004100 */
[----:B------:R-:W-:Y:S01]  /*0460*/  FMUL.FTZ R28, R6, R29 ;  /* 0x0000001d061c7220 */ /* 0x000fe20000410000 */
[----:B------:R-:W-:Y:S02]  /*0470*/  HADD2.F32 R24, -RZ, R19.H1_H1 ;  /* 0x30000013ff187230 */ /* 0x000fe40000004100 */
[----:B------:R-:W-:Y:S01]  /*0480*/  FADD.FTZ R29, R32, 1 ;  /* 0x3f800000201d7421 */ /* 0x000fe20000010000 */
[----:B------:R-:W-:Y:S02]  /*0490*/  HADD2.F32 R32, -RZ, R25.H1_H1 ;  /* 0x30000019ff207230 */ /* 0x000fe40000004100 */
[----:B------:R-:W-:Y:S01]  /*04a0*/  FADD.FTZ R20, R20, 1 ;  /* 0x3f80000014147421 */ /* 0x000fe20000010000 */
[----:B------:R-:W-:Y:S01]  /*04b0*/  F2FP.F16.F32.PACK_AB R28, RZ, R28 ;  /* 0x0000001cff1c723e */ /* 0x000fe200000000ff */
[----:B------:R-:W-:Y:S01]  /*04c0*/  FMUL.FTZ R24, R5, R24 ;  /* 0x0000001805187220 */ /* 0x000fe20000410000 */
[----:B------:R-:W-:Y:S01]  /*04d0*/  F2FP.F16.F32.PACK_AB R29, RZ, R29 ;  /* 0x0000001dff1d723e */ /* 0x000fe200000000ff */
[----:B------:R-:W-:Y:S01]  /*04e0*/  FMUL.FTZ R32, R27, R32 ;  /* 0x000000201b207220 */ /* 0x000fe20000410000 */
        /* <DEDUP_REMOVED lines=8> */
[----:B------:R-:W-:Y:S01]  /*0570*/  FMUL.FTZ R27, R27, 0.5 ;  /* 0x3f0000001b1b7820 */ /* 0x000fe20000410000 */
[----:B------:R-:W-:Y:S02]  /*0580*/  HADD2.F32 R18, -RZ, R18.H0_H0 ;  /* 0x20000012ff127230 */ /* 0x000fe40000004100 */
[----:B------:R-:W-:Y:S01]  /*0590*/  FMUL.FTZ R32, R32, R29 ;  /* 0x0000001d20207220 */ /* 0x000fe20000410000 */
[----:B------:R-:W-:Y:S02]  /*05a0*/  HADD2.F32 R29, -RZ, R23.H0_H0 ;  /* 0x20000017ff1d7230 */ /* 0x000fe40000004100 */
[----:B------:R-:W-:Y:S01]  /*05b0*/  FMUL.FTZ R21, R21, R20 ;  /* 0x0000001415157220 */ /* 0x000fe20000410000 */
[----:B------:R-:W-:Y:S01]  /*05c0*/  HADD2.F32 R23, -RZ, R28.H0_H0 ;  /* 0x2000001cff177230 */ /* 0x000fe20000004100 */
[----:B------:R-:W-:Y:S01]  /*05d0*/  F2FP.F16.F32.PACK_AB R28, RZ, R32 ;  /* 0x00000020ff1c723e */ /* 0x000fe200000000ff */
[----:B------:R-:W-:Y:S02]  /*05e0*/  HADD2.F32 R32, -RZ, R8.H0_H0 ;  /* 0x20000008ff207230 */ /* 0x000fe40000004100 */
[----:B------:R-:W-:Y:S01]  /*05f0*/  FADD.FTZ R29, R29, 1 ;  /* 0x3f8000001d1d7421 */ /* 0x000fe20000010000 */
[----:B------:R-:W-:-:S02]  /*0600*/  HADD2.F32 R33, -RZ, R12.H0_H0 ;  /* 0x2000000cff217230 */ /* 0x000fc40000004100 */
[----:B------:R-:W-:Y:S01]  /*0610*/  FADD.FTZ R23, R23, 1 ;  /* 0x3f80000017177421 */ /* 0x000fe20000010000 */
[----:B------:R-:W-:Y:S02]  /*0620*/  HADD2.F32 R34, -RZ, R28.H0_H0 ;  /* 0x2000001cff227230 */ /* 0x000fe40000004100 */
[C---:B------:R-:W-:Y:S01]  /*0630*/  FMUL.FTZ R35, R32.reuse, 0.79788458347320556641 ;  /* 0x3f4c422a20237820 */ /* 0x040fe20000410000 */
[----:B------:R-:W-:Y:S01]  /*0640*/  FMUL.FTZ R12, R32, 0.044714998453855514526 ;  /* 0x3d372713200c7820 */ /* 0x000fe20000410000 */
[----:B------:R-:W-:Y:S01]  /*0650*/  FMUL.FTZ R33, R14, R33 ;  /* 0x000000210e217220 */ /* 0x000fe20000410000 */
[----:B------:R0:W1:Y:S01]  /*0660*/  MUFU.TANH R28, R34 ;  /* 0x00000022001c7308 */ /* 0x0000620000002400 */
[----:B------:R-:W-:Y:S01]  /*0670*/  FADD.FTZ R14, R18, 1 ;  /* 0x3f800000120e7421 */ /* 0x000fe20000010000 */
[----:B------:R-:W-:Y:S01]  /*0680*/  F2FP.F16.F32.PACK_AB R29, RZ, R29 ;  /* 0x0000001dff1d723e */ /* 0x000fe200000000ff */
[----:B------:R-:W-:Y:S01]  /*0690*/  HADD2.F32 R20, -RZ, R22.H0_H0 ;  /* 0x20000016ff147230 */ /* 0x000fe20000004100 */
[----:B------:R-:W-:Y:S01]  /*06a0*/  F2FP.F16.F32.PACK_AB R12, R12, R35 ;  /* 0x000000230c0c723e */ /* 0x000fe200000000ff */
[----:B------:R-:W-:Y:S01]  /*06b0*/  HADD2.F32 R24, -RZ, R24.H0_H0 ;  /* 0x20000018ff187230 */ /* 0x000fe20000004100 */
[----:B------:R-:W-:Y:S01]  /*06c0*/  F2FP.F16.F32.PACK_AB R23, RZ, R23 ;  /* 0x00000017ff17723e */ /* 0x000fe200000000ff */
[----:B------:R-:W-:Y:S01]  /*06d0*/  HADD2.F32 R7, -RZ, R17.H1_H1 ;  /* 0x30000011ff077230 */ /* 0x000fe20000004100 */
[----:B------:R-:W-:Y:S01]  /*06e0*/  F2FP.F16.F32.PACK_AB R14, RZ, R14 ;  /* 0x0000000eff0e723e */ /* 0x000fe200000000ff */
[----:B------:R-:W-:-:S02]  /*06f0*/  HADD2.F32 R35, -RZ, R12.H1_H1 ;  /* 0x3000000cff237230 */ /* 0x000fc40000004100 */
[----:B------:R-:W-:Y:S01]  /*0700*/  FADD.FTZ R24, R24, 1 ;  /* 0x3f80000018187421 */ /* 0x000fe20000010000 */
[----:B0-----:R-:W-:Y:S01]  /*0710*/  FMUL.FTZ R34, R13, 0.5 ;  /* 0x3f0000000d227820 */ /* 0x001fe20000410000 */
[----:B------:R-:W-:Y:S01]  /*0720*/  FMUL.FTZ R13, R4, 0.5 ;  /* 0x3f000000040d7820 */ /* 0x000fe20000410000 */
[----:B------:R-:W-:Y:S01]  /*0730*/  FMUL.FTZ R7, R16, R7 ;  /* 0x0000000710077220 */ /* 0x000fe20000410000 */
[----:B------:R-:W-:Y:S01]  /*0740*/  FMUL.FTZ R18, R32, R35 ;  /* 0x0000002320127220 */ /* 0x000fe20000410000 */
[----:B------:R-:W-:Y:S01]  /*0750*/  FMUL.FTZ R35, R2, 0.5 ;  /* 0x3f00000002237820 */ /* 0x000fe20000410000 */
[----:B------:R-:W-:Y:S01]  /*0760*/  F2FP.F16.F32.PACK_AB R24, RZ, R24 ;  /* 0x00000018ff18723e */ /* 0x000fe200000000ff */
[----:B------:R-:W-:Y:S01]  /*0770*/  HADD2.F32 R17, -RZ, R17.H0_H0 ;  /* 0x20000011ff117230 */ /* 0x000fe20000004100 */
[----:B------:R-:W-:Y:S01]  /*0780*/  F2FP.F16.F32.PACK_AB R7, RZ, R7 ;  /* 0x00000007ff07723e */ /* 0x000fe200000000ff */
[----:B------:R-:W-:Y:S01]  /*0790*/  HADD2.F32 R26, -RZ, R26.H0_H0 ;  /* 0x2000001aff1a7230 */ /* 0x000fe20000004100 */
[----:B-1----:R-:W-:Y:S01]  /*07a0*/  F2FP.F16.F32.PACK_AB R2, R35, R28 ;  /* 0x0000001c2302723e */ /* 0x002fe200000000ff */
[----:B------:R-:W-:Y:S01]  /*07b0*/  HADD2.F32 R23, -RZ, R23.H0_H0 ;  /* 0x20000017ff177230 */ /* 0x000fe20000004100 */
[----:B------:R-:W-:Y:S01]  /*07c0*/  F2FP.F16.F32.PACK_AB R28, RZ, R33 ;  /* 0x00000021ff1c723e */ /* 0x000fe200000000ff */
[----:B------:R-:W-:Y:S01]  /*07d0*/  HADD2.F32 R33, -RZ, R29.H0_H0 ;  /* 0x2000001dff217230 */ /* 0x000fe20000004100 */
[----:B------:R-:W-:Y:S01]  /*07e0*/  F2FP.F16.F32.PACK_AB R18, RZ, R18 ;  /* 0x00000012ff12723e */ /* 0x000fe200000000ff */
[----:B------:R-:W-:-:S02]  /*07f0*/  HADD2.F32 R7, -RZ, R7.H0_H0 ;  /* 0x20000007ff077230 */ /* 0x000fc40000004100 */
[----:B------:R-:W-:Y:S01]  /*0800*/  FMUL.FTZ R23, R26, R23 ;  /* 0x000000171a177220 */ /* 0x000fe20000410000 */
[----:B------:R-:W-:Y:S02]  /*0810*/  HADD2.F32 R29, -RZ, R28.H0_H0 ;  /* 0x2000001cff1d7230 */ /* 0x000fe40000004100 */
[----:B------:R-:W-:Y:S01]  /*0820*/  FMUL.FTZ R20, R20, R33 ;  /* 0x0000002114147220 */ /* 0x000fe20000410000 */
[----:B------:R-:W-:Y:S01]  /*0830*/  HADD2.F32 R28, -RZ, R8.H1_H1 ;  /* 0x30000008ff1c7230 */ /* 0x000fe20000004100 */
[----:B------:R-:W-:Y:S01]  /*0840*/  F2FP.F16.F32.PACK_AB R8, RZ, R21 ;  /* 0x00000015ff08723e */ /* 0x000fe200000000ff */
[----:B------:R-:W-:Y:S01]  /*0850*/  FADD.FTZ R7, R7, 1 ;  /* 0x3f80000007077421 */ /* 0x000fe20000010000 */
[----:B------:R-:W-:Y:S01]  /*0860*/  HADD2.F32 R18, -RZ, R18.H0_H0 ;  /* 0x20000012ff127230 */ /* 0x000fe20000004100 */
[----:B------:R-:W0:Y:S01]  /*0870*/  MUFU.TANH R29, R29 ;  /* 0x0000001d001d7308 */ /* 0x000e220000002400 */
[C---:B------:R-:W-:Y:S01]  /*0880*/  FMUL.FTZ R22, R28.reuse, 0.79788458347320556641 ;  /* 0x3f4c422a1c167820 */ /* 0x040fe20000410000 */
[----:B------:R-:W-:Y:S01]  /*0890*/  FMUL.FTZ R21, R28, 0.044714998453855514526 ;  /* 0x3d3727131c157820 */ /* 0x000fe20000410000 */
[----:B------:R-:W-:Y:S01]  /*08a0*/  HADD2.F32 R33, -RZ, R8.H0_H0 ;  /* 0x20000008ff217230 */ /* 0x000fe20000004100 */
[----:B------:R-:W-:Y:S01]  /*08b0*/  F2FP.F16.F32.PACK_AB R20, RZ, R20 ;  /* 0x00000014ff14723e */ /* 0x000fe200000000ff */
[----:B------:R-:W-:Y:S01]  /*08c0*/  FADD.FTZ R18, R18, 1 ;  /* 0x3f80000012127421 */ /* 0x000fe20000010000 */
[----:B------:R-:W-:Y:S01]  /*08d0*/  F2FP.F16.F32.PACK_AB R7, RZ, R7 ;  /* 0x00000007ff07723e */ /* 0x000fe200000000ff */
[----:B------:R-:W-:Y:S01]  /*08e0*/  HADD2.F32 R12, -RZ, R12.H0_H0 ;  /* 0x2000000cff0c7230 */ /* 0x000fe20000004100 */
[----:B------:R-:W-:-:S02]  /*08f0*/  F2FP.F16.F32.PACK_AB R8, R21, R22 ;  /* 0x000000161508723e */ /* 0x000fc400000000ff */
[----:B------:R-:W1:Y:S01]  /*0900*/  MUFU.TANH R22, R33 ;  /* 0x0000002100167308 */ /* 0x000e620000002400 */
[----:B------:R-:W-:Y:S02]  /*0910*/  F2FP.F16.F32.PACK_AB R18, RZ, R18 ;  /* 0x00000012ff12723e */ /* 0x000fe400000000ff */
[--C-:B------:R-:W-:Y:S02]  /*0920*/  HADD2.F32 R21, -RZ, R8.reuse.H1_H1 ;  /* 0x30000008ff157230 */ /* 0x100fe40000004100 */
[----:B------:R-:W-:Y:S01]  /*0930*/  HADD2.F32 R8, -RZ, R8.H0_H0 ;  /* 0x20000008ff087230 */ /* 0x000fe20000004100 */
[----:B0-----:R-:W-:Y:S01]  /*0940*/  F2FP.F16.F32.PACK_AB R4, R34, R29 ;  /* 0x0000001d2204723e */ /* 0x001fe200000000ff */
[----:B------:R-:W-:Y:S02]  /*0950*/  HADD2.F32 R29, -RZ, R20.H0_H0 ;  /* 0x20000014ff1d7230 */ /* 0x000fe40000004100 */
[C---:B------:R-:W-:Y:S01]  /*0960*/  FMUL.FTZ R21, R28.reuse, R21 ;  /* 0x000000151c157220 */ /* 0x040fe20000410000 */
[----:B------:R-:W-:-:S03]  /*0970*/  FMUL.FTZ R28, R28, 0.5 ;  /* 0x3f0000001c1c7820 */ /* 0x000fc60000410000 */
[----:B------:R-:W0:Y:S01]  /*0980*/  MUFU.TANH R29, R29 ;  /* 0x0000001d001d7308 */ /* 0x000e220000002400 */
[----:B------:R-:W-:Y:S02]  /*0990*/  F2FP.F16.F32.PACK_AB R21, RZ, R21 ;  /* 0x00000015ff15723e */ /* 0x000fe400000000ff */
[----:B-1----:R-:W-:Y:S01]  /*09a0*/  F2FP.F16.F32.PACK_AB R13, R13, R22 ;  /* 0x000000160d0d723e */ /* 0x002fe200000000ff */
[----:B------:R-:W-:Y:S02]  /*09b0*/  HADD2.F32 R22, -RZ, R24.H0_H0 ;  /* 0x20000018ff167230 */ /* 0x000fe40000004100 */
[----:B------:R-:W-:Y:S02]  /*09c0*/  HADD2.F32 R24, -RZ, R9.H0_H0 ;  /* 0x20000009ff187230 */ /* 0x000fe40000004100 */
[----:B------:R-:W-:Y:S02]  /*09d0*/  HADD2.F32 R21, -RZ, R21.H0_H0 ;  /* 0x20000015ff157230 */ /* 0x000fe40000004100 */
[----:B------:R-:W-:Y:S01]  /*09e0*/  FMUL.FTZ R22, R19, R22 ;  /* 0x0000001613167220 */ /* 0x000fe20000410000 */
[C---:B------:R-:W-:Y:S01]  /*09f0*/  FMUL.FTZ R34, R24.reuse, 0.79788458347320556641 ;  /* 0x3f4c422a18227820 */ /* 0x040fe20000410000 */
[----:B------:R-:W-:Y:S01]  /*0a00*/  FMUL.FTZ R19, R24, 0.044714998453855514526 ;  /* 0x3d37271318137820 */ /* 0x000fe20000410000 */
[----:B------:R-:W-:-:S02]  /*0a10*/  FADD.FTZ R21, R21, 1 ;  /* 0x3f80000015157421 */ /* 0x000fc40000010000 */
[----:B------:R-:W-:Y:S02]  /*0a20*/  F2FP.F16.F32.PACK_AB R22, RZ, R22 ;  /* 0x00000016ff16723e */ /* 0x000fe400000000ff */
[----:B------:R-:W-:Y:S01]  /*0a30*/  F2FP.F16.F32.PACK_AB R19, R19, R34 ;  /* 0x000000221313723e */ /* 0x000fe200000000ff */
[----:B------:R-:W-:Y:S01]  /*0a40*/  FMUL.FTZ R34, R15, 0.5 ;  /* 0x3f0000000f227820 */ /* 0x000fe20000410000 */
[----:B------:R-:W-:-:S03]  /*0a50*/  F2FP.F16.F32.PACK_AB R21, RZ, R21 ;  /* 0x00000015ff15723e */ /* 0x000fc600000000ff */
[----:B------:R-:W-:Y:S01]  /*0a60*/  HADD2.F32 R33, -RZ, R19.H1_H1 ;  /* 0x30000013ff217230 */ /* 0x000fe20000004100 */
[----:B0-----:R-:W-:Y:S01]  /*0a70*/  F2FP.F16.F32.PACK_AB R15, R34, R29 ;  /* 0x0000001d220f723e */ /* 0x001fe200000000ff */
[----:B------:R-:W-:Y:S02]  /*0a80*/  HADD2.F32 R34, -RZ, R7.H0_H0 ;  /* 0x20000007ff227230 */ /* 0x000fe40000004100 */
[----:B------:R-:W-:Y:S01]  /*0a90*/  FMUL.FTZ R29, R5, 0.5 ;  /* 0x3f000000051d7820 */ /* 0x000fe20000410000 */
[----:B------:R-:W-:Y:S01]  /*0aa0*/  FMUL.FTZ R5, R16, 0.5 ;  /* 0x3f00000010057820 */ /* 0x000fe20000410000 */
[----:B------:R-:W-:Y:S01]  /*0ab0*/  FMUL.FTZ R20, R24, R33 ;  /* 0x0000002118147220 */ /* 0x000fe20000410000 */
[----:B------:R-:W-:Y:S02]  /*0ac0*/  HADD2.F32 R33, -RZ, R22.H0_H0 ;  /* 0x20000016ff217230 */ /* 0x000fe40000004100 */
[----:B------:R-:W-:Y:S02]  /*0ad0*/  HADD2.F32 R21, -RZ, R21.H0_H0 ;  /* 0x20000015ff157230 */ /* 0x000fe40000004100 */
[----:B------:R-:W-:Y:S01]  /*0ae0*/  F2FP.F16.F32.PACK_AB R20, RZ, R20 ;  /* 0x00000014ff14723e */ /* 0x000fe200000000ff */
[----:B------:R-:W0:Y:S01]  /*0af0*/  MUFU.TANH R26, R33 ;  /* 0x00000021001a7308 */ /* 0x000e220000002400 */
[----:B------:R-:W-:-:S02]  /*0b00*/  HADD2.F32 R19, -RZ, R19.H0_H0 ;  /* 0x20000013ff137230 */ /* 0x000fc40000004100 */
[----:B------:R-:W-:Y:S01]  /*0b10*/  FMUL.FTZ R21, R8, R21 ;  /* 0x0000001508157220 */ /* 0x000fe20000410000 */
[----:B------:R-:W-:-:S04]  /*0b20*/  HADD2.F32 R20, -RZ, R20.H0_H0 ;  /* 0x20000014ff147230 */ /* 0x000fc80000004100 */
[----:B------:R-:W-:Y:S01]  /*0b30*/  F2FP.F16.F32.PACK_AB R21, RZ, R21 ;  /* 0x00000015ff15723e */ /* 0x000fe200000000ff */
[----:B------:R-:W-:Y:S01]  /*0b40*/  FADD.FTZ R7, R20, 1 ;  /* 0x3f80000014077421 */ /* 0x000fe20000010000 */
[----:B------:R-:W-:Y:S01]  /*0b50*/  FMUL.FTZ R20, R17, R34 ;  /* 0x0000002211147220 */ /* 0x000fe20000410000 */
[----:B------:R-:W-:-:S03]  /*0b60*/  HADD2.F32 R17, -RZ, R9.H1_H1 ;  /* 0x30000009ff117230 */ /* 0x000fc60000004100 */
[----:B------:R-:W-:Y:S02]  /*0b70*/  F2FP.F16.F32.PACK_AB R7, RZ, R7 ;  /* 0x00000007ff07723e */ /* 0x000fe400000000ff */
[----:B------:R-:W-:Y:S01]  /*0b80*/  F2FP.F16.F32.PACK_AB R20, RZ, R20 ;  /* 0x00000014ff14723e */ /* 0x000fe200000000ff */
[C---:B------:R-:W-:Y:S01]  /*0b90*/  FMUL.FTZ R22, R17.reuse, 0.79788458347320556641 ;  /* 0x3f4c422a11167820 */ /* 0x040fe20000410000 */
[----:B------:R-:W-:Y:S01]  /*0ba0*/  FMUL.FTZ R9, R17, 0.044714998453855514526 ;  /* 0x3d37271311097820 */ /* 0x000fe20000410000 */
[----:B0-----:R-:W-:Y:S01]  /*0bb0*/  F2FP.F16.F32.PACK_AB R16, R29, R26 ;  /* 0x0000001a1d10723e */ /* 0x001fe200000000ff */
[----:B------:R-:W-:Y:S02]  /*0bc0*/  HADD2.F32 R26, -RZ, R14.H0_H0 ;  /* 0x2000000eff1a7230 */ /* 0x000fe40000004100 */
[----:B------:R-:W-:Y:S01]  /*0bd0*/  HADD2.F32 R34, -RZ, R20.H0_H0 ;  /* 0x20000014ff227230 */ /* 0x000fe20000004100 */
[----:B------:R-:W-:-:S03]  /*0be0*/  F2FP.F16.F32.PACK_AB R9, R9, R22 ;  /* 0x000000160909723e */ /* 0x000fc600000000ff */
[----:B------:R-:W0:Y:S02]  /*0bf0*/  MUFU.TANH R20, R34 ;  /* 0x0000002200147308 */ /* 0x000e240000002400 */
[--C-:B------:R-:W-:Y:S02]  /*0c00*/  HADD2.F32 R22, -RZ, R9.reuse.H1_H1 ;  /* 0x30000009ff167230 */ /* 0x100fe40000004100 */
[----:B------:R-:W-:-:S03]  /*0c10*/  HADD2.F32 R9, -RZ, R9.H0_H0 ;  /* 0x20000009ff097230 */ /* 0x000fc60000004100 */
[----:B------:R-:W-:-:S05]  /*0c20*/  FMUL.FTZ R22, R17, R22 ;  /* 0x0000001611167220 */ /* 0x000fca0000410000 */
[----:B------:R-:W-:-:S05]  /*0c30*/  F2FP.F16.F32.PACK_AB R22, RZ, R22 ;  /* 0x00000016ff16723e */ /* 0x000fca00000000ff */
[----:B------:R-:W-:Y:S01]  /*0c40*/  HADD2.F32 R14, -RZ, R22.H0_H0 ;  /* 0x20000016ff0e7230 */ /* 0x000fe20000004100 */
[----:B0-----:R-:W-:Y:S02]  /*0c50*/  F2FP.F16.F32.PACK_AB R20, R5, R20 ;  /* 0x000000140514723e */ /* 0x001fe400000000ff */
[----:B------:R-:W-:Y:S01]  /*0c60*/  F2FP.F16.F32.PACK_AB R5, RZ, R23 ;  /* 0x00000017ff05723e */ /* 0x000fe200000000ff */
[----:B------:R-:W-:Y:S02]  /*0c70*/  HADD2.F32 R23, -RZ, R25.H0_H0 ;  /* 0x20000019ff177230 */ /* 0x000fe40000004100 */
[----:B------:R-:W-:Y:S01]  /*0c80*/  FADD.FTZ R14, R14, 1 ;  /* 0x3f8000000e0e7421 */ /* 0x000fe20000010000 */
[----:B------:R-:W-:Y:S02]  /*0c90*/  HADD2.F32 R25, -RZ, R10.H0_H0 ;  /* 0x2000000aff197230 */ /* 0x000fe40000004100 */
[----:B------:R-:W-:Y:S01]  /*0ca0*/  FMUL.FTZ R23, R23, R26 ;  /* 0x0000001a17177220 */ /* 0x000fe20000410000 */
[----:B------:R-:W-:-:S02]  /*0cb0*/  HADD2.F32 R26, -RZ, R5.H0_H0 ;  /* 0x20000005ff1a7230 */ /* 0x000fc40000004100 */
[C---:B------:R-:W-:Y:S01]  /*0cc0*/  FMUL.FTZ R29, R25.reuse, 0.79788458347320556641 ;  /* 0x3f4c422a191d7820 */ /* 0x040fe20000410000 */
[----:B------:R-:W-:Y:S01]  /*0cd0*/  FMUL.FTZ R22, R25, 0.044714998453855514526 ;  /* 0x3d37271319167820 */ /* 0x000fe20000410000 */
[----:B------:R-:W-:Y:S02]  /*0ce0*/  F2FP.F16.F32.PACK_AB R14, RZ, R14 ;  /* 0x0000000eff0e723e */ /* 0x000fe400000000ff */
[----:B------:R-:W-:Y:S01]  /*0cf0*/  F2FP.F16.F32.PACK_AB R23, RZ, R23 ;  /* 0x00000017ff17723e */ /* 0x000fe200000000ff */
[----:B------:R-:W0:Y:S01]  /*0d00*/  MUFU.TANH R26, R26 ;  /* 0x0000001a001a7308 */ /* 0x000e220000002400 */
[----:B------:R-:W-:Y:S01]  /*0d10*/  F2FP.F16.F32.PACK_AB R22, R22, R29 ;  /* 0x0000001d1616723e */ /* 0x000fe200000000ff */
[----:B------:R-:W-:Y:S01]  /*0d20*/  FMUL.FTZ R29, R6, 0.5 ;  /* 0x3f000000061d7820 */ /* 0x000fe20000410000 */
[----:B------:R-:W-:-:S03]  /*0d30*/  HADD2.F32 R14, -RZ, R14.H0_H0 ;  /* 0x2000000eff0e7230 */ /* 0x000fc60000004100 */
[--C-:B------:R-:W-:Y:S02]  /*0d40*/  HADD2.F32 R34, -RZ, R22.reuse.H1_H1 ;  /* 0x30000016ff227230 */ /* 0x100fe40000004100 */
[----:B------:R-:W-:Y:S01]  /*0d50*/  FMUL.FTZ R14, R9, R14 ;  /* 0x0000000e090e7220 */ /* 0x000fe20000410000 */
[----:B------:R-:W-:Y:S02]  /*0d60*/  HADD2.F32 R22, -RZ, R22.H0_H0 ;  /* 0x20000016ff167230 */ /* 0x000fe40000004100 */
[C---:B------:R-:W-:Y:S01]  /*0d70*/  FMUL.FTZ R5, R25.reuse, R34 ;  /* 0x0000002219057220 */ /* 0x040fe20000410000 */
[--C-:B------:R-:W-:Y:S02]  /*0d80*/  HADD2.F32 R34, -RZ, R16.reuse.H0_H0 ;  /* 0x20000010ff227230 */ /* 0x100fe40000004100 */
[----:B------:R-:W-:Y:S01]  /*0d90*/  FMUL.FTZ R25, R25, 0.5 ;  /* 0x3f00000019197820 */ /* 0x000fe20000410000 */
[----:B------:R-:W-:Y:S01]  /*0da0*/  HADD2.F32 R16, -RZ, R16.H1_H1 ;  /* 0x30000010ff107230 */ /* 0x000fe20000004100 */
[----:B------:R-:W-:Y:S01]  /*0db0*/  F2FP.F16.F32.PACK_AB R5, RZ, R5 ;  /* 0x00000005ff05723e */ /* 0x000fe200000000ff */
[----:B------:R-:W-:Y:S01]  /*0dc0*/  FADD.FTZ R34, R34, 1 ;  /* 0x3f80000022227421 */ /* 0x000fe20000010000 */
[----:B0-----:R-:W-:Y:S01]  /*0dd0*/  F2FP.F16.F32.PACK_AB R6, R29, R26 ;  /* 0x0000001a1d06723e */ /* 0x001fe200000000ff */
[----:B------:R-:W-:-:S02]  /*0de0*/  HADD2.F32 R29, -RZ, R18.H0_H0 ;  /* 0x20000012ff1d7230 */ /* 0x000fc40000004100 */
[----:B------:R-:W-:Y:S02]  /*0df0*/  HADD2.F32 R26, -RZ, R23.H0_H0 ;  /* 0x20000017ff1a7230 */ /* 0x000fe40000004100 */
[----:B------:R-:W-:Y:S02]  /*0e00*/  HADD2.F32 R5, -RZ, R5.H0_H0 ;  /* 0x20000005ff057230 */ /* 0x000fe40000004100 */
[----:B------:R-:W-:Y:S01]  /*0e10*/  FMUL.FTZ R12, R12, R29 ;  /* 0x0000001d0c0c7220 */ /* 0x000fe20000410000 */
[----:B------:R-:W-:Y:S02]  /*0e20*/  HADD2.F32 R29, -RZ, R10.H1_H1 ;  /* 0x3000000aff1d7230 */ /* 0x000fe40000004100 */
[----:B------:R0:W1:Y:S01]  /*0e30*/  MUFU.TANH R10, R26 ;  /* 0x0000001a000a7308 */ /* 0x0000620000002400 */
[----:B------:R-:W-:Y:S01]  /*0e40*/  FADD.FTZ R5, R5, 1 ;  /* 0x3f80000005057421 */ /* 0x000fe20000010000 */
[----:B------:R-:W-:Y:S01]  /*0e50*/  F2FP.F16.F32.PACK_AB R12, RZ, R12 ;  /* 0x0000000cff0c723e */ /* 0x000fe200000000ff */
[C---:B------:R-:W-:Y:S01]  /*0e60*/  FMUL.FTZ R23, R29.reuse, 0.79788458347320556641 ;  /* 0x3f4c422a1d177820 */ /* 0x040fe20000410000 */
[----:B------:R-:W-:-:S02]  /*0e70*/  FMUL.FTZ R8, R29, 0.044714998453855514526 ;  /* 0x3d3727131d087820 */ /* 0x000fc40000410000 */
[----:B------:R-:W-:Y:S01]  /*0e80*/  F2FP.F16.F32.PACK_AB R5, RZ, R5 ;  /* 0x00000005ff05723e */ /* 0x000fe200000000ff */
[----:B------:R-:W-:Y:S02]  /*0e90*/  HADD2.F32 R33, -RZ, R12.H0_H0 ;  /* 0x2000000cff217230 */ /* 0x000fe40000004100 */
[----:B------:R-:W-:Y:S01]  /*0ea0*/  F2FP.F16.F32.PACK_AB R8, R8, R23 ;  /* 0x000000170808723e */ /* 0x000fe200000000ff */
[----:B------:R-:W-:Y:S01]  /*0eb0*/  FMUL.FTZ R23, R32, 0.5 ;  /* 0x3f00000020177820 */ /* 0x000fe20000410000 */
[----:B------:R-:W2:Y:S01]  /*0ec0*/  MUFU.TANH R12, R33 ;  /* 0x00000021000c7308 */ /* 0x000ea20000002400 */
[----:B0-----:R-:W-:Y:S02]  /*0ed0*/  HADD2.F32 R26, -RZ, R7.H0_H0 ;  /* 0x20000007ff1a7230 */ /* 0x001fe40000004100 */
[----:B------:R-:W-:Y:S02]  /*0ee0*/  HADD2.F32 R18, -RZ, R8.H1_H1 ;  /* 0x30000008ff127230 */ /* 0x000fe40000004100 */
[----:B------:R-:W-:Y:S01]  /*0ef0*/  HADD2.F32 R32, -RZ, R11.H0_H0 ;  /* 0x2000000bff207230 */ /* 0x000fe20000004100 */
[----:B-1----:R-:W-:-:S02]  /*0f00*/  F2FP.F16.F32.PACK_AB R10, R27, R10 ;  /* 0x0000000a1b0a723e */ /* 0x002fc400000000ff */
[C---:B------:R-:W-:Y:S01]  /*0f10*/  FMUL.FTZ R18, R29.reuse, R18 ;  /* 0x000000121d127220 */ /* 0x040fe20000410000 */
[----:B------:R-:W-:Y:S02]  /*0f20*/  HADD2.F32 R8, -RZ, R8.H0_H0 ;  /* 0x20000008ff087230 */ /* 0x000fe40000004100 */
[----:B------:R-:W-:Y:S01]  /*0f30*/  FMUL.FTZ R29, R29, 0.5 ;  /* 0x3f0000001d1d7820 */ /* 0x000fe20000410000 */
[----:B------:R-:W-:Y:S01]  /*0f40*/  HADD2.F32 R5, -RZ, R5.H0_H0 ;  /* 0x20000005ff057230 */ /* 0x000fe20000004100 */
[----:B------:R-:W-:-:S04]  /*0f50*/  F2FP.F16.F32.PACK_AB R18, RZ, R18 ;  /* 0x00000012ff12723e */ /* 0x000fc800000000ff */
[----:B------:R-:W-:Y:S01]  /*0f60*/  FMUL.FTZ R22, R22, R5 ;  /* 0x0000000516167220 */ /* 0x000fe20000410000 */
[----:B------:R-:W-:Y:S01]  /*0f70*/  F2FP.F16.F32.PACK_AB R5, RZ, R34 ;  /* 0x00000022ff05723e */ /* 0x000fe200000000ff */
[----:B------:R-:W-:Y:S01]  /*0f80*/  HADD2.F32 R7, -RZ, R18.H0_H0 ;  /* 0x20000012ff077230 */ /* 0x000fe20000004100 */
[----:B--2---:R-:W-:Y:S01]  /*0f90*/  F2FP.F16.F32.PACK_AB R12, R23, R12 ;  /* 0x0000000c170c723e */ /* 0x004fe200000000ff */
[----:B------:R-:W-:Y:S01]  /*0fa0*/  FMUL.FTZ R23, R19, R26 ;  /* 0x0000001a13177220 */ /* 0x000fe20000410000 */
[C---:B------:R-:W-:Y:S01]  /*0fb0*/  FMUL.FTZ R19, R32.reuse, 0.79788458347320556641 ;  /* 0x3f4c422a20137820 */ /* 0x040fe20000410000 */
[----:B------:R-:W-:Y:S01]  /*0fc0*/  FMUL.FTZ R18, R32, 0.044714998453855514526 ;  /* 0x3d37271320127820 */ /* 0x000fe20000410000 */
[----:B------:R-:W-:Y:S02]  /*0fd0*/  HADD2.F32 R26, -RZ, R21.H0_H0 ;  /* 0x20000015ff1a7230 */ /* 0x000fe40000004100 */
[----:B------:R-:W-:Y:S01]  /*0fe0*/  FADD.FTZ R7, R7, 1 ;  /* 0x3f80000007077421 */ /* 0x000fe20000010000 */
[----:B------:R-:W-:Y:S01]  /*0ff0*/  F2FP.F16.F32.PACK_AB R23, RZ, R23 ;  /* 0x00000017ff17723e */ /* 0x000fe200000000ff */
[----:B------:R-:W-:Y:S01]  /*1000*/  HADD2.F32 R5, -RZ, R5.H0_H0 ;  /* 0x20000005ff057230 */ /* 0x000fe20000004100 */
[----:B------:R-:W-:-:S02]  /*1010*/  F2FP.F16.F32.PACK_AB R18, R18, R19 ;  /* 0x000000131212723e */ /* 0x000fc400000000ff */
[----:B------:R0:W1:Y:S01]  /*1020*/  MUFU.TANH R19, R26 ;  /* 0x0000001a00137308 */ /* 0x0000620000002400 */
[----:B------:R-:W-:Y:S01]  /*1030*/  HADD2.F32 R23, -RZ, R23.H0_H0 ;  /* 0x20000017ff177230 */ /* 0x000fe20000004100 */
[----:B------:R-:W-:Y:S01]  /*1040*/  F2FP.F16.F32.PACK_AB R7, RZ, R7 ;  /* 0x00000007ff07723e */ /* 0x000fe200000000ff */
[--C-:B------:R-:W-:Y:S02]  /*1050*/  HADD2.F32 R21, -RZ, R18.reuse.H1_H1 ;  /* 0x30000012ff157230 */ /* 0x100fe40000004100 */
[----:B------:R-:W-:Y:S01]  /*1060*/  FMUL.FTZ R5, R16, R5 ;  /* 0x0000000510057220 */ /* 0x000fe20000410000 */
[----:B------:R-:W-:Y:S01]  /*1070*/  HADD2.F32 R18, -RZ, R18.H0_H0 ;  /* 0x20000012ff127230 */ /* 0x000fe20000004100 */
[----:B------:R-:W-:Y:S01]  /*1080*/  F2FP.F16.F32.PACK_AB R22, RZ, R22 ;  /* 0x00000016ff16723e */ /* 0x000fe200000000ff */
[----:B------:R-:W-:Y:S02]  /*1090*/  HADD2.F32 R7, -RZ, R7.H0_H0 ;  /* 0x20000007ff077230 */ /* 0x000fe40000004100 */
[----:B------:R-:W-:Y:S01]  /*10a0*/  FMUL.FTZ R21, R32, R21 ;  /* 0x0000001520157220 */ /* 0x000fe20000410000 */
[----:B------:R-:W2:Y:S01]  /*10b0*/  MUFU.TANH R23, R23 ;  /* 0x0000001700177308 */ /* 0x000ea20000002400 */
[----:B0-----:R-:W-:Y:S01]  /*10c0*/  FMUL.FTZ R26, R24, 0.5 ;  /* 0x3f000000181a7820 */ /* 0x001fe20000410000 */
[----:B------:R-:W-:Y:S01]  /*10d0*/  FMUL.FTZ R24, R17, 0.5 ;  /* 0x3f00000011187820 */ /* 0x000fe20000410000 */
[----:B------:R-:W-:Y:S01]  /*10e0*/  FMUL.FTZ R8, R8, R7 ;  /* 0x0000000708087220 */ /* 0x000fe20000410000 */
[----:B------:R-:W-:Y:S01]  /*10f0*/  F2FP.F16.F32.PACK_AB R21, RZ, R21 ;  /* 0x00000015ff15723e */ /* 0x000fe200000000ff */
[----:B------:R-:W-:-:S02]  /*1100*/  HADD2.F32 R16, -RZ, R12.H0_H0 ;  /* 0x2000000cff107230 */ /* 0x000fc40000004100 */
[----:B------:R-:W-:Y:S01]  /*1110*/  HADD2.F32 R12, -RZ, R12.H1_H1 ;  /* 0x3000000cff0c7230 */ /* 0x000fe20000004100 */
[----:B------:R-:W-:Y:S01]  /*1120*/  F2FP.F16.F32.PACK_AB R8, RZ, R8 ;  /* 0x00000008ff08723e */ /* 0x000fe200000000ff */
[----:B------:R-:W-:Y:S01]  /*1130*/  HADD2.F32 R21, -RZ, R21.H0_H0 ;  /* 0x20000015ff157230 */ /* 0x000fe20000004100 */
[----:B-1----:R-:W-:Y:S01]  /*1140*/  F2FP.F16.F32.PACK_AB R19, R28, R19 ;  /* 0x000000131c13723e */ /* 0x002fe200000000ff */
[----:B------:R-:W-:Y:S01]  /*1150*/  HADD2.F32 R28, -RZ, R11.H1_H1 ;  /* 0x3000000bff1c7230 */ /* 0x000fe20000004100 */
[----:B------:R-:W-:Y:S01]  /*1160*/  F2FP.F16.F32.PACK_AB R11, RZ, R14 ;  /* 0x0000000eff0b723e */ /* 0x000fe200000000ff */
[----:B------:R-:W-:Y:S01]  /*1170*/  FADD.FTZ R16, R16, 1 ;  /* 0x3f80000010107421 */ /* 0x000fe20000010000 */
[----:B------:R-:W-:Y:S02]  /*1180*/  FADD.FTZ R21, R21, 1 ;  /* 0x3f80000015157421 */ /* 0x000fe40000010000 */
[----:B------:R-:W-:Y:S01]  /*1190*/  FMUL.FTZ R14, R28, 0.044714998453855514526 ;  /* 0x3d3727131c0e7820 */ /* 0x000fe20000410000 */
[----:B------:R-:W-:Y:S01]  /*11a0*/  HADD2.F32 R27, -RZ, R11.H0_H0 ;  /* 0x2000000bff1b7230 */ /* 0x000fe20000004100 */
[----:B--2---:R-:W-:Y:S01]  /*11b0*/  F2FP.F16.F32.PACK_AB R17, R26, R23 ;  /* 0x000000171a11723e */ /* 0x004fe200000000ff */
[--C-:B------:R-:W-:Y:S01]  /*11c0*/  HADD2.F32 R23, -RZ, R2.reuse.H0_H0 ;  /* 0x20000002ff177230 */ /* 0x100fe20000004100 */
[----:B------:R-:W-:Y:S01]  /*11d0*/  F2FP.F16.F32.PACK_AB R9, RZ, R21 ;  /* 0x00000015ff09723e */ /* 0x000fe200000000ff */
[----:B------:R-:W-:Y:S01]  /*11e0*/  FMUL.FTZ R21, R28, 0.79788458347320556641 ;  /* 0x3f4c422a1c157820 */ /* 0x000fe20000410000 */
[----:B------:R-:W-:-:S02]  /*11f0*/  HADD2.F32 R2, -RZ, R2.H1_H1 ;  /* 0x30000002ff027230 */ /* 0x000fc40000004100 */
[----:B------:R-:W-:Y:S01]  /*1200*/  FADD.FTZ R23, R23, 1 ;  /* 0x3f80000017177421 */ /* 0x000fe20000010000 */
[----:B------:R-:W-:Y:S01]  /*1210*/  HADD2.F32 R9, -RZ, R9.H0_H0 ;  /* 0x20000009ff097230 */ /* 0x000fe20000004100 */
[----:B------:R-:W-:Y:S01]  /*1220*/  F2FP.F16.F32.PACK_AB R11, R14, R21 ;  /* 0x000000150e0b723e */ /* 0x000fe200000000ff */
[----:B------:R-:W-:Y:S01]  /*1230*/  HADD2.F32 R26, -RZ, R13.H0_H0 ;  /* 0x2000000dff1a7230 */ /* 0x000fe20000004100 */
[----:B------:R0:W1:Y:S01]  /*1240*/  MUFU.TANH R21, R27 ;  /* 0x0000001b00157308 */ /* 0x0000620000002400 */
[----:B------:R-:W-:Y:S01]  /*1250*/  F2FP.F16.F32.PACK_AB R23, RZ, R23 ;  /* 0x00000017ff17723e */ /* 0x000fe200000000ff */
[----:B------:R-:W-:Y:S01]  /*1260*/  FMUL.FTZ R9, R18, R9 ;  /* 0x0000000912097220 */ /* 0x000fe20000410000 */
[--C-:B------:R-:W-:Y:S02]  /*1270*/  HADD2.F32 R33, -RZ, R11.reuse.H1_H1 ;  /* 0x3000000bff217230 */ /* 0x100fe40000004100 */
[----:B------:R-:W-:Y:S01]  /*1280*/  FADD.FTZ R26, R26, 1 ;  /* 0x3f8000001a1a7421 */ /* 0x000fe20000010000 */
[----:B------:R-:W-:-:S02]  /*1290*/  HADD2.F32 R11, -RZ, R11.H0_H0 ;  /* 0x2000000bff0b7230 */ /* 0x000fc40000004100 */
[----:B------:R-:W-:Y:S02]  /*12a0*/  HADD2.F32 R23, -RZ, R23.H0_H0 ;  /* 0x20000017ff177230 */ /* 0x000fe40000004100 */
[----:B------:R-:W-:Y:S01]  /*12b0*/  FMUL.FTZ R14, R28, R33 ;  /* 0x000000211c0e7220 */ /* 0x000fe20000410000 */
[--C-:B0-----:R-:W-:Y:S01]  /*12c0*/  HADD2.F32 R27, -RZ, R15.reuse.H0_H0 ;  /* 0x2000000fff1b7230 */ /* 0x101fe20000004100 */
[----:B------:R-:W-:Y:S01]  /*12d0*/  F2FP.F16.F32.PACK_AB R9, RZ, R9 ;  /* 0x00000009ff09723e */ /* 0x000fe200000000ff */
[----:B------:R-:W-:Y:S02]  /*12e0*/  HADD2.F32 R33, -RZ, R20.H0_H0 ;  /* 0x20000014ff217230 */ /* 0x000fe40000004100 */
[----:B------:R-:W-:Y:S01]  /*12f0*/  FMUL.FTZ R2, R2, R23 ;  /* 0x0000001702027220 */ /* 0x000fe20000410000 */
[----:B------:R-:W-:Y:S01]  /*1300*/  F2FP.F16.F32.PACK_AB R14, RZ, R14 ;  /* 0x0000000eff0e723e */ /* 0x000fe200000000ff */
[----:B------:R-:W-:Y:S01]  /*1310*/  FADD.FTZ R27, R27, 1 ;  /* 0x3f8000001b1b7421 */ /* 0x000fe20000010000 */
[----:B------:R-:W-:-:S02]  /*1320*/  HADD2.F32 R15, -RZ, R15.H1_H1 ;  /* 0x3000000fff0f7230 */ /* 0x000fc40000004100 */
[----:B------:R-:W-:Y:S01]  /*1330*/  FADD.FTZ R33, R33, 1 ;  /* 0x3f80000021217421 */ /* 0x000fe20000010000 */
[----:B------:R-:W-:Y:S01]  /*1340*/  HADD2.F32 R9, -RZ, R9.H0_H0 ;  /* 0x20000009ff097230 */ /* 0x000fe20000004100 */
[----:B-1----:R-:W-:Y:S01]  /*1350*/  F2FP.F16.F32.PACK_AB R21, R24, R21 ;  /* 0x000000151815723e */ /* 0x002fe200000000ff */
[----:B------:R-:W-:Y:S01]  /*1360*/  HADD2.F32 R24, -RZ, R4.H0_H0 ;  /* 0x20000004ff187230 */ /* 0x000fe20000004100 */
[----:B------:R-:W-:Y:S01]  /*1370*/  F2FP.F16.F32.PACK_AB R27, RZ, R27 ;  /* 0x0000001bff1b723e */ /* 0x000fe200000000ff */
[----:B------:R-:W-:Y:S01]  /*1380*/  HADD2.F32 R14, -RZ, R14.H0_H0 ;  /* 0x2000000eff0e7230 */ /* 0x000fe20000004100 */
[----:B------:R-:W-:Y:S01]  /*1390*/  F2FP.F16.F32.PACK_AB R7, RZ, R33 ;  /* 0x00000021ff07723e */ /* 0x000fe200000000ff */
[----:B------:R-:W-:Y:S02]  /*13a0*/  HADD2.F32 R4, -RZ, R4.H1_H1 ;  /* 0x30000004ff047230 */ /* 0x000fe40000004100 */
[----:B------:R-:W-:Y:S01]  /*13b0*/  FADD.FTZ R24, R24, 1 ;  /* 0x3f80000018187421 */ /* 0x000fe20000010000 */
[----:B------:R-:W-:Y:S01]  /*13c0*/  MUFU.TANH R9, R9 ;  /* 0x0000000900097308 */ /* 0x000fe20000002400 */
[----:B------:R-:W-:Y:S01]  /*13d0*/  FADD.FTZ R14, R14, 1 ;  /* 0x3f8000000e0e7421 */ /* 0x000fe20000010000 */
[----:B------:R-:W-:-:S02]  /*13e0*/  HADD2.F32 R7, -RZ, R7.H0_H0 ;  /* 0x20000007ff077230 */ /* 0x000fc40000004100 */
[----:B------:R-:W-:Y:S01]  /*13f0*/  FMUL.FTZ R28, R28, 0.5 ;  /* 0x3f0000001c1c7820 */ /* 0x000fe20000410000 */
[----:B------:R-:W-:Y:S01]  /*1400*/  F2FP.F16.F32.PACK_AB R24, RZ, R24 ;  /* 0x00000018ff18723e */ /* 0x000fe200000000ff */
[----:B------:R-:W-:Y:S01]  /*1410*/  HADD2.F32 R13, -RZ, R13.H1_H1 ;  /* 0x3000000dff0d7230 */ /* 0x000fe20000004100 */
[----:B------:R-:W-:Y:S02]  /*1420*/  F2FP.F16.F32.PACK_AB R14, RZ, R14 ;  /* 0x0000000eff0e723e */ /* 0x000fe400000000ff */
[----:B------:R-:W-:Y:S01]  /*1430*/  F2FP.F16.F32.PACK_AB R26, RZ, R26 ;  /* 0x0000001aff1a723e */ /* 0x000fe200000000ff */
[----:B------:R-:W-:Y:S02]  /*1440*/  HADD2.F32 R23, -RZ, R24.H0_H0 ;  /* 0x20000018ff177230 */ /* 0x000fe40000004100 */
[----:B------:R-:W-:Y:S02]  /*1450*/  HADD2.F32 R14, -RZ, R14.H0_H0 ;  /* 0x2000000eff0e7230 */ /* 0x000fe40000004100 */
[----:B------:R-:W-:-:S02]  /*1460*/  HADD2.F32 R24, -RZ, R22.H0_H0 ;  /* 0x20000016ff187230 */ /* 0x000fc40000004100 */
[----:B------:R-:W-:Y:S01]  /*1470*/  FMUL.FTZ R23, R4, R23 ;  /* 0x0000001704177220 */ /* 0x000fe20000410000 */
[----:B------:R-:W-:Y:S02]  /*1480*/  HADD2.F32 R4, -RZ, R27.H0_H0 ;  /* 0x2000001bff047230 */ /* 0x000fe40000004100 */
[----:B------:R-:W-:Y:S01]  /*1490*/  FMUL.FTZ R11, R11, R14 ;  /* 0x0000000e0b0b7220 */ /* 0x000fe20000410000 */
[----:B------:R-:W-:Y:S02]  /*14a0*/  HADD2.F32 R14, -RZ, R20.H1_H1 ;  /* 0x30000014ff0e7230 */ /* 0x000fe40000004100 */
[----:B------:R-:W-:Y:S02]  /*14b0*/  HADD2.F32 R20, -RZ, R19.H0_H0 ;  /* 0x20000013ff147230 */ /* 0x000fe40000004100 */
[----:B------:R-:W-:Y:S01]  /*14c0*/  FMUL.FTZ R4, R15, R4 ;  /* 0x000000040f047220 */ /* 0x000fe20000410000 */
[----:B------:R-:W-:Y:S02]  /*14d0*/  HADD2.F32 R15, -RZ, R6.H0_H0 ;  /* 0x20000006ff0f7230 */ /* 0x000fe40000004100 */
[----:B------:R-:W-:Y:S01]  /*14e0*/  FMUL.FTZ R14, R14, R7 ;  /* 0x000000070e0e7220 */ /* 0x000fe20000410000 */
[----:B------:R-:W-:Y:S01]  /*14f0*/  HADD2.F32 R7, -RZ, R10.H0_H0 ;  /* 0x2000000aff077230 */ /* 0x000fe20000004100 */
[----:B------:R-:W-:Y:S01]  /*1500*/  F2FP.F16.F32.PACK_AB R11, RZ, R11 ;  /* 0x0000000bff0b723e */ /* 0x000fe200000000ff */
[----:B------:R-:W-:-:S02]  /*1510*/  HADD2.F32 R22, -RZ, R8.H0_H0 ;  /* 0x20000008ff167230 */ /* 0x000fc40000004100 */
[----:B------:R-:W-:Y:S01]  /*1520*/  FADD.FTZ R18, R15, 1 ;  /* 0x3f8000000f127421 */ /* 0x000fe20000010000 */
[----:B------:R-:W-:Y:S02]  /*1530*/  HADD2.F32 R15, -RZ, R6.H1_H1 ;  /* 0x30000006ff0f7230 */ /* 0x000fe40000004100 */
[----:B------:R-:W-:Y:S01]  /*1540*/  FADD.FTZ R7, R7, 1 ;  /* 0x3f80000007077421 */ /* 0x000fe20000010000 */
[----:B------:R-:W-:Y:S01]  /*1550*/  FADD.FTZ R20, R20, 1 ;  /* 0x3f80000014147421 */ /* 0x000fe20000010000 */
[----:B------:R-:W-:Y:S01]  /*1560*/  HADD2.F32 R11, -RZ, R11.H0_H0 ;  /* 0x2000000bff0b7230 */ /* 0x000fe20000004100 */
[----:B------:R-:W-:Y:S01]  /*1570*/  F2FP.F16.F32.PACK_AB R18, RZ, R18 ;  /* 0x00000012ff12723e */ /* 0x000fe200000000ff */
[----:B------:R-:W0:Y:S01]  /*1580*/  MUFU.TANH R6, R24 ;  /* 0x0000001800067308 */ /* 0x000e220000002400 */
[----:B------:R-:W-:Y:S01]  /*1590*/  F2FP.F16.F32.PACK_AB R7, RZ, R7 ;  /* 0x00000007ff07723e */ /* 0x000fe200000000ff */
[----:B------:R-:W-:Y:S01]  /*15a0*/  HADD2.F32 R10, -RZ, R10.H1_H1 ;  /* 0x3000000aff0a7230 */ /* 0x000fe20000004100 */
[----:B------:R-:W-:Y:S01]  /*15b0*/  F2FP.F16.F32.PACK_AB R8, RZ, R16 ;  /* 0x00000010ff08723e */ /* 0x000fe200000000ff */
[----:B------:R-:W-:Y:S01]  /*15c0*/  HADD2.F32 R18, -RZ, R18.H0_H0 ;  /* 0x20000012ff127230 */ /* 0x000fe20000004100 */
[----:B------:R-:W-:Y:S01]  /*15d0*/  F2FP.F16.F32.PACK_AB R20, RZ, R20 ;  /* 0x00000014ff14723e */ /* 0x000fe200000000ff */
[----:B------:R-:W-:Y:S01]  /*15e0*/  HADD2.F32 R7, -RZ, R7.H0_H0 ;  /* 0x20000007ff077230 */ /* 0x000fe20000004100 */
[----:B------:R-:W-:Y:S01]  /*15f0*/  F2FP.F16.F32.PACK_AB R14, R14, R5 ;  /* 0x000000050e0e723e */ /* 0x000fe200000000ff */
[----:B------:R-:W1:Y:S01]  /*1600*/  MUFU.TANH R16, R22 ;  /* 0x0000001600107308 */ /* 0x000e620000002400 */
[----:B------:R-:W-:Y:S01]  /*1610*/  FMUL.FTZ R15, R15, R18 ;  /* 0x000000120f0f7220 */ /* 0x000fe20000410000 */
[----:B------:R-:W-:-:S02]  /*1620*/  HADD2.F32 R18, -RZ, R17.H0_H0 ;  /* 0x20000011ff127230 */ /* 0x000fc40000004100 */
[----:B------:R-:W-:Y:S01]  /*1630*/  FMUL.FTZ R10, R10, R7 ;  /* 0x000000070a0a7220 */ /* 0x000fe20000410000 */
[----:B------:R-:W-:Y:S02]  /*1640*/  HADD2.F32 R27, -RZ, R8.H0_H0 ;  /* 0x20000008ff1b7230 */ /* 0x000fe40000004100 */
[----:B------:R-:W-:Y:S02]  /*1650*/  HADD2.F32 R8, -RZ, R19.H1_H1 ;  /* 0x30000013ff087230 */ /* 0x000fe40000004100 */
[----:B------:R-:W-:Y:S01]  /*1660*/  FADD.FTZ R18, R18, 1 ;  /* 0x3f80000012127421 */ /* 0x000fe20000010000 */
[----:B------:R-:W2:Y:S01]  /*1670*/  MUFU.TANH R11, R11 ;  /* 0x0000000b000b7308 */ /* 0x000ea20000002400 */
[----:B------:R-:W-:Y:S01]  /*1680*/  HADD2.F32 R7, -RZ, R20.H0_H0 ;  /* 0x20000014ff077230 */ /* 0x000fe20000004100 */
[----:B0-----:R-:W-:Y:S01]  /*1690*/  F2FP.F16.F32.PACK_AB R6, R25, R6 ;  /* 0x000000061906723e */ /* 0x001fe200000000ff */
[----:B------:R-:W-:Y:S01]  /*16a0*/  HADD2.F32 R17, -RZ, R17.H1_H1 ;  /* 0x30000011ff117230 */ /* 0x000fe20000004100 */
[----:B------:R-:W-:Y:S01]  /*16b0*/  F2FP.F16.F32.PACK_AB R18, RZ, R18 ;  /* 0x00000012ff12723e */ /* 0x000fe200000000ff */
[----:B------:R-:W-:Y:S01]  /*16c0*/  FMUL.FTZ R27, R12, R27 ;  /* 0x0000001b0c1b7220 */ /* 0x000fe20000410000 */
[----:B------:R-:W-:Y:S01]  /*16d0*/  FMUL.FTZ R8, R8, R7 ;  /* 0x0000000708087220 */ /* 0x000fe20000410000 */
[----:B------:R-:W-:Y:S01]  /*16e0*/  HADD2.F32 R12, -RZ, R6.H0_H0 ;  /* 0x20000006ff0c7230 */ /* 0x000fe20000004100 */
[----:B------:R-:W-:Y:S01]  /*16f0*/  F2FP.F16.F32.PACK_AB R15, R10, R15 ;  /* 0x0000000f0a0f723e */ /* 0x000fe200000000ff */
[----:B------:R-:W-:Y:S01]  /*1700*/  HADD2.F32 R18, -RZ, R18.H0_H0 ;  /* 0x20000012ff127230 */ /* 0x000fe20000004100 */
[----:B-1----:R-:W-:Y:S01]  /*1710*/  F2FP.F16.F32.PACK_AB R16, R29, R16 ;  /* 0x000000101d10723e */ /* 0x002fe200000000ff */
[----:B------:R-:W-:-:S02]  /*1720*/  HADD2.F32 R26, -RZ, R26.H0_H0 ;  /* 0x2000001aff1a7230 */ /* 0x000fc40000004100 */
[----:B------:R-:W-:Y:S01]  /*1730*/  FADD.FTZ R12, R12, 1 ;  /* 0x3f8000000c0c7421 */ /* 0x000fe20000010000 */
[----:B------:R-:W-:Y:S02]  /*1740*/  HADD2.F32 R6, -RZ, R6.H1_H1 ;  /* 0x30000006ff067230 */ /* 0x000fe40000004100 */
[----:B------:R-:W-:Y:S01]  /*1750*/  FMUL.FTZ R7, R17, R18 ;  /* 0x0000001211077220 */ /* 0x000fe20000410000 */
[--C-:B------:R-:W-:Y:S02]  /*1760*/  HADD2.F32 R17, -RZ, R21.reuse.H0_H0 ;  /* 0x20000015ff117230 */ /* 0x100fe40000004100 */
[----:B------:R-:W-:Y:S01]  /*1770*/  FMUL.FTZ R18, R32, 0.5 ;  /* 0x3f00000020127820 */ /* 0x000fe20000410000 */
[----:B------:R-:W-:Y:S02]  /*1780*/  HADD2.F32 R20, -RZ, R16.H0_H0 ;  /* 0x20000010ff147230 */ /* 0x000fe40000004100 */
[----:B------:R-:W-:Y:S01]  /*1790*/  FMUL.FTZ R13, R13, R26 ;  /* 0x0000001a0d0d7220 */ /* 0x000fe20000410000 */
[----:B------:R-:W-:-:S02]  /*17a0*/  HADD2.F32 R21, -RZ, R21.H1_H1 ;  /* 0x30000015ff157230 */ /* 0x000fc40000004100 */
[----:B------:R-:W-:Y:S01]  /*17b0*/  FADD.FTZ R19, R17, 1 ;  /* 0x3f80000011137421 */ /* 0x000fe20000010000 */
[----:B------:R-:W-:Y:S01]  /*17c0*/  F2FP.F16.F32.PACK_AB R18, R18, R9 ;  /* 0x000000091212723e */ /* 0x000fe200000000ff */
[----:B------:R-:W-:Y:S01]  /*17d0*/  HADD2.F32 R9, -RZ, R16.H1_H1 ;  /* 0x30000010ff097230 */ /* 0x000fe20000004100 */
[----:B--2---:R-:W-:Y:S01]  /*17e0*/  F2FP.F16.F32.PACK_AB R17, R28, R11 ;  /* 0x0000000b1c11723e */ /* 0x004fe200000000ff */
[----:B------:R-:W-:Y:S01]  /*17f0*/  FADD.FTZ R20, R20, 1 ;  /* 0x3f80000014147421 */ /* 0x000fe20000010000 */
[----:B------:R-:W-:Y:S01]  /*1800*/  F2FP.F16.F32.PACK_AB R16, RZ, R19 ;  /* 0x00000013ff10723e */ /* 0x000fe200000000ff */
[--C-:B------:R-:W-:Y:S01]  /*1810*/  HADD2.F32 R19, -RZ, R18.reuse.H0_H0 ;  /* 0x20000012ff137230 */ /* 0x100fe20000004100 */
[----:B------:R-:W-:Y:S01]  /*1820*/  F2FP.F16.F32.PACK_AB R13, R4, R13 ;  /* 0x0000000d040d723e */ /* 0x000fe200000000ff */
[----:B------:R-:W-:Y:S01]  /*1830*/  HADD2.F32 R22, -RZ, R17.H0_H0 ;  /* 0x20000011ff167230 */ /* 0x000fe20000004100 */
[----:B------:R-:W-:Y:S01]  /*1840*/  F2FP.F16.F32.PACK_AB R20, RZ, R20 ;  /* 0x00000014ff14723e */ /* 0x000fe200000000ff */
[----:B------:R-:W-:-:S02]  /*1850*/  HADD2.F32 R11, -RZ, R18.H1_H1 ;  /* 0x30000012ff0b7230 */ /* 0x000fc40000004100 */
[----:B------:R-:W-:Y:S01]  /*1860*/  FADD.FTZ R19, R19, 1 ;  /* 0x3f80000013137421 */ /* 0x000fe20000010000 */
[----:B------:R-:W-:Y:S01]  /*1870*/  F2FP.F16.F32.PACK_AB R18, RZ, R12 ;  /* 0x0000000cff12723e */ /* 0x000fe200000000ff */
[----:B------:R-:W-:Y:S01]  /*1880*/  FADD.FTZ R22, R22, 1 ;  /* 0x3f80000016167421 */ /* 0x000fe20000010000 */
[----:B------:R-:W-:Y:S01]  /*1890*/  HADD2.F32 R12, -RZ, R17.H1_H1 ;  /* 0x30000011ff0c7230 */ /* 0x000fe20000004100 */
[----:B------:R-:W-:Y:S01]  /*18a0*/  IADD3 R4, P0, PT, R30, UR8, RZ ;  /* 0x000000081e047c10 */ /* 0x000fe2000ff1e0ff */
[----:B------:R-:W-:Y:S01]  /*18b0*/  HADD2.F32 R16, -RZ, R16.H0_H0 ;  /* 0x20000010ff107230 */ /* 0x000fe20000004100 */
[----:B------:R-:W-:Y:S01]  /*18c0*/  F2FP.F16.F32.PACK_AB R19, RZ, R19 ;  /* 0x00000013ff13723e */ /* 0x000fe200000000ff */
[----:B------:R-:W-:Y:S01]  /*18d0*/  HADD2.F32 R17, -RZ, R18.H0_H0 ;  /* 0x20000012ff117230 */ /* 0x000fe20000004100 */
[----:B------:R-:W-:Y:S01]  /*18e0*/  F2FP.F16.F32.PACK_AB R22, RZ, R22 ;  /* 0x00000016ff16723e */ /* 0x000fe200000000ff */
[----:B------:R-:W-:Y:S02]  /*18f0*/  HADD2.F32 R20, -RZ, R20.H0_H0 ;  /* 0x20000014ff147230 */ /* 0x000fe40000004100 */
[----:B------:R-:W-:Y:S01]  /*1900*/  FMUL.FTZ R16, R21, R16 ;  /* 0x0000001015107220 */ /* 0x000fe20000410000 */
[----:B------:R-:W-:-:S02]  /*1910*/  HADD2.F32 R18, -RZ, R19.H0_H0 ;  /* 0x20000013ff127230 */ /* 0x000fc40000004100 */
[----:B------:R-:W-:Y:S01]  /*1920*/  FMUL.FTZ R6, R6, R17 ;  /* 0x0000001106067220 */ /* 0x000fe20000410000 */
[----:B------:R-:W-:Y:S02]  /*1930*/  HADD2.F32 R19, -RZ, R22.H0_H0 ;  /* 0x20000016ff137230 */ /* 0x000fe40000004100 */
[----:B------:R-:W-:Y:S01]  /*1940*/  FMUL.FTZ R17, R9, R20 ;  /* 0x0000001409117220 */ /* 0x000fe20000410000 */
[----:B------:R-:W-:Y:S01]  /*1950*/  F2FP.F16.F32.PACK_AB R8, R8, R27 ;  /* 0x0000001b0808723e */ /* 0x000fe200000000ff */
[----:B------:R-:W-:Y:S01]  /*1960*/  FMUL.FTZ R11, R11, R18 ;  /* 0x000000120b0b7220 */ /* 0x000fe20000410000 */
[----:B------:R-:W-:Y:S01]  /*1970*/  F2FP.F16.F32.PACK_AB R9, R16, R7 ;  /* 0x000000071009723e */ /* 0x000fe200000000ff */
[----:B------:R-:W-:Y:S01]  /*1980*/  FMUL.FTZ R18, R12, R19 ;  /* 0x000000130c127220 */ /* 0x000fe20000410000 */
[----:B------:R-:W-:Y:S02]  /*1990*/  F2FP.F16.F32.PACK_AB R12, R23, R2 ;  /* 0x00000002170c723e */ /* 0x000fe400000000ff */
[----:B------:R-:W-:-:S02]  /*19a0*/  F2FP.F16.F32.PACK_AB R10, R17, R6 ;  /* 0x00000006110a723e */ /* 0x000fc400000000ff */
[----:B------:R-:W-:Y:S01]  /*19b0*/  IADD3.X R5, PT, PT, R31, UR9, RZ, P0, !PT ;  /* 0x000000091f057c10 */ /* 0x000fe200087fe4ff */
[----:B------:R-:W-:Y:S01]  /*19c0*/  IMAD.WIDE.U32 R30, R0, 0x20, R30 ;  /* 0x00000020001e7825 */ /* 0x000fe200078e001e */
[----:B------:R-:W-:Y:S02]  /*19d0*/  F2FP.F16.F32.PACK_AB R11, R18, R11 ;  /* 0x0000000b120b723e */ /* 0x000fe400000000ff */
[----:B------:R-:W-:-:S03]  /*19e0*/  ISETP.GE.AND P0, PT, R3, UR4, PT ;  /* 0x0000000403007c0c */ /* 0x000fc6000bf06270 */
[----:B------:R0:W-:Y:S10]  /*19f0*/  STG.E.ENL2.256 desc[UR6][R4.64], R12, R8 ;  /* 0xf800000c0408797f */ /* 0x0001f4000f121806 */
[----:B------:R-:W-:Y:S05]  /*1a00*/  @!P0 BRA `(.L_x_91) ;  /* 0xffffffe400b88947 */ /* 0x000fea000383ffff */
[----:B------:R-:W-:Y:S05]  /*1a10*/  EXIT ;  /* 0x000000000000794d */ /* 0x000fea0003800000 */
.L_x_92:
        /* <DEDUP_REMOVED lines=14> */
.L_x_461:


//--------------------- .text._ZN4vllm17activation_kernelIfXadL_ZNS_16gelu_fast_kernelIfEET_RKS2_EELb1ELb1EEEvPS2_PS3_i --------------------------
	.section	.text._ZN4vllm17activation_kernelIfXadL_ZNS_16gelu_fast_kernelIfEET_RKS2_EELb1ELb1EEEvPS2_PS3_i,"ax",@progbits
	.align	128
        .global         _ZN4vllm17activation_kernelIfXadL_ZNS_16gelu_fast_kernelIfEET_RKS2_EELb1ELb1EEEvPS2_PS3_i
        .type           _ZN4vllm17activation_kernelIfXadL_ZNS_16gelu_fast_kernelIfEET_RKS2_EELb1ELb1EEEvPS2_PS3_i,@function
        .size           _ZN4vllm17activation_kernelIfXadL_ZNS_16gelu_fast_kernelIfEET_RKS2_EELb1ELb1EEEvPS2_PS3_i,(.L_x_462 - _ZN4vllm17activation_kernelIfXadL_ZNS_16gelu_fast_kernelIfEET_RKS2_EELb1ELb1EEEvPS2_PS3_i)
        .other          _ZN4vllm17activation_kernelIfXadL_ZNS_16gelu_fast_kernelIfEET_RKS2_EELb1ELb1EEEvPS2_PS3_i,@"STO_CUDA_ENTRY STV_DEFAULT"
_ZN4vllm17activation_kernelIfXadL_ZNS_16gelu_fast_kernelIfEET_RKS2_EELb1ELb1EEEvPS2_PS3_i:
.text._ZN4vllm17activation_kernelIfXadL_ZNS_16gelu_fast_kernelIfEET_RKS2_EELb1ELb1EEEvPS2_PS3_i:
        /* <DEDUP_REMOVED lines=47> */
[C---:B--2---:R-:W-:Y:S01]  /*02f0*/  FMUL.FTZ R13, R4.reuse, 0.044714998453855514526 ;  /* 0x3d372713040d7820 */ /* 0x044fe20000410000 */
[----:B------:R-:W-:Y:S01]  /*0300*/  FMUL.FTZ R12, R4, 0.79788458347320556641 ;  /* 0x3f4c422a040c7820 */ /* 0x000fe20000410000 */
[----:B------:R-:W-:Y:S01]  /*0310*/  FMUL.FTZ R14, R5, 0.044714998453855514526 ;  /* 0x3d372713050e7820 */ /* 0x000fe20000410000 */
[----:B------:R-:W-:Y:S01]  /*0320*/  FMUL.FTZ R15, R6, 0.044714998453855514526 ;  /* 0x3d372713060f7820 */ /* 0x000fe20000410000 */
[----:B------:R-:W-:Y:S01]  /*0330*/  FFMA.FTZ R13, R4, R13, 1 ;  /* 0x3f800000040d7423 */ /* 0x000fe2000001000d */
[----:B------:R-:W-:Y:S01]  /*0340*/  FMUL.FTZ R16, R7, 0.044714998453855514526 ;  /* 0x3d37271307107820 */ /* 0x000fe20000410000 */
[C---:B------:R-:W-:Y:S01]  /*0350*/  FFMA.FTZ R14, R5.reuse, R14, 1 ;  /* 0x3f800000050e7423 */ /* 0x040fe2000001000e */
[----:B------:R-:W-:Y:S01]  /*0360*/  FFMA.FTZ R15, R6, R15, 1 ;  /* 0x3f800000060f7423 */ /* 0x000fe2000001000f */
[----:B------:R-:W-:Y:S01]  /*0370*/  FMUL.FTZ R12, R12, R13 ;  /* 0x0000000d0c0c7220 */ /* 0x000fe20000410000 */
[----:B------:R-:W-:Y:S01]  /*0380*/  FMUL.FTZ R13, R5, 0.79788458347320556641 ;  /* 0x3f4c422a050d7820 */ /* 0x000fe20000410000 */
[----:B------:R-:W-:Y:S01]  /*0390*/  FFMA.FTZ R20, R7, R16, 1 ;  /* 0x3f80000007147423 */ /* 0x000fe20000010010 */
[----:B------:R-:W-:Y:S01]  /*03a0*/  FMUL.FTZ R17, R8, 0.044714998453855514526 ;  /* 0x3d37271308117820 */ /* 0x000fe20000410000 */
[----:B------:R0:W1:Y:S01]  /*03b0*/  MUFU.TANH R19, R12 ;  /* 0x0000000c00137308 */ /* 0x0000620000002400 */
[----:B------:R-:W-:Y:S01]  /*03c0*/  FMUL.FTZ R13, R13, R14 ;  /* 0x0000000e0d0d7220 */ /* 0x000fe20000410000 */
[----:B------:R-:W-:Y:S01]  /*03d0*/  FMUL.FTZ R14, R6, 0.79788458347320556641 ;  /* 0x3f4c422a060e7820 */ /* 0x000fe20000410000 */
[----:B------:R-:W-:Y:S01]  /*03e0*/  FFMA.FTZ R27, R8, R17, 1 ;  /* 0x3f800000081b7423 */ /* 0x000fe20000010011 */
[----:B------:R-:W-:Y:S01]  /*03f0*/  FMUL.FTZ R26, R11, 0.044714998453855514526 ;  /* 0x3d3727130b1a7820 */ /* 0x000fe20000410000 */
[----:B------:R-:W-:Y:S01]  /*0400*/  FMUL.FTZ R4, R4, 0.5 ;  /* 0x3f00000004047820 */ /* 0x000fe20000410000 */
[----:B------:R-:W-:Y:S01]  /*0410*/  FMUL.FTZ R14, R14, R15 ;  /* 0x0000000f0e0e7220 */ /* 0x000fe20000410000 */
[----:B------:R-:W-:Y:S01]  /*0420*/  FMUL.FTZ R15, R7, 0.79788458347320556641 ;  /* 0x3f4c422a070f7820 */ /* 0x000fe20000410000 */
[----:B------:R2:W3:Y:S01]  /*0430*/  MUFU.TANH R18, R13 ;  /* 0x0000000d00127308 */ /* 0x0004e20000002400 */
[----:B0-----:R-:W-:Y:S01]  /*0440*/  FMUL.FTZ R12, R8, 0.79788458347320556641 ;  /* 0x3f4c422a080c7820 */ /* 0x001fe20000410000 */
[----:B------:R-:W-:Y:S01]  /*0450*/  FFMA.FTZ R26, R11, R26, 1 ;  /* 0x3f8000000b1a7423 */ /* 0x000fe2000001001a */
[----:B------:R-:W-:Y:S01]  /*0460*/  FMUL.FTZ R15, R15, R20 ;  /* 0x000000140f0f7220 */ /* 0x000fe20000410000 */
[----:B------:R-:W-:Y:S01]  /*0470*/  FMUL.FTZ R20, R9, 0.044714998453855514526 ;  /* 0x3d37271309147820 */ /* 0x000fe20000410000 */
[----:B------:R-:W-:Y:S01]  /*0480*/  FMUL.FTZ R12, R12, R27 ;  /* 0x0000001b0c0c7220 */ /* 0x000fe20000410000 */
[----:B------:R-:W-:Y:S01]  /*0490*/  FMUL.FTZ R27, R10, 0.044714998453855514526 ;  /* 0x3d3727130a1b7820 */ /* 0x000fe20000410000 */
[----:B------:R-:W-:Y:S01]  /*04a0*/  FMUL.FTZ R5, R5, 0.5 ;  /* 0x3f00000005057820 */ /* 0x000fe20000410000 */
[C---:B------:R-:W-:Y:S01]  /*04b0*/  FFMA.FTZ R20, R9.reuse, R20, 1 ;  /* 0x3f80000009147423 */ /* 0x040fe20000010014 */
[----:B--2---:R-:W-:Y:S01]  /*04c0*/  FMUL.FTZ R13, R9, 0.79788458347320556641 ;  /* 0x3f4c422a090d7820 */ /* 0x004fe20000410000 */
[----:B------:R0:W2:Y:S01]  /*04d0*/  MUFU.TANH R16, R14 ;  /* 0x0000000e00107308 */ /* 0x0000a20000002400 */
[----:B------:R-:W-:Y:S01]  /*04e0*/  FMUL.FTZ R6, R6, 0.5 ;  /* 0x3f00000006067820 */ /* 0x000fe20000410000 */
[----:B------:R-:W-:Y:S01]  /*04f0*/  FMUL.FTZ R7, R7, 0.5 ;  /* 0x3f00000007077820 */ /* 0x000fe20000410000 */
[----:B------:R-:W-:Y:S01]  /*0500*/  FMUL.FTZ R8, R8, 0.5 ;  /* 0x3f00000008087820 */ /* 0x000fe20000410000 */
[----:B------:R-:W-:Y:S01]  /*0510*/  FMUL.FTZ R9, R9, 0.5 ;  /* 0x3f00000009097820 */ /* 0x000fe20000410000 */
[----:B-1----:R-:W-:-:S03]  /*0520*/  FADD.FTZ R19, R19, 1 ;  /* 0x3f80000013137421 */ /* 0x002fc60000010000 */
[----:B------:R1:W4:Y:S01]  /*0530*/  MUFU.TANH R17, R15 ;  /* 0x0000000f00117308 */ /* 0x0003220000002400 */
[----:B0-----:R-:W-:Y:S01]  /*0540*/  FMUL.FTZ R14, R13, R20 ;  /* 0x000000140d0e7220 */ /* 0x001fe20000410000 */
[C---:B------:R-:W-:Y:S01]  /*0550*/  FMUL.FTZ R13, R10.reuse, 0.79788458347320556641 ;  /* 0x3f4c422a0a0d7820 */ /* 0x040fe20000410000 */
[C---:B------:R-:W-:Y:S01]  /*0560*/  FFMA.FTZ R20, R10.reuse, R27, 1 ;  /* 0x3f8000000a147423 */ /* 0x040fe2000001001b */
[----:B------:R-:W-:Y:S01]  /*0570*/  FMUL.FTZ R10, R10, 0.5 ;  /* 0x3f0000000a0a7820 */ /* 0x000fe20000410000 */
[----:B---3--:R-:W-:Y:S01]  /*0580*/  FADD.FTZ R18, R18, 1 ;  /* 0x3f80000012127421 */ /* 0x008fe20000010000 */
[----:B------:R-:W-:Y:S01]  /*0590*/  FMUL.FTZ R4, R4, R19 ;  /* 0x0000001304047220 */ /* 0x000fe20000410000 */
[----:B------:R-:W-:Y:S01]  /*05a0*/  FMUL.FTZ R13, R13, R20 ;  /* 0x000000140d0d7220 */ /* 0x000fe20000410000 */
[----:B------:R-:W0:Y:S01]  /*05b0*/  MUFU.TANH R12, R12 ;  /* 0x0000000c000c7308 */ /* 0x000e220000002400 */
[C---:B-1----:R-:W-:Y:S01]  /*05c0*/  FMUL.FTZ R15, R11.reuse, 0.79788458347320556641 ;  /* 0x3f4c422a0b0f7820 */ /* 0x042fe20000410000 */
[----:B--2---:R-:W-:Y:S01]  /*05d0*/  FADD.FTZ R27, R16, 1 ;  /* 0x3f800000101b7421 */ /* 0x004fe20000010000 */
[----:B------:R-:W-:Y:S01]  /*05e0*/  FMUL.FTZ R11, R11, 0.5 ;  /* 0x3f0000000b0b7820 */ /* 0x000fe20000410000 */
[----:B------:R-:W-:Y:S01]  /*05f0*/  FMUL.FTZ R5, R5, R18 ;  /* 0x0000001205057220 */ /* 0x000fe20000410000 */
[----:B------:R-:W-:Y:S01]  /*0600*/  FMUL.FTZ R15, R15, R26 ;  /* 0x0000001a0f0f7220 */ /* 0x000fe20000410000 */
[----:B------:R-:W-:-:S02]  /*0610*/  FMUL.FTZ R6, R6, R27 ;  /* 0x0000001b06067220 */ /* 0x000fc40000410000 */
[----:B------:R-:W1:Y:S01]  /*0620*/  MUFU.TANH R13, R13 ;  /* 0x0000000d000d7308 */ /* 0x000e620000002400 */
[----:B----4-:R-:W-:-:S04]  /*0630*/  FADD.FTZ R16, R17, 1 ;  /* 0x3f80000011107421 */ /* 0x010fc80000010000 */
[----:B------:R-:W-:-:S03]  /*0640*/  FMUL.FTZ R7, R7, R16 ;  /* 0x0000001007077220 */ /* 0x000fc60000410000 */
[----:B------:R-:W2:Y:S01]  /*0650*/  MUFU.TANH R15, R15 ;  /* 0x0000000f000f7308 */ /* 0x000ea20000002400 */
[----:B0-----:R-:W-:-:S04]  /*0660*/  FADD.FTZ R17, R12, 1 ;  /* 0x3f8000000c117421 */ /* 0x001fc80000010000 */
[----:B------:R-:W-:-:S03]  /*0670*/  FMUL.FTZ R8, R8, R17 ;  /* 0x0000001108087220 */ /* 0x000fc60000410000 */
[----:B------:R-:W0:Y:S01]  /*0680*/  MUFU.TANH R14, R14 ;  /* 0x0000000e000e7308 */ /* 0x000e220000002400 */
[----:B-1----:R-:W-:-:S04]  /*0690*/  FADD.FTZ R13, R13, 1 ;  /* 0x3f8000000d0d7421 */ /* 0x002fc80000010000 */
[----:B------:R-:W-:Y:S01]  /*06a0*/  FMUL.FTZ R10, R10, R13 ;  /* 0x0000000d0a0a7220 */ /* 0x000fe20000410000 */
[----:B--2---:R-:W-:-:S04]  /*06b0*/  FADD.FTZ R12, R15, 1 ;  /* 0x3f8000000f0c7421 */ /* 0x004fc80000010000 */
[----:B------:R-:W-:Y:S01]  /*06c0*/  FMUL.FTZ R11, R11, R12 ;  /* 0x0000000c0b0b7220 */ /* 0x000fe20000410000 */
[----:B------:R-:W-:Y:S01]  /*06d0*/  IMAD.WIDE.U32 R12, R21, 0x20, R22 ;  /* 0x00000020150c7825 */ /* 0x000fe200078e0016 */
[----:B------:R-:W-:-:S03]  /*06e0*/  MOV R21, R3 ;  /* 0x0000000300157202 */ /* 0x000fc60000000f00 */
[----:B0-----:R-:W-:-:S04]  /*06f0*/  FADD.FTZ R14, R14, 1 ;  /* 0x3f8000000e0e7421 */ /* 0x001fc80000010000 */
[----:B------:R-:W-:-:S05]  /*0700*/  FMUL.FTZ R9, R9, R14 ;  /* 0x0000000e09097220 */ /* 0x000fca0000410000 */
[----:B------:R0:W-:Y:S02]  /*0710*/  STG.E.ENL2.256 desc[UR4][R12.64], R4, R8 ;  /* 0xf80000040c08797f */ /* 0x0001e4000f121804 */
.L_x_94:
[----:B------:R-:W-:Y:S05]  /*0720*/  BSYNC.RECONVERGENT B0 ;  /* 0x0000000000007941 */ /* 0x000fea0003800200 */
.L_x_93:
[----:B------:R-:W-:Y:S05]  /*0730*/  @!P1 EXIT ;  /* 0x000000000000994d */ /* 0x000fea0003800000 */
[----:B------:R-:W-:-:S07]  /*0740*/  IADD3 R3, PT, PT, R21, R2, RZ ;  /* 0x0000000215037210 */ /* 0x000fce0007ffe0ff */
.L_x_95:
[----:B01----:R-:W-:-:S06]  /*0750*/  IMAD.WIDE.U32 R4, R21, 0x20, R24 ;  /* 0x0000002015047825 */ /* 0x003fcc00078e0018 */
[----:B------:R-:W2:Y:S01]  /*0760*/  LDG.E.ENL2.256.CONSTANT R4, R16, desc[UR4][R4.64] ;  /* 0xfe0000040410797e */ /* 0x000ea20008129904 */
[----:B------:R-:W-:-:S06]  /*0770*/  IMAD.WIDE.U32 R8, R3, 0x20, R24 ;  /* 0x0000002003087825 */ /* 0x000fcc00078e0018 */
[----:B------:R-:W3:Y:S01]  /*0780*/  LDG.E.ENL2.256.CONSTANT R12, R8, desc[UR4][R8.64] ;  /* 0xfe0000040808797e */ /* 0x000ee2000812990c */
[C---:B--2---:R-:W-:Y:S01]  /*0790*/  FMUL.FTZ R27, R16.reuse, 0.044714998453855514526 ;  /* 0x3d372713101b7820 */ /* 0x044fe20000410000 */
[C---:B------:R-:W-:Y:S01]  /*07a0*/  FMUL.FTZ R20, R16.reuse, 0.79788458347320556641 ;  /* 0x3f4c422a10147820 */ /* 0x040fe20000410000 */
[----:B------:R-:W-:Y:S02]  /*07b0*/  FMUL.FTZ R26, R17, 0.044714998453855514526 ;  /* 0x3d372713111a7820 */ /* 0x000fe40000410000 */
[C---:B------:R-:W-:Y:S01]  /*07c0*/  FFMA.FTZ R27, R16.reuse, R27, 1 ;  /* 0x3f800000101b7423 */ /* 0x040fe2000001001b */
[----:B------:R-:W-:-:S03]  /*07d0*/  FMUL.FTZ R16, R16, 0.5 ;  /* 0x3f00000010107820 */ /* 0x000fc60000410000 */
[----:B------:R-:W-:Y:S01]  /*07e0*/  FMUL.FTZ R20, R20, R27 ;  /* 0x0000001b14147220 */ /* 0x000fe20000410000 */
[C---:B------:R-:W-:Y:S01]  /*07f0*/  FFMA.FTZ R27, R17.reuse, R26, 1 ;  /* 0x3f800000111b7423 */ /* 0x040fe2000001001a */
[----:B------:R-:W-:-:S04]  /*0800*/  FMUL.FTZ R26, R17, 0.79788458347320556641 ;  /* 0x3f4c422a111a7820 */ /* 0x000fc80000410000 */
[----:B------:R-:W-:Y:S01]  /*0810*/  FMUL.FTZ R26, R26, R27 ;  /* 0x0000001b1a1a7220 */ /* 0x000fe20000410000 */
[----:B------:R-:W0:Y:S01]  /*0820*/  MUFU.TANH R20, R20 ;  /* 0x0000001400147308 */ /* 0x000e220000002400 */
[----:B------:R-:W-:-:S07]  /*0830*/  FMUL.FTZ R27, R17, 0.5 ;  /* 0x3f000000111b7820 */ /* 0x000fce0000410000 */
[----:B------:R-:W1:Y:S01]  /*0840*/  MUFU.TANH R26, R26 ;  /* 0x0000001a001a7308 */ /* 0x000e620000002400 */
[----:B0-----:R-:W-:Y:S01]  /*0850*/  FADD.FTZ R17, R20, 1 ;  /* 0x3f80000014117421 */ /* 0x001fe20000010000 */
[----:B------:R-:W-:-:S03]  /*0860*/  FMUL.FTZ R20, R19, 0.044714998453855514526 ;  /* 0x3d37271313147820 */ /* 0x000fc60000410000 */
[----:B------:R-:W-:Y:S01]  /*0870*/  FMUL.FTZ R16, R16, R17 ;  /* 0x0000001110107220 */ /* 0x000fe20000410000 */
[C---:B------:R-:W-:Y:S01]  /*0880*/  FFMA.FTZ R29, R19.reuse, R20, 1 ;  /* 0x3f800000131d7423 */ /* 0x040fe20000010014 */
[C---:B------:R-:W-:Y:S01]  /*0890*/  FMUL.FTZ R20, R19.reuse, 0.79788458347320556641 ;  /* 0x3f4c422a13147820 */ /* 0x040fe20000410000 */
[----:B------:R-:W-:Y:S01]  /*08a0*/  FMUL.FTZ R19, R19, 0.5 ;  /* 0x3f00000013137820 */ /* 0x000fe20000410000 */
[----:B-1----:R-:W-:Y:S01]  /*08b0*/  FADD.FTZ R28, R26, 1 ;  /* 0x3f8000001a1c7421 */ /* 0x002fe20000010000 */
[----:B------:R-:W-:Y:S01]  /*08c0*/  FMUL.FTZ R26, R4, 0.79788458347320556641 ;  /* 0x3f4c422a041a7820 */ /* 0x000fe20000410000 */
[----:B------:R-:W-:Y:S01]  /*08d0*/  FMUL.FTZ R20, R20, R29 ;  /* 0x0000001d14147220 */ /* 0x000fe20000410000 */
[----:B------:R-:W-:Y:S01]  /*08e0*/  FMUL.FTZ R29, R4, 0.044714998453855514526 ;  /* 0x3d372713041d7820 */ /* 0x000fe20000410000 */
[----:B------:R-:W-:Y:S01]  /*08f0*/  FMUL.FTZ R17, R27, R28 ;  /* 0x0000001c1b117220 */ /* 0x000fe20000410000 */
[----:B------:R-:W-:Y:S02]  /*0900*/  FMUL.FTZ R27, R18, 0.044714998453855514526 ;  /* 0x3d372713121b7820 */ /* 0x000fe40000410000 */
[----:B------:R-:W-:Y:S01]  /*0910*/  FFMA.FTZ R29, R4, R29, 1 ;  /* 0x3f800000041d7423 */ /* 0x000fe2000001001d */
[----:B------:R-:W0:Y:S01]  /*0920*/  MUFU.TANH R20, R20 ;  /* 0x0000001400147308 */ /* 0x000e220000002400 */
[C---:B------:R-:W-:Y:S01]  /*0930*/  FFMA.FTZ R28, R18.reuse, R27, 1 ;  /* 0x3f800000121c7423 */ /* 0x040fe2000001001b */
[----:B------:R-:W-:Y:S01]  /*0940*/  FMUL.FTZ R27, R18, 0.79788458347320556641 ;  /* 0x3f4c422a121b7820 */ /* 0x000fe20000410000 */
[----:B------:R-:W-:Y:S01]  /*0950*/  FMUL.FTZ R26, R26, R29 ;  /* 0x0000001d1a1a7220 */ /* 0x000fe20000410000 */
[----:B------:R-:W-:-:S02]  /*0960*/  FMUL.FTZ R18, R18, 0.5 ;  /* 0x3f00000012127820 */ /* 0x000fc40000410000 */
[----:B------:R-:W-:Y:S01]  /*0970*/  FMUL.FTZ R27, R27, R28 ;  /* 0x0000001c1b1b7220 */ /* 0x000fe20000410000 */
[----:B------:R-:W-:Y:S02]  /*0980*/  FMUL.FTZ R28, R4, 0.5 ;  /* 0x3f000000041c7820 */ /* 0x000fe40000410000 */
[----:B------:R-:W-:Y:S08]  /*0990*/  MUFU.TANH R26, R26 ;  /* 0x0000001a001a7308 */ /* 0x000ff00000002400 */
[----:B------:R-:W1:Y:S01]  /*09a0*/  MUFU.TANH R27, R27 ;  /* 0x0000001b001b7308 */ /* 0x000e620000002400 */
[----:B0-----:R-:W-:Y:S01]  /*09b0*/  FADD.FTZ R4, R20, 1 ;  /* 0x3f80000014047421 */ /* 0x001fe20000010000 */
[----:B------:R-:W-:-:S03]  /*09c0*/  FMUL.FTZ R20, R6, 0.79788458347320556641 ;  /* 0x3f4c422a06147820 */ /* 0x000fc60000410000 */
[----:B------:R-:W-:Y:S01]  /*09d0*/  FMUL.FTZ R19, R19, R4 ;  /* 0x0000000413137220 */ /* 0x000fe20000410000 */
[----:B-1----:R-:W-:Y:S01]  /*09e0*/  FADD.FTZ R29, R27, 1 ;  /* 0x3f8000001b1d7421 */ /* 0x002fe20000010000 */
[----:B------:R-:W-:-:S03]  /*09f0*/  FMUL.FTZ R27, R5, 0.79788458347320556641 ;  /* 0x3f4c422a051b7820 */ /* 0x000fc60000410000 */
[----:B------:R-:W-:Y:S01]  /*0a00*/  FMUL.FTZ R18, R18, R29 ;  /* 0x0000001d12127220 */ /* 0x000fe20000410000 */
[----:B------:R-:W-:Y:S01]  /*0a10*/  FADD.FTZ R29, R26, 1 ;  /* 0x3f8000001a1d7421 */ /* 0x000fe20000010000 */
[----:B------:R-:W-:-:S03]  /*0a20*/  FMUL.FTZ R26, R7, 0.044714998453855514526 ;  /* 0x3d372713071a7820 */ /* 0x000fc60000410000 */
[----:B------:R-:W-:Y:S01]  /*0a30*/  FMUL.FTZ R4, R28, R29 ;  /* 0x0000001d1c047220 */ /* 0x000fe20000410000 */
[----:B------:R-:W-:Y:S01]  /*0a40*/  FMUL.FTZ R28, R5, 0.044714998453855514526 ;  /* 0x3d372713051c7820 */ /* 0x000fe20000410000 */
[----:B------:R-:W-:-:S03]  /*0a50*/  FMUL.FTZ R29, R6, 0.044714998453855514526 ;  /* 0x3d372713061d7820 */ /* 0x000fc60000410000 */
[C---:B------:R-:W-:Y:S01]  /*0a60*/  FFMA.FTZ R28, R5.reuse, R28, 1 ;  /* 0x3f800000051c7423 */ /* 0x040fe2000001001c */
[C---:B------:R-:W-:Y:S01]  /*0a70*/  FFMA.FTZ R29, R6.reuse, R29, 1 ;  /* 0x3f800000061d7423 */ /* 0x040fe2000001001d */
[----:B------:R-:W-:Y:S01]  /*0a80*/  FMUL.FTZ R5, R5, 0.5 ;  /* 0x3f00000005057820 */ /* 0x000fe20000410000 */
[----:B------:R-:W-:Y:S01]  /*0a90*/  FMUL.FTZ R6, R6, 0.5 ;  /* 0x3f00000006067820 */ /* 0x000fe20000410000 */
[----:B------:R-:W-:Y:S01]  /*0aa0*/  FMUL.FTZ R27, R27, R28 ;  /* 0x0000001c1b1b7220 */ /* 0x000fe20000410000 */
[----:B------:R-:W-:Y:S01]  /*0ab0*/  FMUL.FTZ R20, R20, R29 ;  /* 0x0000001d14147220 */ /* 0x000fe20000410000 */
[C---:B------:R-:W-:Y:S01]  /*0ac0*/  FFMA.FTZ R29, R7.reuse, R26, 1 ;  /* 0x3f800000071d7423 */ /* 0x040fe2000001001a */
[----:B------:R-:W-:-:S03]  /*0ad0*/  FMUL.FTZ R28, R7, 0.79788458347320556641 ;  /* 0x3f4c422a071c7820 */ /* 0x000fc60000410000 */
[----:B------:R-:W0:Y:S01]  /*0ae0*/  MUFU.TANH R27, R27 ;  /* 0x0000001b001b7308 */ /* 0x000e220000002400 */
[----:B------:R-:W-:-:S07]  /*0af0*/  FMUL.FTZ R28, R28, R29 ;  /* 0x0000001d1c1c7220 */ /* 0x000fce0000410000 */
[----:B------:R-:W1:Y:S08]  /*0b00*/  MUFU.TANH R20, R20 ;  /* 0x0000001400147308 */ /* 0x000e700000002400 */
[----:B------:R-:W2:Y:S01]  /*0b10*/  MUFU.TANH R28, R28 ;  /* 0x0000001c001c7308 */ /* 0x000ea20000002400 */
[----:B0-----:R-:W-:-:S04]  /*0b20*/  FADD.FTZ R26, R27, 1 ;  /* 0x3f8000001b1a7421 */ /* 0x001fc80000010000 */
[----:B------:R-:W-:Y:S01]  /*0b30*/  FMUL.FTZ R5, R5, R26 ;  /* 0x0000001a05057220 */ /* 0x000fe20000410000 */
[----:B------:R-:W-:Y:S01]  /*0b40*/  FMUL.FTZ R26, R7, 0.5 ;  /* 0x3f000000071a7820 */ /* 0x000fe20000410000 */
[----:B-1----:R-:W-:Y:S01]  /*0b50*/  FADD.FTZ R7, R20, 1 ;  /* 0x3f80000014077421 */ /* 0x002fe20000010000 */
[----:B---3--:R-:W-:-:S03]  /*0b60*/  FMUL.FTZ R20, R8, 0.79788458347320556641 ;  /* 0x3f4c422a08147820 */ /* 0x008fc60000410000 */
[----:B------:R-:W-:Y:S01]  /*0b70*/  FMUL.FTZ R6, R6, R7 ;  /* 0x0000000706067220 */ /* 0x000fe20000410000 */
[----:B--2---:R-:W-:Y:S01]  /*0b80*/  FADD.FTZ R29, R28, 1 ;  /* 0x3f8000001c1d7421 */ /* 0x004fe20000010000 */
[----:B------:R-:W-:-:S03]  /*0b90*/  FMUL.FTZ R28, R9, 0.79788458347320556641 ;  /* 0x3f4c422a091c7820 */ /* 0x000fc60000410000 */
[----:B------:R-:W-:Y:S01]  /*0ba0*/  FMUL.FTZ R7, R26, R29 ;  /* 0x0000001d1a077220 */ /* 0x000fe20000410000 */
[----:B------:R-:W-:-:S04]  /*0bb0*/  IMAD.WIDE.U32 R26, R21, 0x20, R22 ;  /* 0x00000020151a7825 */ /* 0x000fc800078e0016 */
[----:B------:R-:W-:Y:S01]  /*0bc0*/  FMUL.FTZ R29, R8, 0.044714998453855514526 ;  /* 0x3d372713081d7820 */ /* 0x000fe20000410000 */
[----:B------:R-:W-:Y:S01]  /*0bd0*/  IADD3 R21, PT, PT, R2, R21, R2 ;  /* 0x0000001502157210 */ /* 0x000fe20007ffe002 */
[----:B------:R0:W-:Y:S02]  /*0be0*/  STG.E.ENL2.256 desc[UR4][R26.64], R16, R4 ;  /* 0xf80000101a04797f */ /* 0x0001e4000f121804 */
[----:B------:R-:W-:Y:S01]  /*0bf0*/  FFMA.FTZ R29, R8, R29, 1 ;  /* 0x3f800000081d7423 */ /* 0x000fe2000001001d */
[----:B------:R-:W-:-:S03]  /*0c00*/  ISETP.GE.AND P0, PT, R21, R0, PT ;  /* 0x000000001500720c */ /* 0x000fc60003f06270 */
[----:B------:R-:W-:-:S06]  /*0c10*/  FMUL.FTZ R20, R20, R29 ;  /* 0x0000001d14147220 */ /* 0x000fcc0000410000 */
[----:B------:R-:W1:Y:S01]  /*0c20*/  MUFU.TANH R20, R20 ;  /* 0x0000001400147308 */ /* 0x000e620000002400 */
[----:B0-----:R-:W-:Y:S01]  /*0c30*/  FMUL.FTZ R4, R9, 0.044714998453855514526 ;  /* 0x3d37271309047820 */ /* 0x001fe20000410000 */
[----:B------:R-:W-:Y:S01]  /*0c40*/  FMUL.FTZ R5, R10, 0.044714998453855514526 ;  /* 0x3d3727130a057820 */ /* 0x000fe20000410000 */
[----:B------:R-:W-:Y:S01]  /*0c50*/  FMUL.FTZ R16, R11, 0.044714998453855514526 ;  /* 0x3d3727130b107820 */ /* 0x000fe20000410000 */
[----:B------:R-:W-:Y:S01]  /*0c60*/  FMUL.FTZ R17, R12, 0.044714998453855514526 ;  /* 0x3d3727130c117820 */ /* 0x000fe20000410000 */
[----:B------:R-:W-:Y:S01]  /*0c70*/  FFMA.FTZ R29, R9, R4, 1 ;  /* 0x3f800000091d7423 */ /* 0x000fe20000010004 */
[C---:B------:R-:W-:Y:S01]  /*0c80*/  FMUL.FTZ R4, R10.reuse, 0.79788458347320556641 ;  /* 0x3f4c422a0a047820 */ /* 0x040fe20000410000 */
[----:B------:R-:W-:Y:S01]  /*0c90*/  FFMA.FTZ R5, R10, R5, 1 ;  /* 0x3f8000000a057423 */ /* 0x000fe20000010005 */
[----:B------:R-:W-:Y:S01]  /*0ca0*/  FFMA.FTZ R16, R11, R16, 1 ;  /* 0x3f8000000b107423 */ /* 0x000fe20000010010 */
[----:B------:R-:W-:Y:S01]  /*0cb0*/  FMUL.FTZ R7, R12, 0.79788458347320556641 ;  /* 0x3f4c422a0c077820 */ /* 0x000fe20000410000 */
[----:B------:R-:W-:Y:S01]  /*0cc0*/  FMUL.FTZ R18, R13, 0.044714998453855514526 ;  /* 0x3d3727130d127820 */ /* 0x000fe20000410000 */
[----:B------:R-:W-:Y:S01]  /*0cd0*/  FMUL.FTZ R4, R4, R5 ;  /* 0x0000000504047220 */ /* 0x000fe20000410000 */
[----:B------:R-:W-:Y:S01]  /*0ce0*/  FMUL.FTZ R5, R11, 0.79788458347320556641 ;  /* 0x3f4c422a0b057820 */ /* 0x000fe20000410000 */
[----:B------:R-:W-:Y:S01]  /*0cf0*/  FMUL.FTZ R28, R28, R29 ;  /* 0x0000001d1c1c7220 */ /* 0x000fe20000410000 */
[----:B------:R-:W-:Y:S01]  /*0d00*/  FFMA.FTZ R18, R13, R18, 1 ;  /* 0x3f8000000d127423 */ /* 0x000fe20000010012 */
[----:B------:R-:W-:Y:S01]  /*0d10*/  FMUL.FTZ R19, R9, 0.5 ;  /* 0x3f00000009137820 */ /* 0x000fe20000410000 */
[----:B------:R-:W-:Y:S01]  /*0d20*/  FMUL.FTZ R5, R5, R16 ;  /* 0x0000001005057220 */ /* 0x000fe20000410000 */
[----:B------:R-:W-:Y:S01]  /*0d30*/  FFMA.FTZ R16, R12, R17, 1 ;  /* 0x3f8000000c107423 */ /* 0x000fe20000010011 */
[C---:B------:R-:W-:Y:S01]  /*0d40*/  FMUL.FTZ R17, R14.reuse, 0.044714998453855514526 ;  /* 0x3d3727130e117820 */ /* 0x040fe20000410000 */
[----:B------:R0:W2:Y:S01]  /*0d50*/  MUFU.TANH R6, R28 ;  /* 0x0000001c00067308 */ /* 0x0000a20000002400 */
[----:B------:R-:W-:Y:S01]  /*0d60*/  FMUL.FTZ R9, R13, 0.5 ;  /* 0x3f0000000d097820 */ /* 0x000fe20000410000 */
[----:B------:R-:W-:Y:S01]  /*0d70*/  FMUL.FTZ R16, R7, R16 ;  /* 0x0000001007107220 */ /* 0x000fe20000410000 */
[----:B------:R-:W-:Y:S01]  /*0d80*/  FMUL.FTZ R7, R13, 0.79788458347320556641 ;  /* 0x3f4c422a0d077820 */ /* 0x000fe20000410000 */
[----:B------:R-:W-:Y:S01]  /*0d90*/  FFMA.FTZ R26, R14, R17, 1 ;  /* 0x3f8000000e1a7423 */ /* 0x000fe20000010011 */
[----:B-1----:R-:W-:Y:S01]  /*0da0*/  FADD.FTZ R13, R20, 1 ;  /* 0x3f800000140d7421 */ /* 0x002fe20000010000 */
[----:B------:R-:W-:Y:S01]  /*0db0*/  FMUL.FTZ R10, R10, 0.5 ;  /* 0x3f0000000a0a7820 */ /* 0x000fe20000410000 */
[----:B------:R-:W-:Y:S01]  /*0dc0*/  FMUL.FTZ R18, R7, R18 ;  /* 0x0000001207127220 */ /* 0x000fe20000410000 */
[----:B------:R-:W-:Y:S01]  /*0dd0*/  FMUL.FTZ R7, R14, 0.79788458347320556641 ;  /* 0x3f4c422a0e077820 */ /* 0x000fe20000410000 */
[----:B0-----:R-:W-:Y:S01]  /*0de0*/  FMUL.FTZ R28, R15, 0.044714998453855514526 ;  /* 0x3d3727130f1c7820 */ /* 0x001fe20000410000 */
[----:B------:R-:W0:Y:S01]  /*0df0*/  MUFU.TANH R4, R4 ;  /* 0x0000000400047308 */ /* 0x000e220000002400 */
[----:B------:R-:W-:Y:S01]  /*0e00*/  FMUL.FTZ R12, R12, 0.5 ;  /* 0x3f0000000c0c7820 */ /* 0x000fe20000410000 */
[----:B------:R-:W-:Y:S01]  /*0e10*/  FMUL.FTZ R17, R7, R26 ;  /* 0x0000001a07117220 */ /* 0x000fe20000410000 */
[C---:B------:R-:W-:Y:S01]  /*0e20*/  FFMA.FTZ R28, R15.reuse, R28, 1 ;  /* 0x3f8000000f1c7423 */ /* 0x040fe2000001001c */
[----:B------:R-:W-:Y:S01]  /*0e30*/  FMUL.FTZ R7, R15, 0.79788458347320556641 ;  /* 0x3f4c422a0f077820 */ /* 0x000fe20000410000 */
[----:B------:R-:W-:Y:S01]  /*0e40*/  FMUL.FTZ R26, R8, 0.5 ;  /* 0x3f000000081a7820 */ /* 0x000fe20000410000 */
[----:B------:R-:W-:-:S02]  /*0e50*/  FMUL.FTZ R14, R14, 0.5 ;  /* 0x3f0000000e0e7820 */ /* 0x000fc40000410000 */
[----:B------:R-:W-:Y:S01]  /*0e60*/  FMUL.FTZ R28, R7, R28 ;  /* 0x0000001c071c7220 */ /* 0x000fe20000410000 */
[----:B------:R-:W1:Y:S01]  /*0e70*/  MUFU.TANH R16, R16 ;  /* 0x0000001000107308 */ /* 0x000e620000002400 */
[----:B------:R-:W-:Y:S01]  /*0e80*/  FMUL.FTZ R7, R11, 0.5 ;  /* 0x3f0000000b077820 */ /* 0x000fe20000410000 */
[----:B------:R-:W-:Y:S01]  /*0e90*/  FMUL.FTZ R11, R15, 0.5 ;  /* 0x3f0000000f0b7820 */ /* 0x000fe20000410000 */
[----:B--2---:R-:W-:-:S05]  /*0ea0*/  FADD.FTZ R6, R6, 1 ;  /* 0x3f80000006067421 */ /* 0x004fca0000010000 */
[----:B------:R-:W2:Y:S01]  /*0eb0*/  MUFU.TANH R5, R5 ;  /* 0x0000000500057308 */ /* 0x000ea20000002400 */
[----:B0-----:R-:W-:Y:S01]  /*0ec0*/  FADD.FTZ R15, R4, 1 ;  /* 0x3f800000040f7421 */ /* 0x001fe20000010000 */
[----:B------:R-:W-:-:S06]  /*0ed0*/  FMUL.FTZ R4, R26, R13 ;  /* 0x0000000d1a047220 */ /* 0x000fcc0000410000 */
[----:B------:R-:W0:Y:S01]  /*0ee0*/  MUFU.TANH R18, R18 ;  /* 0x0000001200127308 */ /* 0x000e220000002400 */
[----:B-1----:R-:W-:-:S07]  /*0ef0*/  FADD.FTZ R13, R16, 1 ;  /* 0x3f800000100d7421 */ /* 0x002fce0000010000 */
[----:B------:R-:W1:Y:S01]  /*0f00*/  MUFU.TANH R17, R17 ;  /* 0x0000001100117308 */ /* 0x000e620000002400 */
[----:B--2---:R-:W-:Y:S01]  /*0f10*/  FADD.FTZ R20, R5, 1 ;  /* 0x3f80000005147421 */ /* 0x004fe20000010000 */
[----:B------:R-:W-:Y:S01]  /*0f20*/  FMUL.FTZ R5, R19, R6 ;  /* 0x0000000613057220 */ /* 0x000fe20000410000 */
[----:B------:R-:W-:Y:S02]  /*0f30*/  FMUL.FTZ R6, R10, R15 ;  /* 0x0000000f0a067220 */ /* 0x000fe40000410000 */
[----:B------:R-:W-:-:S03]  /*0f40*/  FMUL.FTZ R7, R7, R20 ;  /* 0x0000001407077220 */ /* 0x000fc60000410000 */
[----:B------:R-:W2:Y:S01]  /*0f50*/  MUFU.TANH R8, R28 ;  /* 0x0000001c00087308 */ /* 0x000ea20000002400 */
[----:B0-----:R-:W-:-:S04]  /*0f60*/  FADD.FTZ R18, R18, 1 ;  /* 0x3f80000012127421 */ /* 0x001fc80000010000 */
[----:B------:R-:W-:Y:S01]  /*0f70*/  FMUL.FTZ R9, R9, R18 ;  /* 0x0000001209097220 */ /* 0x000fe20000410000 */
[----:B-1----:R-:W-:-:S04]  /*0f80*/  FADD.FTZ R17, R17, 1 ;  /* 0x3f80000011117421 */ /* 0x002fc80000010000 */
[----:B------:R-:W-:Y:S01]  /*0f90*/  FMUL.FTZ R10, R14, R17 ;  /* 0x000000110e0a7220 */ /* 0x000fe20000410000 */
[----:B--2---:R-:W-:Y:S01]  /*0fa0*/  FADD.FTZ R16, R8, 1 ;  /* 0x3f80000008107421 */ /* 0x004fe20000010000 */
[----:B------:R-:W-:Y:S01]  /*0fb0*/  FMUL.FTZ R8, R12, R13 ;  /* 0x0000000d0c087220 */ /* 0x000fe20000410000 */
[----:B------:R-:W-:Y:S01]  /*0fc0*/  IMAD.WIDE.U32 R12, R3, 0x20, R22 ;  /* 0x00000020030c7825 */ /* 0x000fe200078e0016 */
[----:B------:R-:W-:-:S03]  /*0fd0*/  LEA R3, R2, R3, 0x1 ;  /* 0x0000000302037211 */ /* 0x000fc600078e08ff */
[----:B------:R-:W-:-:S05]  /*0fe0*/  FMUL.FTZ R11, R11, R16 ;  /* 0x000000100b0b7220 */ /* 0x000fca0000410000 */
[----:B------:R1:W-:Y:S01]  /*0ff0*/  STG.E.ENL2.256 desc[UR4][R12.64], R4, R8 ;  /* 0xf80000040c08797f */ /* 0x0003e2000f121804 */
[----:B------:R-:W-:Y:S05]  /*1000*/  @!P0 BRA `(.L_x_95) ;  /* 0xfffffff400d08947 */ /* 0x000fea000383ffff */
[----:B------:R-:W-:Y:S05]  /*1010*/  EXIT ;  /* 0x000000000000794d */ /* 0x000fea0003800000 */
.L_x_96:
        /* <DEDUP_REMOVED lines=14> */
.L_x_462:


//--------------------- .text._ZN4vllm17activation_kernelIN3c108BFloat16EXadL_ZNS_15gelu_new_kernelIS2_EET_RKS4_EELb0ELb0EEEvPS4_PS5_i --------------------------
	.section	.text._ZN4vllm17activation_kernelIN3c108BFloat16EXadL_ZNS_15gelu_new_kernelIS2_EET_RKS4_EELb0ELb0EEEvPS4_PS5_i,"ax",@progbits
	.align	128
        .global         _ZN4vllm17activation_kernelIN3c108BFloat16EXadL_ZNS_15gelu_new_kernelIS2_EET_RKS4_EELb0ELb0EEEvPS4_PS5_i
        .type           _ZN4vllm17activation_kernelIN3c108BFloat16EXadL_ZNS_15gelu_new_kernelIS2_EET_RKS4_EELb0ELb0EEEvPS4_PS5_i,@function
        .size           _ZN4vllm17activation_kernelIN3c108BFloat16EXadL_ZNS_15gelu_new_kernelIS2_EET_RKS4_EELb0ELb0EEEvPS4_PS5_i,(.L_x_424 - _ZN4vllm17activation_kernelIN3c108BFloat16EXadL_ZNS_15gelu_new_kernelIS2_EET_RKS4_EELb0ELb0EEEvPS4_PS5_i)
        .other          _ZN4vllm17activation_kernelIN3c108BFloat16EXadL_ZNS_15gelu_new_kernelIS2_EET_RKS4_EELb0ELb0EEEvPS4_PS5_i,@"STO_CUDA_ENTRY STV_DEFAULT"
_ZN4vllm17activation_kernelIN3c108BFloat16EXadL_ZNS_15gelu_new_kernelIS2_EET_RKS4_EELb0ELb0EEEvPS4_PS5_i:
.text._ZN4vllm17activation_kernelIN3c108BFloat16EXadL_ZNS_15gelu_new_kernelIS2_EET_RKS4_EELb0ELb0EEEvPS4_PS5_i:
        /* <DEDUP_REMOVED lines=44> */
.L_x_98:
[----:B------:R-:W-:-:S07]  /*02c0*/  MOV R4, 0x2e0 ;  /* 0x000002e000047802 */ /* 0x000fce0000000f00 */
[----:B------:R-:W-:Y:S05]  /*02d0*/  CALL.REL.NOINC `($__internal_6_$__cuda_sm20_div_u64) ;  /* 0x0000000c00a07944 */ /* 0x000fea0003c00000 */
[----:B------:R-:W-:Y:S01]  /*02e0*/  IMAD.MOV.U32 R4, RZ, RZ, R6 ;  /* 0x000000ffff047224 */ /* 0x000fe200078e0006 */
[----:B------:R-:W-:-:S07]  /*02f0*/  MOV R5, R7 ;  /* 0x0000000700057202 */ /* 0x000fce0000000f00 */
.L_x_99:
[----:B------:R-:W-:Y:S05]  /*0300*/  BSYNC.RECONVERGENT B0 ;  /* 0x0000000000007941 */ /* 0x000fea0003800200 */
.L_x_97:
        /* <DEDUP_REMOVED lines=18> */
.L_x_102:
[----:B------:R-:W-:-:S04]  /*0430*/  IADD3 R8, P1, PT, R3, UR14, RZ ;  /* 0x0000000e03087c10 */ /* 0x000fc8000ff3e0ff */
[----:B------:R-:W-:-:S05]  /*0440*/  IADD3.X R9, PT, PT, R5, UR15, RZ, P1, !PT ;  /* 0x0000000f05097c10 */ /* 0x000fca0008ffe4ff */
[----:B------:R-:W2:Y:S01]  /*0450*/  LDG.E.U16.CONSTANT R8, desc[UR6][R8.64] ;  /* 0x0000000608087981 */ /* 0x000ea2000c1e9500 */
[----:B------:R-:W-:-:S04]  /*0460*/  IADD3 R21, P2, PT, R0, R21, RZ ;  /* 0x0000001500157210 */ /* 0x000fc80007f5e0ff */
[----:B------:R-:W-:Y:S02]  /*0470*/  IADD3.X R2, PT, PT, RZ, R2, RZ, P2, !PT ;  /* 0x00000002ff027210 */ /* 0x000fe400017fe4ff */
[----:B--2---:R-:W-:-:S05]  /*0480*/  SHF.L.U32 R7, R8, 0x10, RZ ;  /* 0x0000001008077819 */ /* 0x004fca00000006ff */
[----:B------:R-:W-:-:S06]  /*0490*/  FMUL.FTZ R10, R7, R7 ;  /* 0x00000007070a7220 */ /* 0x000fcc0000410000 */
[----:B------:R-:W0:Y:S02]  /*04a0*/  F2F.BF16.F32 R10, R10 ;  /* 0x0000000a000a7304 */ /* 0x000e240000202000 */
[----:B0-----:R-:W-:-:S04]  /*04b0*/  IMAD.U32 R12, R10, 0x10000, RZ ;  /* 0x000100000a0c7824 */ /* 0x001fc800078e00ff */
[----:B------:R-:W-:-:S06]  /*04c0*/  FMUL.FTZ R12, R7, R12 ;  /* 0x0000000c070c7220 */ /* 0x000fcc0000410000 */
[----:B------:R-:W0:Y:S02]  /*04d0*/  F2F.BF16.F32 R12, R12 ;  /* 0x0000000c000c7304 */ /* 0x000e240000202000 */
[----:B0-----:R-:W-:-:S04]  /*04e0*/  IMAD.U32 R11, R12, 0x10000, RZ ;  /* 0x000100000c0b7824 */ /* 0x001fc800078e00ff */
[----:B------:R-:W-:-:S06]  /*04f0*/  FMUL.FTZ R11, R11, 0.044714998453855514526 ;  /* 0x3d3727130b0b7820 */ /* 0x000fcc0000410000 */
[----:B------:R-:W0:Y:S02]  /*0500*/  F2F.BF16.F32 R11, R11 ;  /* 0x0000000b000b7304 */ /* 0x000e240000202000 */
[----:B0-----:R-:W-:-:S05]  /*0510*/  SHF.L.U32 R14, R11, 0x10, RZ ;  /* 0x000000100b0e7819 */ /* 0x001fca00000006ff */
[C---:B------:R-:W-:Y:S01]  /*0520*/  FADD.FTZ R14, R7.reuse, R14 ;  /* 0x0000000e070e7221 */ /* 0x040fe20000010000 */
[----:B------:R-:W-:-:S05]  /*0530*/  FMUL.FTZ R7, R7, 0.5 ;  /* 0x3f00000007077820 */ /* 0x000fca0000410000 */
[----:B------:R-:W0:Y:S08]  /*0540*/  F2F.BF16.F32 R14, R14 ;  /* 0x0000000e000e7304 */ /* 0x000e300000202000 */
[----:B------:R-:W-:Y:S01]  /*0550*/  F2F.BF16.F32 R7, R7 ;  /* 0x0000000700077304 */ /* 0x000fe20000202000 */
[----:B0-----:R-:W-:-:S04]  /*0560*/  IMAD.U32 R8, R14, 0x10000, RZ ;  /* 0x000100000e087824 */ /* 0x001fc800078e00ff */
[----:B------:R-:W-:-:S06]  /*0570*/  FMUL.FTZ R8, R8, 0.79788458347320556641 ;  /* 0x3f4c422a08087820 */ /* 0x000fcc0000410000 */
        /* <DEDUP_REMOVED lines=21> */
.L_x_101:
[----:B------:R-:W-:Y:S05]  /*06d0*/  BSYNC.RECONVERGENT B0 ;  /* 0x0000000000007941 */ /* 0x000fea0003800200 */
.L_x_100:
        /* <DEDUP_REMOVED lines=26> */
.L_x_103:
[C---:B------:R-:W-:Y:S02]  /*0880*/  IADD3 R18, P0, PT, R3.reuse, UR14, RZ ;  /* 0x0000000e03127c10 */ /* 0x040fe4000ff1e0ff */
[----:B------:R-:W-:Y:S02]  /*0890*/  IADD3 R16, P1, PT, R3, R8, RZ ;  /* 0x0000000803107210 */ /* 0x000fe40007f3e0ff */
[----:B------:R-:W-:-:S03]  /*08a0*/  IADD3.X R19, PT, PT, R9, UR15, RZ, P0, !PT ;  /* 0x0000000f09137c10 */ /* 0x000fc600087fe4ff */
[----:B------:R-:W-:Y:S02]  /*08b0*/  IMAD.X R17, R9, 0x1, R24, P1 ;  /* 0x0000000109117824 */ /* 0x000fe400008e0618 */
[----:B------:R-:W2:Y:S04]  /*08c0*/  LDG.E.U16.CONSTANT R18, desc[UR6][R18.64] ;  /* 0x0000000612127981 */ /* 0x000ea8000c1e9500 */
[----:B------:R-:W3:Y:S01]  /*08d0*/  LDG.E.U16.CONSTANT R16, desc[UR6][R16.64] ;  /* 0x0000000610107981 */ /* 0x000ee2000c1e9500 */
[----:B--2---:R-:W-:Y:S01]  /*08e0*/  IMAD.U32 R25, R18, 0x10000, RZ ;  /* 0x0001000012197824 */ /* 0x004fe200078e00ff */
[----:B---3--:R-:W-:-:S03]  /*08f0*/  SHF.L.U32 R23, R16, 0x10, RZ ;  /* 0x0000001010177819 */ /* 0x008fc600000006ff */
[----:B------:R-:W-:Y:S02]  /*0900*/  FMUL.FTZ R27, R25, R25 ;  /* 0x00000019191b7220 */ /* 0x000fe40000410000 */
[----:B------:R-:W-:-:S04]  /*0910*/  FMUL.FTZ R17, R23, R23 ;  /* 0x0000001717117220 */ /* 0x000fc80000410000 */
[----:B------:R-:W0:Y:S08]  /*0920*/  F2F.BF16.F32 R27, R27 ;  /* 0x0000001b001b7304 */ /* 0x000e300000202000 */
[----:B------:R-:W1:Y:S01]  /*0930*/  F2F.BF16.F32 R17, R17 ;  /* 0x0000001100117304 */ /* 0x000e620000202000 */
[----:B0-----:R-:W-:-:S04]  /*0940*/  IMAD.U32 R29, R27, 0x10000, RZ ;  /* 0x000100001b1d7824 */ /* 0x001fc800078e00ff */
[----:B------:R-:W-:Y:S01]  /*0950*/  FMUL.FTZ R29, R25, R29 ;  /* 0x0000001d191d7220 */ /* 0x000fe20000410000 */
[----:B-1----:R-:W-:-:S05]  /*0960*/  IMAD.U32 R16, R17, 0x10000, RZ ;  /* 0x0001000011107824 */ /* 0x002fca00078e00ff */
[----:B------:R-:W0:Y:S01]  /*0970*/  F2F.BF16.F32 R29, R29 ;  /* 0x0000001d001d7304 */ /* 0x000e220000202000 */
[----:B------:R-:W-:-:S07]  /*0980*/  FMUL.FTZ R19, R23, R16 ;  /* 0x0000001017137220 */ /* 0x000fce0000410000 */
[----:B------:R-:W1:Y:S01]  /*0990*/  F2F.BF16.F32 R19, R19 ;  /* 0x0000001300137304 */ /* 0x000e620000202000 */
[----:B0-----:R-:W-:-:S05]  /*09a0*/  SHF.L.U32 R16, R29, 0x10, RZ ;  /* 0x000000101d107819 */ /* 0x001fca00000006ff */
[----:B------:R-:W-:Y:S01]  /*09b0*/  FMUL.FTZ R16, R16, 0.044714998453855514526 ;  /* 0x3d37271310107820 */ /* 0x000fe20000410000 */
[----:B-1----:R-:W-:-:S05]  /*09c0*/  IMAD.U32 R18, R19, 0x10000, RZ ;  /* 0x0001000013127824 */ /* 0x002fca00078e00ff */
[----:B------:R-:W0:Y:S01]  /*09d0*/  F2F.BF16.F32 R16, R16 ;  /* 0x0000001000107304 */ /* 0x000e220000202000 */
[----:B------:R-:W-:-:S07]  /*09e0*/  FMUL.FTZ R27, R18, 0.044714998453855514526 ;  /* 0x3d372713121b7820 */ /* 0x000fce0000410000 */
[----:B------:R-:W1:Y:S01]  /*09f0*/  F2F.BF16.F32 R27, R27 ;  /* 0x0000001b001b7304 */ /* 0x000e620000202000 */
[----:B0-----:R-:W-:-:S04]  /*0a00*/  IMAD.U32 R18, R16, 0x10000, RZ ;  /* 0x0001000010127824 */ /* 0x001fc800078e00ff */
[----:B------:R-:W-:Y:S01]  /*0a10*/  FADD.FTZ R18, R25, R18 ;  /* 0x0000001219127221 */ /* 0x000fe20000010000 */
[----:B-1----:R-:W-:-:S05]  /*0a20*/  SHF.L.U32 R17, R27, 0x10, RZ ;  /* 0x000000101b117819 */ /* 0x002fca00000006ff */
[----:B------:R-:W0:Y:S01]  /*0a30*/  F2F.BF16.F32 R18, R18 ;  /* 0x0000001200127304 */ /* 0x000e220000202000 */
[----:B------:R-:W-:-:S07]  /*0a40*/  FADD.FTZ R29, R23, R17 ;  /* 0x00000011171d7221 */ /* 0x000fce0000010000 */
[----:B------:R-:W1:Y:S01]  /*0a50*/  F2F.BF16.F32 R29, R29 ;  /* 0x0000001d001d7304 */ /* 0x000e620000202000 */
[----:B0-----:R-:W-:-:S04]  /*0a60*/  IMAD.U32 R17, R18, 0x10000, RZ ;  /* 0x0001000012117824 */ /* 0x001fc800078e00ff */
[----:B------:R-:W-:Y:S01]  /*0a70*/  FMUL.FTZ R19, R17, 0.79788458347320556641 ;  /* 0x3f4c422a11137820 */ /* 0x000fe20000410000 */
[----:B------:R-:W-:Y:S01]  /*0a80*/  FMUL.FTZ R17, R25, 0.5 ;  /* 0x3f00000019117820 */ /* 0x000fe20000410000 */
[----:B------:R-:W-:Y:S01]  /*0a90*/  FMUL.FTZ R25, R23, 0.5 ;  /* 0x3f00000017197820 */ /* 0x000fe20000410000 */
[----:B-1----:R-:W-:-:S03]  /*0aa0*/  IMAD.U32 R29, R29, 0x10000, RZ ;  /* 0x000100001d1d7824 */ /* 0x002fc600078e00ff */
[----:B------:R-:W0:Y:S01]  /*0ab0*/  F2F.BF16.F32 R19, R19 ;  /* 0x0000001300137304 */ /* 0x000e220000202000 */
[----:B------:R-:W-:-:S07]  /*0ac0*/  FMUL.FTZ R29, R29, 0.79788458347320556641 ;  /* 0x3f4c422a1d1d7820 */ /* 0x000fce0000410000 */
[----:B------:R-:W1:Y:S01]  /*0ad0*/  F2F.BF16.F32 R16, R29 ;  /* 0x0000001d00107304 */ /* 0x000e620000202000 */
[----:B0-----:R-:W-:-:S07]  /*0ae0*/  SHF.L.U32 R27, R19, 0x10, RZ ;  /* 0x00000010131b7819 */ /* 0x001fce00000006ff */
[----:B------:R-:W-:Y:S01]  /*0af0*/  F2F.BF16.F32 R17, R17 ;  /* 0x0000001100117304 */ /* 0x000fe20000202000 */
[----:B-1----:R-:W-:-:S07]  /*0b00*/  IMAD.U32 R16, R16, 0x10000, RZ ;  /* 0x0001000010107824 */ /* 0x002fce00078e00ff */
[----:B------:R-:W0:Y:S08]  /*0b10*/  MUFU.TANH R27, R27 ;  /* 0x0000001b001b7308 */ /* 0x000e300000002400 */
[----:B------:R-:W1:Y:S08]  /*0b20*/  MUFU.TANH R16, R16 ;  /* 0x0000001000107308 */ /* 0x000e700000002400 */
[----:B0-----:R-:W0:Y:S08]  /*0b30*/  F2F.BF16.F32 R18, R27 ;  /* 0x0000001b00127304 */ /* 0x001e300000202000 */
[----:B-1----:R-:W1:Y:S01]  /*0b40*/  F2F.BF16.F32 R16, R16 ;  /* 0x0000001000107304 */ /* 0x002e620000202000 */
[----:B0-----:R-:W-:-:S07]  /*0b50*/  IMAD.U32 R19, R18, 0x10000, RZ ;  /* 0x0001000012137824 */ /* 0x001fce00078e00ff */
[----:B------:R-:W0:Y:S01]  /*0b60*/  F2F.BF16.F32 R18, R25 ;  /* 0x0000001900127304 */ /* 0x000e220000202000 */
[----:B------:R-:W-:Y:S01]  /*0b70*/  FADD.FTZ R19, R19, 1 ;  /* 0x3f80000013137421 */ /* 0x000fe20000010000 */
[----:B-1----:R-:W-:Y:S01]  /*0b80*/  SHF.L.U32 R23, R16, 0x10, RZ ;  /* 0x0000001010177819 */ /* 0x002fe200000006ff */
[----:B------:R-:W-:-:S05]  /*0b90*/  IMAD.U32 R16, R17, 0x10000, RZ ;  /* 0x0001000011107824 */ /* 0x000fca00078e00ff */
[----:B------:R-:W1:Y:S01]  /*0ba0*/  F2F.BF16.F32 R19, R19 ;  /* 0x0000001300137304 */ /* 0x000e620000202000 */
[----:B------:R-:W-:Y:S01]  /*0bb0*/  FADD.FTZ R29, R23, 1 ;  /* 0x3f800000171d7421 */ /* 0x000fe20000010000 */
[----:B0-----:R-:W-:-:S06]  /*0bc0*/  SHF.L.U32 R18, R18, 0x10, RZ ;  /* 0x0000001012127819 */ /* 0x001fcc00000006ff */
[----:B------:R-:W0:Y:S01]  /*0bd0*/  F2F.BF16.F32 R29, R29 ;  /* 0x0000001d001d7304 */ /* 0x000e220000202000 */
[----:B-1----:R-:W-:-:S04]  /*0be0*/  IMAD.U32 R23, R19, 0x10000, RZ ;  /* 0x0001000013177824 */ /* 0x002fc800078e00ff */
[----:B------:R-:W-:Y:S01]  /*0bf0*/  FMUL.FTZ R23, R16, R23 ;  /* 0x0000001710177220 */ /* 0x000fe20000410000 */
[----:B------:R-:W-:Y:S01]  /*0c00*/  IADD3 R16, P0, PT, R3, UR12, RZ ;  /* 0x0000000c03107c10 */ /* 0x000fe2000ff1e0ff */
[----:B0-----:R-:W-:-:S03]  /*0c10*/  IMAD.U32 R17, R29, 0x10000, RZ ;  /* 0x000100001d117824 */ /* 0x001fc600078e00ff */
[----:B------:R-:W-:Y:S01]  /*0c20*/  F2FP.BF16.F32.PACK_AB R23, RZ, R23 ;  /* 0x00000017ff17723e */ /* 0x000fe200000010ff */
[----:B------:R-:W-:-:S03]  /*0c30*/  FMUL.FTZ R17, R18, R17 ;  /* 0x0000001112117220 */ /* 0x000fc60000410000 */
[----:B------:R-:W-:Y:S02]  /*0c40*/  PRMT R19, R23, 0x7610, R19 ;  /* 0x0000761017137816 */ /* 0x000fe40000000013 */
[----:B------:R-:W-:Y:S02]  /*0c50*/  F2FP.BF16.F32.PACK_AB R25, RZ, R17 ;  /* 0x00000011ff19723e */ /* 0x000fe400000010ff */
[----:B------:R-:W-:Y:S02]  /*0c60*/  IADD3.X R17, PT, PT, R9, UR13, RZ, P0, !PT ;  /* 0x0000000d09117c10 */ /* 0x000fe400087fe4ff */
[----:B------:R-:W-:Y:S02]  /*0c70*/  IADD3 R18, P0, PT, R3, R6, RZ ;  /* 0x0000000603127210 */ /* 0x000fe40007f1e0ff */
[----:B------:R-:W-:Y:S01]  /*0c80*/  PRMT R29, R25, 0x7610, R29 ;  /* 0x00007610191d7816 */ /* 0x000fe2000000001d */
[----:B------:R0:W-:Y:S02]  /*0c90*/  STG.E.U16 desc[UR6][R16.64], R19 ;  /* 0x0000001310007986 */ /* 0x0001e4000c101506 */
[----:B0-----:R-:W-:Y:S01]  /*0ca0*/  IMAD.X R19, R9, 0x1, R22, P0 ;  /* 0x0000000109137824 */ /* 0x001fe200000e0616 */
[----:B------:R-:W-:-:S04]  /*0cb0*/  IADD3 R16, P0, PT, R3, R20, RZ ;  /* 0x0000001403107210 */ /* 0x000fc80007f1e0ff */
[----:B------:R0:W-:Y:S01]  /*0cc0*/  STG.E.U16 desc[UR6][R18.64], R29 ;  /* 0x0000001d12007986 */ /* 0x0001e2000c101506 */
[----:B------:R-:W-:-:S05]  /*0cd0*/  IADD3.X R17, PT, PT, R9, R28, RZ, P0, !PT ;  /* 0x0000001c09117210 */ /* 0x000fca00007fe4ff */
[----:B------:R-:W2:Y:S01]  /*0ce0*/  LDG.E.U16.CONSTANT R25, desc[UR6][R16.64] ;  /* 0x0000000610197981 */ /* 0x000ea2000c1e9500 */
[----:B0-----:R-:W-:-:S05]  /*0cf0*/  IADD3 R18, P1, PT, R3, R14, RZ ;  /* 0x0000000e03127210 */ /* 0x001fca0007f3e0ff */
[----:B------:R-:W-:-:S05]  /*0d00*/  IMAD.X R19, R9, 0x1, R7, P1 ;  /* 0x0000000109137824 */ /* 0x000fca00008e0607 */
[----:B------:R-:W3:Y:S01]  /*0d10*/  LDG.E.U16.CONSTANT R23, desc[UR6][R18.64] ;  /* 0x0000000612177981 */ /* 0x000ee2000c1e9500 */
[----:B--2---:R-:W-:-:S04]  /*0d20*/  IMAD.U32 R25, R25, 0x10000, RZ ;  /* 0x0001000019197824 */ /* 0x004fc800078e00ff */
[----:B------:R-:W-:Y:S01]  /*0d30*/  FMUL.FTZ R27, R25, R25 ;  /* 0x00000019191b7220 */ /* 0x000fe20000410000 */
[----:B---3--:R-:W-:-:S05]  /*0d40*/  SHF.L.U32 R23, R23, 0x10, RZ ;  /* 0x0000001017177819 */ /* 0x008fca00000006ff */
[----:B------:R-:W-:Y:S01]  /*0d50*/  FMUL.FTZ R17, R23, R23 ;  /* 0x0000001717117220 */ /* 0x000fe20000410000 */
[----:B------:R-:W0:Y:S08]  /*0d60*/  F2F.BF16.F32 R27, R27 ;  /* 0x0000001b001b7304 */ /* 0x000e300000202000 */
[----:B------:R-:W1:Y:S01]  /*0d70*/  F2F.BF16.F32 R17, R17 ;  /* 0x0000001100117304 */ /* 0x000e620000202000 */
[----:B0-----:R-:W-:-:S04]  /*0d80*/  IMAD.U32 R29, R27, 0x10000, RZ ;  /* 0x000100001b1d7824 */ /* 0x001fc800078e00ff */
[----:B------:R-:W-:Y:S01]  /*0d90*/  FMUL.FTZ R29, R25, R29 ;  /* 0x0000001d191d7220 */ /* 0x000fe20000410000 */
[----:B-1----:R-:W-:-:S04]  /*0da0*/  IMAD.U32 R16, R17, 0x10000, RZ ;  /* 0x0001000011107824 */ /* 0x002fc800078e00ff */
[----:B------:R-:W-:Y:S01]  /*0db0*/  FMUL.FTZ R19, R23, R16 ;  /* 0x0000001017137220 */ /* 0x000fe20000410000 */
[----:B------:R-:W0:Y:S08]  /*0dc0*/  F2F.BF16.F32 R29, R29 ;  /* 0x0000001d001d7304 */ /* 0x000e300000202000 */
[----:B------:R-:W1:Y:S01]  /*0dd0*/  F2F.BF16.F32 R19, R19 ;  /* 0x0000001300137304 */ /* 0x000e620000202000 */
[----:B0-----:R-:W-:Y:S01]  /*0de0*/  SHF.L.U32 R16, R29, 0x10, RZ ;  /* 0x000000101d107819 */ /* 0x001fe200000006ff */
[----:B-1----:R-:W-:-:S04]  /*0df0*/  IMAD.U32 R18, R19, 0x10000, RZ ;  /* 0x0001000013127824 */ /* 0x002fc800078e00ff */
[----:B------:R-:W-:Y:S01]  /*0e00*/  FMUL.FTZ R16, R16, 0.044714998453855514526 ;  /* 0x3d37271310107820 */ /* 0x000fe20000410000 */
[----:B------:R-:W-:-:S05]  /*0e10*/  FMUL.FTZ R27, R18, 0.044714998453855514526 ;  /* 0x3d372713121b7820 */ /* 0x000fca0000410000 */
[----:B------:R-:W0:Y:S08]  /*0e20*/  F2F.BF16.F32 R16, R16 ;  /* 0x0000001000107304 */ /* 0x000e300000202000 */
[----:B------:R-:W1:Y:S01]  /*0e30*/  F2F.BF16.F32 R27, R27 ;  /* 0x0000001b001b7304 */ /* 0x000e620000202000 */
[----:B0-----:R-:W-:-:S04]  /*0e40*/  IMAD.U32 R18, R16, 0x10000, RZ ;  /* 0x0001000010127824 */ /* 0x001fc800078e00ff */
[----:B------:R-:W-:Y:S01]  /*0e50*/  FADD.FTZ R18, R25, R18 ;  /* 0x0000001219127221 */ /* 0x000fe20000010000 */
[----:B-1----:R-:W-:-:S05]  /*0e60*/  SHF.L.U32 R17, R27, 0x10, RZ ;  /* 0x000000101b117819 */ /* 0x002fca00000006ff */
[----:B------:R-:W-:Y:S01]  /*0e70*/  FADD.FTZ R29, R23, R17 ;  /* 0x00000011171d7221 */ /* 0x000fe20000010000 */
[----:B------:R-:W0:Y:S08]  /*0e80*/  F2F.BF16.F32 R18, R18 ;  /* 0x0000001200127304 */ /* 0x000e300000202000 */
[----:B------:R-:W1:Y:S01]  /*0e90*/  F2F.BF16.F32 R29, R29 ;  /* 0x0000001d001d7304 */ /* 0x000e620000202000 */
[----:B0-----:R-:W-:-:S04]  /*0ea0*/  IMAD.U32 R17, R18, 0x10000, RZ ;  /* 0x0001000012117824 */ /* 0x001fc800078e00ff */
[----:B------:R-:W-:Y:S01]  /*0eb0*/  FMUL.FTZ R19, R17, 0.79788458347320556641 ;  /* 0x3f4c422a11137820 */ /* 0x000fe20000410000 */
[----:B-1----:R-:W-:-:S04]  /*0ec0*/  IMAD.U32 R29, R29, 0x10000, RZ ;  /* 0x000100001d1d7824 */ /* 0x002fc800078e00ff */
[----:B------:R-:W-:Y:S01]  /*0ed0*/  FMUL.FTZ R29, R29, 0.79788458347320556641 ;  /* 0x3f4c422a1d1d7820 */ /* 0x000fe20000410000 */
[----:B------:R-:W0:Y:S08]  /*0ee0*/  F2F.BF16.F32 R19, R19 ;  /* 0x0000001300137304 */ /* 0x000e300000202000 */
[----:B------:R-:W1:Y:S01]  /*0ef0*/  F2F.BF16.F32 R16, R29 ;  /* 0x0000001d00107304 */ /* 0x000e620000202000 */
[----:B0-----:R-:W-:Y:S01]  /*0f00*/  SHF.L.U32 R27, R19, 0x10, RZ ;  /* 0x00000010131b7819 */ /* 0x001fe200000006ff */
[----:B-1----:R-:W-:-:S06]  /*0f10*/  IMAD.U32 R16, R16, 0x10000, RZ ;  /* 0x0001000010107824 */ /* 0x002fcc00078e00ff */
[----:B------:R-:W0:Y:S08]  /*0f20*/  MUFU.TANH R27, R27 ;  /* 0x0000001b001b7308 */ /* 0x000e300000002400 */
[----:B------:R-:W1:Y:S08]  /*0f30*/  MUFU.TANH R16, R16 ;  /* 0x0000001000107308 */ /* 0x000e700000002400 */
[----:B0-----:R-:W0:Y:S08]  /*0f40*/  F2F.BF16.F32 R18, R27 ;  /* 0x0000001b00127304 */ /* 0x001e300000202000 */
[----:B-1----:R-:W1:Y:S01]  /*0f50*/  F2F.BF16.F32 R16, R16 ;  /* 0x0000001000107304 */ /* 0x002e620000202000 */
[----:B------:R-:W-:Y:S01]  /*0f60*/  FMUL.FTZ R17, R25, 0.5 ;  /* 0x3f00000019117820 */ /* 0x000fe20000410000 */
[----:B------:R-:W-:Y:S01]  /*0f70*/  FMUL.FTZ R25, R23, 0.5 ;  /* 0x3f00000017197820 */ /* 0x000fe20000410000 */
[----:B0-----:R-:W-:Y:S01]  /*0f80*/  IMAD.U32 R19, R18, 0x10000, RZ ;  /* 0x0001000012137824 */ /* 0x001fe200078e00ff */
[----:B-1----:R-:W-:-:S03]  /*0f90*/  SHF.L.U32 R23, R16, 0x10, RZ ;  /* 0x0000001010177819 */ /* 0x002fc600000006ff */
[----:B------:R-:W-:Y:S02]  /*0fa0*/  FADD.FTZ R19, R19, 1 ;  /* 0x3f80000013137421 */ /* 0x000fe40000010000 */
[----:B------:R-:W-:Y:S01]  /*0fb0*/  FADD.FTZ R29, R23, 1 ;  /* 0x3f800000171d7421 */ /* 0x000fe20000010000 */
[----:B------:R-:W0:Y:S08]  /*0fc0*/  F2F.BF16.F32 R17, R17 ;  /* 0x0000001100117304 */ /* 0x000e300000202000 */
[----:B------:R-:W1:Y:S08]  /*0fd0*/  F2F.BF16.F32 R18, R25 ;  /* 0x0000001900127304 */ /* 0x000e700000202000 */
[----:B------:R-:W2:Y:S08]  /*0fe0*/  F2F.BF16.F32 R19, R19 ;  /* 0x0000001300137304 */ /* 0x000eb00000202000 */
[----:B------:R-:W3:Y:S01]  /*0ff0*/  F2F.BF16.F32 R29, R29 ;  /* 0x0000001d001d7304 */ /* 0x000ee20000202000 */
[----:B0-----:R-:W-:Y:S01]  /*1000*/  IMAD.U32 R16, R17, 0x10000, RZ ;  /* 0x0001000011107824 */ /* 0x001fe200078e00ff */
[----:B-1----:R-:W-:Y:S01]  /*1010*/  SHF.L.U32 R18, R18, 0x10, RZ ;  /* 0x0000001012127819 */ /* 0x002fe200000006ff */
[----:B--2---:R-:W-:-:S04]  /*1020*/  IMAD.U32 R23, R19, 0x10000, RZ ;  /* 0x0001000013177824 */ /* 0x004fc800078e00ff */
[----:B------:R-:W-:Y:S01]  /*1030*/  FMUL.FTZ R23, R16, R23 ;  /* 0x0000001710177220 */ /* 0x000fe20000410000 */
[----:B---3--:R-:W-:Y:S01]  /*1040*/  IMAD.U32 R17, R29, 0x10000, RZ ;  /* 0x000100001d117824 */ /* 0x008fe200078e00ff */
[----:B------:R-:W-:-:S03]  /*1050*/  IADD3 R16, P0, PT, R3, R10, RZ ;  /* 0x0000000a03107210 */ /* 0x000fc60007f1e0ff */
[----:B------:R-:W-:-:S05]  /*1060*/  FMUL.FTZ R17, R18, R17 ;  /* 0x0000001112117220 */ /* 0x000fca0000410000 */
[----:B------:R-:W-:Y:S01]  /*1070*/  F2FP.BF16.F32.PACK_AB R25, RZ, R17 ;  /* 0x00000011ff19723e */ /* 0x000fe200000010ff */
[----:B------:R-:W-:Y:S01]  /*1080*/  IMAD.X R17, R9, 0x1, R26, P0 ;  /* 0x0000000109117824 */ /* 0x000fe200000e061a */
[----:B------:R-:W-:Y:S02]  /*1090*/  IADD3 R18, P0, PT, R3, R12, RZ ;  /* 0x0000000c03127210 */ /* 0x000fe40007f1e0ff */
[----:B------:R-:W-:Y:S02]  /*10a0*/  F2FP.BF16.F32.PACK_AB R23, RZ, R23 ;  /* 0x00000017ff17723e */ /* 0x000fe400000010ff */
[----:B------:R-:W-:Y:S02]  /*10b0*/  IADD3.X R19, PT, PT, R9, R11, RZ, P0, !PT ;  /* 0x0000000b09137210 */ /* 0x000fe400007fe4ff */
[----:B------:R-:W-:Y:S01]  /*10c0*/  IADD3 R21, P0, PT, R4, R21, RZ ;  /* 0x0000001504157210 */ /* 0x000fe20007f1e0ff */
[----:B------:R0:W-:Y:S04]  /*10d0*/  STG.E.U16 desc[UR6][R16.64], R23 ;  /* 0x0000001710007986 */ /* 0x0001e8000c101506 */
[----:B------:R0:W-:Y:S01]  /*10e0*/  STG.E.U16 desc[UR6][R18.64], R25 ;  /* 0x0000001912007986 */ /* 0x0001e2000c101506 */
[----:B------:R-:W-:Y:S01]  /*10f0*/  IMAD.X R2, R5, 0x1, R2, P0 ;  /* 0x0000000105027824 */ /* 0x000fe200000e0602 */
[----:B------:R-:W-:-:S04]  /*1100*/  ISETP.GE.U32.AND P0, PT, R21, UR9, PT ;  /* 0x0000000915007c0c */ /* 0x000fc8000bf06070 */
[----:B------:R-:W-:Y:S02]  /*1110*/  ISETP.GE.AND.EX P0, PT, R2, UR8, PT, P0 ;  /* 0x0000000802007c0c */ /* 0x000fe4000bf06300 */
[----:B------:R-:W-:-:S04]  /*1120*/  LEA R3, P1, R0, R3, 0x3 ;  /* 0x0000000300037211 */ /* 0x000fc800078218ff */
[----:B------:R-:W-:-:S07]  /*1130*/  LEA.HI.X R9, R0, R9, RZ, 0x3, P1 ;  /* 0x0000000900097211 */ /* 0x000fce00008f1cff */
[----:B0-----:R-:W-:Y:S05]  /*1140*/  @!P0 BRA `(.L_x_103) ;  /* 0xfffffff400cc8947 */ /* 0x001fea000383ffff */
[----:B------:R-:W-:Y:S05]  /*1150*/  EXIT ;  /* 0x000000000000794d */ /* 0x000fea0003800000 */
        .weak           $__internal_6_$__cuda_sm20_div_u64
        .type           $__internal_6_$__cuda_sm20_div_u64,@function
        .size           $__internal_6_$__cuda_sm20_div_u64,(.L_x_424 - $__internal_6_$__cuda_sm20_div_u64)
$__internal_6_$__cuda_sm20_div_u64:
        /* <DEDUP_REMOVED lines=60> */
[----:B------:R-:W-:-:S02]  /*1520*/  ISETP.NE.U32.AND P1, PT, R0, RZ, PT ;  /* 0x000000ff0000720c */ /* 0x000fc40003f25070 */
[----:B------:R-:W-:Y:S02]  /*1530*/  ISETP.GE.U32.AND.EX P0, PT, R9, RZ, PT, P0 ;  /* 0x000000ff0900720c */ /* 0x000fe40003f06100 */
[----:B------:R-:W-:Y:S02]  /*1540*/  MOV R5, 0x0 ;  /* 0x0000000000057802 */ /* 0x000fe40000000f00 */
[----:B------:R-:W-:Y:S02]  /*1550*/  ISETP.NE.AND.EX P1, PT, RZ, RZ, PT, P1 ;  /* 0x000000ffff00720c */ /* 0x000fe40003f25310 */
[----:B------:R-:W-:Y:S02]  /*1560*/  SEL R6, R6, R11, P0 ;  /* 0x0000000b06067207 */ /* 0x000fe40000000000 */
[----:B------:R-:W-:Y:S02]  /*1570*/  SEL R7, R7, R8, P0 ;  /* 0x0000000807077207 */ /* 0x000fe40000000000 */
[----:B------:R-:W-:-:S02]  /*1580*/  SEL R6, R6, 0xffffffff, P1 ;  /* 0xffffffff06067807 */ /* 0x000fc40000800000 */
[----:B------:R-:W-:Y:S01]  /*1590*/  SEL R7, R7, 0xffffffff, P1 ;  /* 0xffffffff07077807 */ /* 0x000fe20000800000 */
[----:B------:R-:W-:Y:S06]  /*15a0*/  RET.REL.NODEC R4 `(_ZN4vllm17activation_kernelIN3c108BFloat16EXadL_ZNS_15gelu_new_kernelIS2_EET_RKS4_EELb0ELb0EEEvPS4_PS5_i) ;  /* 0xffffffe804947950 */ /* 0x000fec0003c3ffff */
.L_x_104:
        /* <DEDUP_REMOVED lines=13> */
.L_x_424:


//--------------------- .text._ZN4vllm17activation_kernelIN3c104HalfEXadL_ZNS_15gelu_new_kernelIS2_EET_RKS4_EELb0ELb0EEEvPS4_PS5_i --------------------------
	.section	.text._ZN4vllm17activation_kernelIN3c104HalfEXadL_ZNS_15gelu_new_kernelIS2_EET_RKS4_EELb0ELb0EEEvPS4_PS5_i,"ax",@progbits
	.align	128
        .global         _ZN4vllm17activation_kernelIN3c104HalfEXadL_ZNS_15gelu_new_kernelIS2_EET_RKS4_EELb0ELb0EEEvPS4_PS5_i
        .type           _ZN4vllm17activation_kernelIN3c104HalfEXadL_ZNS_15gelu_new_kernelIS2_EET_RKS4_EELb0ELb0EEEvPS4_PS5_i,@function
        .size           _ZN4vllm17activation_kernelIN3c104HalfEXadL_ZNS_15gelu_new_kernelIS2_EET_RKS4_EELb0ELb0EEEvPS4_PS5_i,(.L_x_425 - _ZN4vllm17activation_kernelIN3c104HalfEXadL_ZNS_15gelu_new_kernelIS2_EET_RKS4_EELb0ELb0EEEvPS4_PS5_i)
        .other          _ZN4vllm17activation_kernelIN3c104HalfEXadL_ZNS_15gelu_new_kernelIS2_EET_RKS4_EELb0ELb0EEEvPS4_PS5_i,@"STO_CUDA_ENTRY STV_DEFAULT"
_ZN4vllm17activation_kernelIN3c104HalfEXadL_ZNS_15gelu_new_kernelIS2_EET_RKS4_EELb0ELb0EEEvPS4_PS5_i:
.text._ZN4vllm17activation_kernelIN3c104HalfEXadL_ZNS_15gelu_new_kernelIS2_EET_RKS4_EELb0ELb0EEEvPS4_PS5_i:
        /* <DEDUP_REMOVED lines=29> */
[----:B0-----:R-:W-:Y:S01]  /*01d0*/  IMAD.MOV.U32 R6, RZ, RZ, RZ ;  /* 0x000000ffff067224 */ /* 0x001fe200078e00ff */
[----:B-1----:R-:W-:-:S05]  /*01e0*/  IADD3 R9, PT, PT, RZ, -R7, RZ ;  /* 0x80000007ff097210 */ /* 0x002fca0007ffe0ff */
[----:B------:R-:W-:-:S04]  /*01f0*/  IMAD R9, R9, R0, RZ ;  /* 0x0000000009097224 */ /* 0x000fc800078e02ff */
[----:B------:R-:W-:-:S06]  /*0200*/  IMAD.HI.U32 R8, R7, R9, R6 ;  /* 0x0000000907087227 */ /* 0x000fcc00078e0006 */
[----:B------:R-:W-:-:S04]  /*0210*/  IMAD.HI.U32 R4, R8, R5, RZ ;  /* 0x0000000508047227 */ /* 0x000fc800078e00ff */
[----:B------:R-:W-:-:S04]  /*0220*/  IMAD.MOV R7, RZ, RZ, -R4 ;  /* 0x000000ffff077224 */ /* 0x000fc800078e0a04 */
[----:B------:R-:W-:-:S05]  /*0230*/  IMAD R5, R0, R7, R5 ;  /* 0x0000000700057224 */ /* 0x000fca00078e0205 */
[----:B------:R-:W-:-:S13]  /*0240*/  ISETP.GE.U32.AND P0, PT, R5, R0, PT ;  /* 0x000000000500720c */ /* 0x000fda0003f06070 */
[----:B------:R-:W-:Y:S01]  /*0250*/  @P0 IMAD.IADD R5, R5, 0x1, -R0 ;  /* 0x0000000105050824 */ /* 0x000fe200078e0a00 */
[----:B------:R-:W-:-:S04]  /*0260*/  @P0 IADD3 R4, PT, PT, R4, 0x1, RZ ;  /* 0x0000000104040810 */ /* 0x000fc80007ffe0ff */
[----:B------:R-:W-:Y:S01]  /*0270*/  ISETP.GE.U32.AND P1, PT, R5, R0, PT ;  /* 0x000000000500720c */ /* 0x000fe20003f26070 */
[----:B------:R-:W-:-:S12]  /*0280*/  IMAD.MOV.U32 R5, RZ, RZ, RZ ;  /* 0x000000ffff057224 */ /* 0x000fd800078e00ff */
[----:B------:R-:W-:Y:S01]  /*0290*/  @P1 VIADD R4, R4, 0x1 ;  /* 0x0000000104041836 */ /* 0x000fe20000000000 */
[----:B------:R-:W-:Y:S01]  /*02a0*/  @!P2 LOP3.LUT R4, RZ, R0, RZ, 0x33, !PT ;  /* 0x00000000ff04a212 */ /* 0x000fe200078e33ff */
[----:B------:R-:W-:Y:S06]  /*02b0*/  BRA `(.L_x_107) ;  /* 0x0000000000107947 */ /* 0x000fec0003800000 */
.L_x_106:
[----:B------:R-:W-:-:S07]  /*02c0*/  MOV R4, 0x2e0 ;  /* 0x000002e000047802 */ /* 0x000fce0000000f00 */
[----:B------:R-:W-:Y:S05]  /*02d0*/  CALL.REL.NOINC `($__internal_7_$__cuda_sm20_div_u64) ;  /* 0x0000000c00907944 */ /* 0x000fea0003c00000 */
[----:B------:R-:W-:Y:S01]  /*02e0*/  IMAD.MOV.U32 R4, RZ, RZ, R6 ;  /* 0x000000ffff047224 */ /* 0x000fe200078e0006 */
[----:B------:R-:W-:-:S07]  /*02f0*/  MOV R5, R7 ;  /* 0x0000000700057202 */ /* 0x000fce0000000f00 */
.L_x_107:
[----:B------:R-:W-:Y:S05]  /*0300*/  BSYNC.RECONVERGENT B0 ;  /* 0x0000000000007941 */ /* 0x000fea0003800200 */
.L_x_105:
        /* <DEDUP_REMOVED lines=18> */
.L_x_110:
[----:B------:R-:W-:-:S04]  /*0430*/  IADD3 R8, P1, PT, R3, UR14, RZ ;  /* 0x0000000e03087c10 */ /* 0x000fc8000ff3e0ff */
[----:B------:R-:W-:-:S05]  /*0440*/  IADD3.X R9, PT, PT, R5, UR15, RZ, P1, !PT ;  /* 0x0000000f05097c10 */ /* 0x000fca0008ffe4ff */
[----:B------:R-:W2:Y:S01]  /*0450*/  LDG.E.U16.CONSTANT R8, desc[UR6][R8.64] ;  /* 0x0000000608087981 */ /* 0x000ea2000c1e9500 */
[----:B------:R-:W-:-:S04]  /*0460*/  IADD3 R21, P2, PT, R0, R21, RZ ;  /* 0x0000001500157210 */ /* 0x000fc80007f5e0ff */
[----:B------:R-:W-:Y:S01]  /*0470*/  IADD3.X R2, PT, PT, RZ, R2, RZ, P2, !PT ;  /* 0x00000002ff027210 */ /* 0x000fe200017fe4ff */
[----:B--2---:R-:W-:-:S05]  /*0480*/  HADD2.F32 R7, -RZ, R8.H0_H0 ;  /* 0x20000008ff077230 */ /* 0x004fca0000004100 */
[----:B------:R-:W-:-:S05]  /*0490*/  FMUL.FTZ R10, R7, R7 ;  /* 0x00000007070a7220 */ /* 0x000fca0000410000 */
[----:B------:R-:W-:-:S05]  /*04a0*/  F2FP.F16.F32.PACK_AB R10, RZ, R10 ;  /* 0x0000000aff0a723e */ /* 0x000fca00000000ff */
[----:B------:R-:W-:-:S05]  /*04b0*/  HADD2.F32 R10, -RZ, R10.H0_H0 ;  /* 0x2000000aff0a7230 */ /* 0x000fca0000004100 */
[----:B------:R-:W-:-:S05]  /*04c0*/  FMUL.FTZ R10, R7, R10 ;  /* 0x0000000a070a7220 */ /* 0x000fca0000410000 */
[----:B------:R-:W-:-:S05]  /*04d0*/  F2FP.F16.F32.PACK_AB R10, RZ, R10 ;  /* 0x0000000aff0a723e */ /* 0x000fca00000000ff */
[----:B------:R-:W-:-:S05]  /*04e0*/  HADD2.F32 R10, -RZ, R10.H0_H0 ;  /* 0x2000000aff0a7230 */ /* 0x000fca0000004100 */
[----:B------:R-:W-:-:S05]  /*04f0*/  FMUL.FTZ R10, R10, 0.044714998453855514526 ;  /* 0x3d3727130a0a7820 */ /* 0x000fca0000410000 */
[----:B------:R-:W-:-:S05]  /*0500*/  F2FP.F16.F32.PACK_AB R10, RZ, R10 ;  /* 0x0000000aff0a723e */ /* 0x000fca00000000ff */
[----:B------:R-:W-:-:S05]  /*0510*/  HADD2.F32 R10, -RZ, R10.H0_H0 ;  /* 0x2000000aff0a7230 */ /* 0x000fca0000004100 */
[C---:B------:R-:W-:Y:S01]  /*0520*/  FADD.FTZ R10, R7.reuse, R10 ;  /* 0x0000000a070a7221 */ /* 0x040fe20000010000 */
[----:B------:R-:W-:-:S04]  /*0530*/  FMUL.FTZ R7, R7, 0.5 ;  /* 0x3f00000007077820 */ /* 0x000fc80000410000 */
[----:B------:R-:W-:-:S05]  /*0540*/  F2FP.F16.F32.PACK_AB R10, RZ, R10 ;  /* 0x0000000aff0a723e */ /* 0x000fca00000000ff */
[----:B------:R-:W-:-:S05]  /*0550*/  HADD2.F32 R10, -RZ, R10.H0_H0 ;  /* 0x2000000aff0a7230 */ /* 0x000fca0000004100 */
[----:B------:R-:W-:-:S05]  /*0560*/  FMUL.FTZ R10, R10, 0.79788458347320556641 ;  /* 0x3f4c422a0a0a7820 */ /* 0x000fca0000410000 */
        /* <DEDUP_REMOVED lines=21> */
.L_x_109:
[----:B------:R-:W-:Y:S05]  /*06c0*/  BSYNC.RECONVERGENT B0 ;  /* 0x0000000000007941 */ /* 0x000fea0003800200 */
.L_x_108:
        /* <DEDUP_REMOVED lines=26> */
.L_x_111:
        /* <DEDUP_REMOVED lines=8> */
[----:B------:R-:W-:Y:S02]  /*08f0*/  FMUL.FTZ R27, R25, R25 ;  /* 0x00000019191b7220 */ /* 0x000fe40000410000 */
[----:B------:R-:W-:-:S03]  /*0900*/  FMUL.FTZ R29, R23, R23 ;  /* 0x00000017171d7220 */ /* 0x000fc60000410000 */
[----:B------:R-:W-:Y:S02]  /*0910*/  F2FP.F16.F32.PACK_AB R27, RZ, R27 ;  /* 0x0000001bff1b723e */ /* 0x000fe400000000ff */
[----:B------:R-:W-:-:S03]  /*0920*/  F2FP.F16.F32.PACK_AB R29, RZ, R29 ;  /* 0x0000001dff1d723e */ /* 0x000fc600000000ff */
[----:B------:R-:W-:Y:S02]  /*0930*/  HADD2.F32 R27, -RZ, R27.H0_H0 ;  /* 0x2000001bff1b7230 */ /* 0x000fe40000004100 */
[----:B------:R-:W-:-:S03]  /*0940*/  HADD2.F32 R29, -RZ, R29.H0_H0 ;  /* 0x2000001dff1d7230 */ /* 0x000fc60000004100 */
[----:B------:R-:W-:Y:S02]  /*0950*/  FMUL.FTZ R27, R25, R27 ;  /* 0x0000001b191b7220 */ /* 0x000fe40000410000 */
[----:B------:R-:W-:-:S03]  /*0960*/  FMUL.FTZ R29, R23, R29 ;  /* 0x0000001d171d7220 */ /* 0x000fc60000410000 */
[----:B------:R-:W-:Y:S02]  /*0970*/  F2FP.F16.F32.PACK_AB R27, RZ, R27 ;  /* 0x0000001bff1b723e */ /* 0x000fe400000000ff */
[----:B------:R-:W-:-:S03]  /*0980*/  F2FP.F16.F32.PACK_AB R29, RZ, R29 ;  /* 0x0000001dff1d723e */ /* 0x000fc600000000ff */
[----:B------:R-:W-:Y:S02]  /*0990*/  HADD2.F32 R27, -RZ, R27.H0_H0 ;  /* 0x2000001bff1b7230 */ /* 0x000fe40000004100 */
[----:B------:R-:W-:-:S03]  /*09a0*/  HADD2.F32 R29, -RZ, R29.H0_H0 ;  /* 0x2000001dff1d7230 */ /* 0x000fc60000004100 */
[----:B------:R-:W-:Y:S02]  /*09b0*/  FMUL.FTZ R27, R27, 0.044714998453855514526 ;  /* 0x3d3727131b1b7820 */ /* 0x000fe40000410000 */
[----:B------:R-:W-:-:S03]  /*09c0*/  FMUL.FTZ R29, R29, 0.044714998453855514526 ;  /* 0x3d3727131d1d7820 */ /* 0x000fc60000410000 */
[----:B------:R-:W-:Y:S02]  /*09d0*/  F2FP.F16.F32.PACK_AB R27, RZ, R27 ;  /* 0x0000001bff1b723e */ /* 0x000fe400000000ff */
[----:B------:R-:W-:-:S03]  /*09e0*/  F2FP.F16.F32.PACK_AB R29, RZ, R29 ;  /* 0x0000001dff1d723e */ /* 0x000fc600000000ff */
[----:B------:R-:W-:Y:S02]  /*09f0*/  HADD2.F32 R16, -RZ, R27.H0_H0 ;  /* 0x2000001bff107230 */ /* 0x000fe40000004100 */
[----:B------:R-:W-:-:S03]  /*0a00*/  HADD2.F32 R18, -RZ, R29.H0_H0 ;  /* 0x2000001dff127230 */ /* 0x000fc60000004100 */
[----:B------:R-:W-:Y:S02]  /*0a10*/  FADD.FTZ R16, R25, R16 ;  /* 0x0000001019107221 */ /* 0x000fe40000010000 */
[----:B------:R-:W-:-:S03]  /*0a20*/  FADD.FTZ R18, R23, R18 ;  /* 0x0000001217127221 */ /* 0x000fc60000010000 */
[----:B------:R-:W-:Y:S01]  /*0a30*/  F2FP.F16.F32.PACK_AB R16, RZ, R16 ;  /* 0x00000010ff10723e */ /* 0x000fe200000000ff */
[----:B------:R-:W-:Y:S01]  /*0a40*/  FMUL.FTZ R23, R23, 0.5 ;  /* 0x3f00000017177820 */ /* 0x000fe20000410000 */
[----:B------:R-:W-:-:S03]  /*0a50*/  F2FP.F16.F32.PACK_AB R18, RZ, R18 ;  /* 0x00000012ff12723e */ /* 0x000fc600000000ff */
[----:B------:R-:W-:Y:S02]  /*0a60*/  HADD2.F32 R16, -RZ, R16.H0_H0 ;  /* 0x20000010ff107230 */ /* 0x000fe40000004100 */
[----:B------:R-:W-:-:S03]  /*0a70*/  HADD2.F32 R18, -RZ, R18.H0_H0 ;  /* 0x20000012ff127230 */ /* 0x000fc60000004100 */
[----:B------:R-:W-:Y:S02]  /*0a80*/  FMUL.FTZ R16, R16, 0.79788458347320556641 ;  /* 0x3f4c422a10107820 */ /* 0x000fe40000410000 */
[----:B------:R-:W-:-:S03]  /*0a90*/  FMUL.FTZ R18, R18, 0.79788458347320556641 ;  /* 0x3f4c422a12127820 */ /* 0x000fc60000410000 */
[----:B------:R-:W-:Y:S02]  /*0aa0*/  F2FP.F16.F32.PACK_AB R16, RZ, R16 ;  /* 0x00000010ff10723e */ /* 0x000fe400000000ff */
[----:B------:R-:W-:-:S03]  /*0ab0*/  F2FP.F16.F32.PACK_AB R19, RZ, R18 ;  /* 0x00000012ff13723e */ /* 0x000fc600000000ff */
[----:B------:R-:W-:Y:S02]  /*0ac0*/  HADD2.F32 R18, -RZ, R16.H0_H0 ;  /* 0x20000010ff127230 */ /* 0x000fe40000004100 */
[----:B------:R-:W-:Y:S01]  /*0ad0*/  FMUL.FTZ R16, R25, 0.5 ;  /* 0x3f00000019107820 */ /* 0x000fe20000410000 */
[----:B------:R-:W-:Y:S01]  /*0ae0*/  HADD2.F32 R27, -RZ, R19.H0_H0 ;  /* 0x20000013ff1b7230 */ /* 0x000fe20000004100 */
[----:B------:R-:W0:Y:S08]  /*0af0*/  MUFU.TANH R17, R18 ;  /* 0x0000001200117308 */ /* 0x000e300000002400 */
[----:B------:R-:W1:Y:S01]  /*0b00*/  MUFU.TANH R27, R27 ;  /* 0x0000001b001b7308 */ /* 0x000e620000002400 */
[----:B0-----:R-:W-:-:S05]  /*0b10*/  F2FP.F16.F32.PACK_AB R17, R16, R17 ;  /* 0x000000111011723e */ /* 0x001fca00000000ff */
[--C-:B------:R-:W-:Y:S02]  /*0b20*/  HADD2.F32 R19, -RZ, R17.reuse.H0_H0 ;  /* 0x20000011ff137230 */ /* 0x100fe40000004100 */
[----:B------:R-:W-:Y:S01]  /*0b30*/  HADD2.F32 R17, -RZ, R17.H1_H1 ;  /* 0x30000011ff117230 */ /* 0x000fe20000004100 */
[----:B-1----:R-:W-:Y:S02]  /*0b40*/  F2FP.F16.F32.PACK_AB R16, R23, R27 ;  /* 0x0000001b1710723e */ /* 0x002fe400000000ff */
[----:B------:R-:W-:-:S03]  /*0b50*/  FADD.FTZ R19, R19, 1 ;  /* 0x3f80000013137421 */ /* 0x000fc60000010000 */
[--C-:B------:R-:W-:Y:S02]  /*0b60*/  HADD2.F32 R23, -RZ, R16.reuse.H0_H0 ;  /* 0x20000010ff177230 */ /* 0x100fe40000004100 */
[----:B------:R-:W-:Y:S01]  /*0b70*/  F2FP.F16.F32.PACK_AB R19, RZ, R19 ;  /* 0x00000013ff13723e */ /* 0x000fe200000000ff */
[----:B------:R-:W-:Y:S02]  /*0b80*/  HADD2.F32 R16, -RZ, R16.H1_H1 ;  /* 0x30000010ff107230 */ /* 0x000fe40000004100 */
[----:B------:R-:W-:Y:S02]  /*0b90*/  FADD.FTZ R23, R23, 1 ;  /* 0x3f80000017177421 */ /* 0x000fe40000010000 */
[----:B------:R-:W-:-:S03]  /*0ba0*/  HADD2.F32 R18, -RZ, R19.H0_H0 ;  /* 0x20000013ff127230 */ /* 0x000fc60000004100 */
[----:B------:R-:W-:Y:S02]  /*0bb0*/  F2FP.F16.F32.PACK_AB R23, RZ, R23 ;  /* 0x00000017ff17723e */ /* 0x000fe400000000ff */
[----:B------:R-:W-:-:S03]  /*0bc0*/  FMUL.FTZ R17, R17, R18 ;  /* 0x0000001211117220 */ /* 0x000fc60000410000 */
[----:B------:R-:W-:Y:S02]  /*0bd0*/  HADD2.F32 R23, -RZ, R23.H0_H0 ;  /* 0x20000017ff177230 */ /* 0x000fe40000004100 */
[----:B------:R-:W-:-:S03]  /*0be0*/  F2FP.F16.F32.PACK_AB R18, RZ, R17 ;  /* 0x00000011ff12723e */ /* 0x000fc600000000ff */
[----:B------:R-:W-:Y:S01]  /*0bf0*/  FMUL.FTZ R23, R16, R23 ;  /* 0x0000001710177220 */ /* 0x000fe20000410000 */
        /* <DEDUP_REMOVED lines=10> */
[----:B0-----:R-:W-:Y:S02]  /*0ca0*/  IADD3 R18, P1, PT, R3, R14, RZ ;  /* 0x0000000e03127210 */ /* 0x001fe40007f3e0ff */
[----:B------:R-:W-:-:S03]  /*0cb0*/  IADD3.X R17, PT, PT, R9, R28, RZ, P0, !PT ;  /* 0x0000001c09117210 */ /* 0x000fc600007fe4ff */
        /* <DEDUP_REMOVED lines=54> */
[----:B------:R-:W-:Y:S02]  /*1020*/  IADD3 R16, P0, PT, R3, R10, RZ ;  /* 0x0000000a03107210 */ /* 0x000fe40007f1e0ff */
[----:B------:R-:W-:Y:S02]  /*1030*/  PRMT R19, R18, 0x7610, R19 ;  /* 0x0000761012137816 */ /* 0x000fe40000000013 */
[----:B------:R-:W-:Y:S01]  /*1040*/  F2FP.F16.F32.PACK_AB R23, RZ, R23 ;  /* 0x00000017ff17723e */ /* 0x000fe200000000ff */
[----:B------:R-:W-:Y:S01]  /*1050*/  IMAD.X R17, R9, 0x1, R26, P0 ;  /* 0x0000000109117824 */ /* 0x000fe200000e061a */
[----:B------:R-:W-:Y:S02]  /*1060*/  IADD3 R18, P0, PT, R3, R12, RZ ;  /* 0x0000000c03127210 */ /* 0x000fe40007f1e0ff */
[----:B------:R-:W-:Y:S02]  /*1070*/  LEA R3, P1, R0, R3, 0x3 ;  /* 0x0000000300037211 */ /* 0x000fe400078218ff */
[----:B------:R0:W-:Y:S02]  /*1080*/  STG.E.U16 desc[UR6][R16.64], R19 ;  /* 0x0000001310007986 */ /* 0x0001e4000c101506 */
[----:B0-----:R-:W-:-:S02]  /*1090*/  IADD3.X R19, PT, PT, R9, R11, RZ, P0, !PT ;  /* 0x0000000b09137210 */ /* 0x001fc400007fe4ff */
        /* <DEDUP_REMOVED lines=8> */
        .weak           $__internal_7_$__cuda_sm20_div_u64
        .type           $__internal_7_$__cuda_sm20_div_u64,@function
        .size           $__internal_7_$__cuda_sm20_div_u64,(.L_x_425 - $__internal_7_$__cuda_sm20_div_u64)
$__internal_7_$__cuda_sm20_div_u64:
        /* <DEDUP_REMOVED lines=56> */
[----:B------:R-:W-:Y:S02]  /*14a0*/  SEL R8, R8, R7, P0 ;  /* 0x0000000708087207 */ /* 0x000fe40000000000 */
[----:B------:R-:W-:Y:S01]  /*14b0*/  ISETP.GE.U32.AND P0, PT, R5, R0, PT ;  /* 0x000000000500720c */ /* 0x000fe20003f06070 */
[----:B------:R-:W-:Y:S01]  /*14c0*/  IMAD.MOV.U32 R5, RZ, RZ, 0x0 ;  /* 0x00000000ff057424 */ /* 0x000fe200078e00ff */
[----:B------:R-:W-:Y:S02]  /*14d0*/  IADD3 R6, P2, PT, R11, 0x1, RZ ;  /* 0x000000010b067810 */ /* 0x000fe40007f5e0ff */
[----:B------:R-:W-:Y:S02]  /*14e0*/  ISETP.NE.U32.AND P1, PT, R0, RZ, PT ;  /* 0x000000ff0000720c */ /* 0x000fe40003f25070 */
[----:B------:R-:W-:-:S02]  /*14f0*/  ISETP.GE.U32.AND.EX P0, PT, R9, RZ, PT, P0 ;  /* 0x000000ff0900720c */ /* 0x000fc40003f06100 */
[-C--:B------:R-:W-:Y:S02]  /*1500*/  IADD3.X R7, PT, PT, RZ, R8.reuse, RZ, P2, !PT ;  /* 0x00000008ff077210 */ /* 0x080fe400017fe4ff */
[----:B------:R-:W-:Y:S02]  /*1510*/  ISETP.NE.AND.EX P1, PT, RZ, RZ, PT, P1 ;  /* 0x000000ffff00720c */ /* 0x000fe40003f25310 */
[----:B------:R-:W-:Y:S02]  /*1520*/  SEL R6, R6, R11, P0 ;  /* 0x0000000b06067207 */ /* 0x000fe40000000000 */
[----:B------:R-:W-:Y:S02]  /*1530*/  SEL R7, R7, R8, P0 ;  /* 0x0000000807077207 */ /* 0x000fe40000000000 */
[----:B------:R-:W-:Y:S02]  /*1540*/  SEL R6, R6, 0xffffffff, P1 ;  /* 0xffffffff06067807 */ /* 0x000fe40000800000 */
[----:B------:R-:W-:Y:S01]  /*1550*/  SEL R7, R7, 0xffffffff, P1 ;  /* 0xffffffff07077807 */ /* 0x000fe20000800000 */
[----:B------:R-:W-:Y:S06]  /*1560*/  RET.REL.NODEC R4 `(_ZN4vllm17activation_kernelIN3c104HalfEXadL_ZNS_15gelu_new_kernelIS2_EET_RKS4_EELb0ELb0EEEvPS4_PS5_i) ;  /* 0xffffffe804a47950 */ /* 0x000fec0003c3ffff */
.L_x_112:
        /* <DEDUP_REMOVED lines=9> */
.L_x_425:


//--------------------- .text._ZN4vllm17activation_kernelIfXadL_ZNS_15gelu_new_kernelIfEET_RKS2_EELb0ELb0EEEvPS2_PS3_i --------------------------
	.section	.text._ZN4vllm17activation_kernelIfXadL_ZNS_15gelu_new_kernelIfEET_RKS2_EELb0ELb0EEEvPS2_PS3_i,"ax",@progbits
	.align	128
        .global         _ZN4vllm17activation_kernelIfXadL_ZNS_15gelu_new_kernelIfEET_RKS2_EELb0ELb0EEEvPS2_PS3_i
        .type           _ZN4vllm17activation_kernelIfXadL_ZNS_15gelu_new_kernelIfEET_RKS2_EELb0ELb0EEEvPS2_PS3_i,@function
        .size           _ZN4vllm17activation_kernelIfXadL_ZNS_15gelu_new_kernelIfEET_RKS2_EELb0ELb0EEEvPS2_PS3_i,(.L_x_426 - _ZN4vllm17activation_kernelIfXadL_ZNS_15gelu_new_kernelIfEET_RKS2_EELb0ELb0EEEvPS2_PS3_i)
        .other          _ZN4vllm17activation_kernelIfXadL_ZNS_15gelu_new_kernelIfEET_RKS2_EELb0ELb0EEEvPS2_PS3_i,@"STO_CUDA_ENTRY STV_DEFAULT"
_ZN4vllm17activation_kernelIfXadL_ZNS_15gelu_new_kernelIfEET_RKS2_EELb0ELb0EEEvPS2_PS3_i:
.text._ZN4vllm17activation_kernelIfXadL_ZNS_15gelu_new_kernelIfEET_RKS2_EELb0ELb0EEEvPS2_PS3_i:
        /* <DEDUP_REMOVED lines=44> */
.L_x_114:
[----:B------:R-:W-:-:S07]  /*02c0*/  MOV R4, 0x2e0 ;  /* 0x000002e000047802 */ /* 0x000fce0000000f00 */
[----:B------:R-:W-:Y:S05]  /*02d0*/  CALL.REL.NOINC `($__internal_8_$__cuda_sm20_div_u64) ;  /* 0x00000008001c7944 */ /* 0x000fea0003c00000 */
[----:B------:R-:W-:Y:S02]  /*02e0*/  IMAD.MOV.U32 R4, RZ, RZ, R6 ;  /* 0x000000ffff047224 */ /* 0x000fe400078e0006 */
[----:B------:R-:W-:-:S07]  /*02f0*/  IMAD.MOV.U32 R5, RZ, RZ, R7 ;  /* 0x000000ffff057224 */ /* 0x000fce00078e0007 */
.L_x_115:
[----:B------:R-:W-:Y:S05]  /*0300*/  BSYNC.RECONVERGENT B0 ;  /* 0x0000000000007941 */ /* 0x000fea0003800200 */
.L_x_113:
        /* <DEDUP_REMOVED lines=18> */
.L_x_118:
        /* <DEDUP_REMOVED lines=13> */
[C---:B--2---:R-:W-:Y:S01]  /*0500*/  FMUL.FTZ R3, R4.reuse, R4 ;  /* 0x0000000404037220 */ /* 0x044fe20000410000 */
[----:B------:R-:W-:-:S03]  /*0510*/  FMUL.FTZ R8, R4, 0.5 ;  /* 0x3f00000004087820 */ /* 0x000fc60000410000 */
[----:B------:R-:W-:-:S04]  /*0520*/  FMUL.FTZ R3, R4, R3 ;  /* 0x0000000304037220 */ /* 0x000fc80000410000 */
[----:B------:R-:W-:-:S04]  /*0530*/  FFMA.FTZ R3, R3, 0.044714998453855514526, R4 ;  /* 0x3d37271303037823 */ /* 0x000fc80000010004 */
[----:B------:R-:W-:-:S06]  /*0540*/  FMUL.FTZ R3, R3, 0.79788458347320556641 ;  /* 0x3f4c422a03037820 */ /* 0x000fcc0000410000 */
[----:B------:R-:W0:Y:S02]  /*0550*/  MUFU.TANH R3, R3 ;  /* 0x0000000300037308 */ /* 0x000e240000002400 */
[----:B0-----:R-:W-:-:S04]  /*0560*/  FADD.FTZ R9, R3, 1 ;  /* 0x3f80000003097421 */ /* 0x001fc80000010000 */
[----:B------:R-:W-:-:S05]  /*0570*/  FMUL.FTZ R9, R8, R9 ;  /* 0x0000000908097220 */ /* 0x000fca0000410000 */
[----:B------:R0:W-:Y:S01]  /*0580*/  STG.E desc[UR6][R6.64], R9 ;  /* 0x0000000906007986 */ /* 0x0001e2000c101906 */
[----:B------:R-:W-:Y:S05]  /*0590*/  @P1 BRA `(.L_x_118) ;  /* 0xfffffffc00a41947 */ /* 0x000fea000383ffff */
.L_x_117:
[----:B------:R-:W-:Y:S05]  /*05a0*/  BSYNC.RECONVERGENT B0 ;  /* 0x0000000000007941 */ /* 0x000fea0003800200 */
.L_x_116:
        /* <DEDUP_REMOVED lines=26> */
.L_x_119:
[----:B------:R-:W-:-:S04]  /*0750*/  IADD3 R22, P0, PT, R3, UR14, RZ ;  /* 0x0000000e03167c10 */ /* 0x000fc8000ff1e0ff */
[----:B------:R-:W-:-:S05]  /*0760*/  IADD3.X R23, PT, PT, R7, UR15, RZ, P0, !PT ;  /* 0x0000000f07177c10 */ /* 0x000fca00087fe4ff */
[----:B------:R-:W2:Y:S01]  /*0770*/  LDG.E.CONSTANT R22, desc[UR6][R22.64] ;  /* 0x0000000616167981 */ /* 0x000ea2000c1e9900 */
[----:B------:R-:W-:-:S05]  /*0780*/  IADD3 R20, P0, PT, R3, R14, RZ ;  /* 0x0000000e03147210 */ /* 0x000fca0007f1e0ff */
[----:B------:R-:W-:-:S05]  /*0790*/  IMAD.X R21, R7, 0x1, R9, P0 ;  /* 0x0000000107157824 */ /* 0x000fca00000e0609 */
[----:B------:R-:W3:Y:S01]  /*07a0*/  LDG.E.CONSTANT R25, desc[UR6][R20.64] ;  /* 0x0000000614197981 */ /* 0x000ee2000c1e9900 */
[----:B--2---:R-:W-:-:S04]  /*07b0*/  FMUL.FTZ R15, R22, R22 ;  /* 0x00000016160f7220 */ /* 0x004fc80000410000 */
[----:B------:R-:W-:-:S04]  /*07c0*/  FMUL.FTZ R15, R22, R15 ;  /* 0x0000000f160f7220 */ /* 0x000fc80000410000 */
[----:B------:R-:W-:Y:S01]  /*07d0*/  FFMA.FTZ R15, R15, 0.044714998453855514526, R22 ;  /* 0x3d3727130f0f7823 */ /* 0x000fe20000010016 */
[----:B------:R-:W-:Y:S01]  /*07e0*/  FMUL.FTZ R22, R22, 0.5 ;  /* 0x3f00000016167820 */ /* 0x000fe20000410000 */
[----:B---3--:R-:W-:Y:S02]  /*07f0*/  FMUL.FTZ R27, R25, R25 ;  /* 0x00000019191b7220 */ /* 0x008fe40000410000 */
[----:B------:R-:W-:Y:S02]  /*0800*/  FMUL.FTZ R15, R15, 0.79788458347320556641 ;  /* 0x3f4c422a0f0f7820 */ /* 0x000fe40000410000 */
[----:B------:R-:W-:-:S04]  /*0810*/  FMUL.FTZ R27, R25, R27 ;  /* 0x0000001b191b7220 */ /* 0x000fc80000410000 */
[----:B------:R-:W0:Y:S01]  /*0820*/  MUFU.TANH R15, R15 ;  /* 0x0000000f000f7308 */ /* 0x000e220000002400 */
[----:B------:R-:W-:-:S04]  /*0830*/  FFMA.FTZ R27, R27, 0.044714998453855514526, R25 ;  /* 0x3d3727131b1b7823 */ /* 0x000fc80000010019 */
[----:B------:R-:W-:-:S06]  /*0840*/  FMUL.FTZ R27, R27, 0.79788458347320556641 ;  /* 0x3f4c422a1b1b7820 */ /* 0x000fcc0000410000 */
[----:B------:R-:W1:Y:S01]  /*0850*/  MUFU.TANH R27, R27 ;  /* 0x0000001b001b7308 */ /* 0x000e620000002400 */
[----:B0-----:R-:W-:-:S04]  /*0860*/  FADD.FTZ R23, R15, 1 ;  /* 0x3f8000000f177421 */ /* 0x001fc80000010000 */
[----:B------:R-:W-:Y:S01]  /*0870*/  FMUL.FTZ R29, R22, R23 ;  /* 0x00000017161d7220 */ /* 0x000fe20000410000 */
[----:B------:R-:W-:-:S04]  /*0880*/  IADD3 R22, P0, PT, R3, UR12, RZ ;  /* 0x0000000c03167c10 */ /* 0x000fc8000ff1e0ff */
[----:B------:R-:W-:Y:S02]  /*0890*/  IADD3.X R23, PT, PT, R7, UR13, RZ, P0, !PT ;  /* 0x0000000d07177c10 */ /* 0x000fe400087fe4ff */
[----:B------:R-:W-:-:S03]  /*08a0*/  IADD3 R20, P0, PT, R3, R10, RZ ;  /* 0x0000000a03147210 */ /* 0x000fc60007f1e0ff */
[----:B------:R0:W-:Y:S02]  /*08b0*/  STG.E desc[UR6][R22.64], R29 ;  /* 0x0000001d16007986 */ /* 0x0001e4000c101906 */
[----:B------:R-:W-:-:S05]  /*08c0*/  IMAD.X R21, R7, 0x1, R26, P0 ;  /* 0x0000000107157824 */ /* 0x000fca00000e061a */
[----:B------:R2:W3:Y:S01]  /*08d0*/  LDG.E.CONSTANT R15, desc[UR6][R20.64] ;  /* 0x00000006140f7981 */ /* 0x0004e2000c1e9900 */
[----:B------:R-:W-:Y:S01]  /*08e0*/  FMUL.FTZ R25, R25, 0.5 ;  /* 0x3f00000019197820 */ /* 0x000fe20000410000 */
[----:B-1----:R-:W-:-:S04]  /*08f0*/  FADD.FTZ R27, R27, 1 ;  /* 0x3f8000001b1b7421 */ /* 0x002fc80000010000 */
[----:B------:R-:W-:Y:S01]  /*0900*/  FMUL.FTZ R27, R25, R27 ;  /* 0x0000001b191b7220 */ /* 0x000fe20000410000 */
[----:B--2---:R-:W-:-:S05]  /*0910*/  IADD3 R20, P0, PT, R3, R12, RZ ;  /* 0x0000000c03147210 */ /* 0x004fca0007f1e0ff */
[----:B------:R-:W-:Y:S01]  /*0920*/  IMAD.X R21, R7, 0x1, R28, P0 ;  /* 0x0000000107157824 */ /* 0x000fe200000e061c */
[----:B0-----:R-:W-:-:S04]  /*0930*/  IADD3 R22, P0, PT, R3, R18, RZ ;  /* 0x0000001203167210 */ /* 0x001fc80007f1e0ff */
[----:B------:R-:W-:Y:S01]  /*0940*/  IADD3.X R23, PT, PT, R7, R6, RZ, P0, !PT ;  /* 0x0000000607177210 */ /* 0x000fe200007fe4ff */
[----:B------:R0:W-:Y:S04]  /*0950*/  STG.E desc[UR6][R20.64], R27 ;  /* 0x0000001b14007986 */ /* 0x0001e8000c101906 */
[----:B------:R-:W2:Y:S01]  /*0960*/  LDG.E.CONSTANT R22, desc[UR6][R22.64] ;  /* 0x0000000616167981 */ /* 0x000ea2000c1e9900 */
[C---:B---3--:R-:W-:Y:S01]  /*0970*/  FMUL.FTZ R25, R15.reuse, R15 ;  /* 0x0000000f0f197220 */ /* 0x048fe20000410000 */
[----:B0-----:R-:W-:-:S03]  /*0980*/  FMUL.FTZ R20, R15, 0.5 ;  /* 0x3f0000000f147820 */ /* 0x001fc60000410000 */
[----:B------:R-:W-:-:S04]  /*0990*/  FMUL.FTZ R25, R15, R25 ;  /* 0x000000190f197220 */ /* 0x000fc80000410000 */
[----:B------:R-:W-:-:S04]  /*09a0*/  FFMA.FTZ R25, R25, 0.044714998453855514526, R15 ;  /* 0x3d37271319197823 */ /* 0x000fc8000001000f */
[----:B------:R-:W-:-:S06]  /*09b0*/  FMUL.FTZ R25, R25, 0.79788458347320556641 ;  /* 0x3f4c422a19197820 */ /* 0x000fcc0000410000 */
[----:B------:R-:W0:Y:S01]  /*09c0*/  MUFU.TANH R25, R25 ;  /* 0x0000001900197308 */ /* 0x000e220000002400 */
[C---:B--2---:R-:W-:Y:S01]  /*09d0*/  FMUL.FTZ R29, R22.reuse, R22 ;  /* 0x00000016161d7220 */ /* 0x044fe20000410000 */
[----:B------:R-:W-:-:S03]  /*09e0*/  FMUL.FTZ R23, R22, 0.5 ;  /* 0x3f00000016177820 */ /* 0x000fc60000410000 */
[----:B------:R-:W-:-:S04]  /*09f0*/  FMUL.FTZ R29, R22, R29 ;  /* 0x0000001d161d7220 */ /* 0x000fc80000410000 */
[----:B------:R-:W-:Y:S01]  /*0a00*/  FFMA.FTZ R29, R29, 0.044714998453855514526, R22 ;  /* 0x3d3727131d1d7823 */ /* 0x000fe20000010016 */
[----:B0-----:R-:W-:-:S03]  /*0a10*/  FADD.FTZ R21, R25, 1 ;  /* 0x3f80000019157421 */ /* 0x001fc60000010000 */
[----:B------:R-:W-:Y:S01]  /*0a20*/  FMUL.FTZ R29, R29, 0.79788458347320556641 ;  /* 0x3f4c422a1d1d7820 */ /* 0x000fe20000410000 */
[----:B------:R-:W-:-:S03]  /*0a30*/  FMUL.FTZ R27, R20, R21 ;  /* 0x00000015141b7220 */ /* 0x000fc60000410000 */
[----:B------:R-:W0:Y:S01]  /*0a40*/  MUFU.TANH R15, R29 ;  /* 0x0000001d000f7308 */ /* 0x000e220000002400 */
[----:B------:R-:W-:-:S05]  /*0a50*/  IADD3 R20, P0, PT, R3, R8, RZ ;  /* 0x0000000803147210 */ /* 0x000fca0007f1e0ff */
[----:B------:R-:W-:Y:S01]  /*0a60*/  IMAD.X R21, R7, 0x1, R24, P0 ;  /* 0x0000000107157824 */ /* 0x000fe200000e0618 */
[----:B------:R-:W-:Y:S02]  /*0a70*/  IADD3 R22, P0, PT, R3, R16, RZ ;  /* 0x0000001003167210 */ /* 0x000fe40007f1e0ff */
[----:B------:R-:W-:Y:S02]  /*0a80*/  LEA R3, P1, R0, R3, 0x4 ;  /* 0x0000000300037211 */ /* 0x000fe400078220ff */
[----:B------:R1:W-:Y:S01]  /*0a90*/  STG.E desc[UR6][R20.64], R27 ;  /* 0x0000001b14007986 */ /* 0x0003e2000c101906 */
[----:B0-----:R-:W-:-:S04]  /*0aa0*/  FADD.FTZ R15, R15, 1 ;  /* 0x3f8000000f0f7421 */ /* 0x001fc80000010000 */
[----:B------:R-:W-:Y:S01]  /*0ab0*/  FMUL.FTZ R15, R23, R15 ;  /* 0x0000000f170f7220 */ /* 0x000fe20000410000 */
[----:B------:R-:W-:Y:S01]  /*0ac0*/  IMAD.X R23, R7, 0x1, R11, P0 ;  /* 0x0000000107177824 */ /* 0x000fe200000e060b */
[----:B------:R-:W-:Y:S02]  /*0ad0*/  IADD3 R13, P0, PT, R4, R13, RZ ;  /* 0x0000000d040d7210 */ /* 0x000fe40007f1e0ff */
[----:B------:R-:W-:Y:S02]  /*0ae0*/  LEA.HI.X R7, R0, R7, RZ, 0x4, P1 ;  /* 0x0000000700077211 */ /* 0x000fe400008f24ff */
[----:B------:R1:W-:Y:S01]  /*0af0*/  STG.E desc[UR6][R22.64], R15 ;  /* 0x0000000f16007986 */ /* 0x0003e2000c101906 */
[----:B------:R-:W-:Y:S01]  /*0b00*/  IMAD.X R2, R5, 0x1, R2, P0 ;  /* 0x0000000105027824 */ /* 0x000fe200000e0602 */
[----:B------:R-:W-:-:S04]  /*0b10*/  ISETP.GE.U32.AND P0, PT, R13, UR5, PT ;  /* 0x000000050d007c0c */ /* 0x000fc8000bf06070 */
[----:B------:R-:W-:-:S13]  /*0b20*/  ISETP.GE.AND.EX P0, PT, R2, UR8, PT, P0 ;  /* 0x0000000802007c0c */ /* 0x000fda000bf06300 */
[----:B-1----:R-:W-:Y:S05]  /*0b30*/  @!P0 BRA `(.L_x_119) ;  /* 0xfffffffc00048947 */ /* 0x002fea000383ffff */
[----:B------:R-:W-:Y:S05]  /*0b40*/  EXIT ;  /* 0x000000000000794d */ /* 0x000fea0003800000 */
        .weak           $__internal_8_$__cuda_sm20_div_u64
        .type           $__internal_8_$__cuda_sm20_div_u64,@function
        .size           $__internal_8_$__cuda_sm20_div_u64,(.L_x_426 - $__internal_8_$__cuda_sm20_div_u64)
$__internal_8_$__cuda_sm20_div_u64:
        /* <DEDUP_REMOVED lines=68> */
[----:B------:R-:W-:Y:S06]  /*0f90*/  RET.REL.NODEC R4 `(_ZN4vllm17activation_kernelIfXadL_ZNS_15gelu_new_kernelIfEET_RKS2_EELb0ELb0EEEvPS2_PS3_i) ;  /* 0xfffffff004187950 */ /* 0x000fec0003c3ffff */
.L_x_120:
        /* <DEDUP_REMOVED lines=14> */
.L_x_426:


//--------------------- .text._ZN4vllm17activation_kernelIN3c108BFloat16EXadL_ZNS_15gelu_new_kernelIS2_EET_RKS4_EELb1ELb0EEEvPS4_PS5_i --------------------------
	.section	.text._ZN4vllm17activation_kernelIN3c108BFloat16EXadL_ZNS_15gelu_new_kernelIS2_EET_RKS4_EELb1ELb0EEEvPS4_PS5_i,"ax",@progbits
	.align	128
        .global         _ZN4vllm17activation_kernelIN3c108BFloat16EXadL_ZNS_15gelu_new_kernelIS2_EET_RKS4_EELb1ELb0EEEvPS4_PS5_i
        .type           _ZN4vllm17activation_kernelIN3c108BFloat16EXadL_ZNS_15gelu_new_kernelIS2_EET_RKS4_EELb1ELb0EEEvPS4_PS5_i,@function
        .size           _ZN4vllm17activation_kernelIN3c108BFloat16EXadL_ZNS_15gelu_new_kernelIS2_EET_RKS4_EELb1ELb0EEEvPS4_PS5_i,(.L_x_466 - _ZN4vllm17activation_kernelIN3c108BFloat16EXadL_ZNS_15gelu_new_kernelIS2_EET_RKS4_EELb1ELb0EEEvPS4_PS5_i)
        .other          _ZN4vllm17activation_kernelIN3c108BFloat16EXadL_ZNS_15gelu_new_kernelIS2_EET_RKS4_EELb1ELb0EEEvPS4_PS5_i,@"STO_CUDA_ENTRY STV_DEFAULT"
_ZN4vllm17activation_kernelIN3c108BFloat16EXadL_ZNS_15gelu_new_kernelIS2_EET_RKS4_EELb1ELb0EEEvPS4_PS5_i:
.text._ZN4vllm17activation_kernelIN3c108BFloat16EXadL_ZNS_15gelu_new_kernelIS2_EET_RKS4_EELb1ELb0EEEvPS4_PS5_i:
        /* <DEDUP_REMOVED lines=33> */
[----:B------:R-:W-:Y:S01]  /*0210*/  @P0 IADD3 R3, PT, PT, R3, -R14, RZ ;  /* 0x8000000e03030210 */ /* 0x000fe20007ffe0ff */
[----:B------:R-:W-:-:S03]  /*0220*/  @P0 VIADD R7, R7, 0x1 ;  /* 0x0000000107070836 */ /* 0x000fc60000000000 */
        /* <DEDUP_REMOVED lines=12> */
[----:B--2---:R-:W-:Y:S01]  /*02f0*/  SHF.L.U32 R23, R4, 0x10, RZ ;  /* 0x0000001004177819 */ /* 0x004fe200000006ff */
[----:B------:R-:W-:Y:S01]  /*0300*/  IMAD.U32 R26, R6, 0x10000, RZ ;  /* 0x00010000061a7824 */ /* 0x000fe200078e00ff */
[----:B------:R-:W-:Y:S02]  /*0310*/  SHF.L.U32 R24, R5, 0x10, RZ ;  /* 0x0000001005187819 */ /* 0x000fe400000006ff */
[----:B------:R-:W-:Y:S01]  /*0320*/  SHF.L.U32 R25, R7, 0x10, RZ ;  /* 0x0000001007197819 */ /* 0x000fe200000006ff */
[----:B------:R-:W-:Y:S01]  /*0330*/  FMUL.FTZ R10, R23, R23 ;  /* 0x00000017170a7220 */ /* 0x000fe20000410000 */
[----:B------:R-:W-:Y:S01]  /*0340*/  FMUL.FTZ R17, R26, R26 ;  /* 0x0000001a1a117220 */ /* 0x000fe20000410000 */
[----:B------:R-:W-:Y:S01]  /*0350*/  FMUL.FTZ R16, R24, R24 ;  /* 0x0000001818107220 */ /* 0x000fe20000410000 */
[----:B------:R-:W-:Y:S01]  /*0360*/  PRMT R22, R4, 0x7632, R22 ;  /* 0x0000763204167816 */ /* 0x000fe20000000016 */
[----:B------:R-:W-:Y:S01]  /*0370*/  FMUL.FTZ R11, R24, 0.5 ;  /* 0x3f000000180b7820 */ /* 0x000fe20000410000 */
[----:B------:R-:W-:Y:S01]  /*0380*/  PRMT R7, R7, 0x7632, R7 ;  /* 0x0000763207077816 */ /* 0x000fe20000000007 */
[----:B------:R-:W0:Y:S01]  /*0390*/  F2F.BF16.F32 R10, R10 ;  /* 0x0000000a000a7304 */ /* 0x000e220000202000 */
[----:B------:R-:W-:Y:S01]  /*03a0*/  SHF.L.U32 R22, R22, 0x10, RZ ;  /* 0x0000001016167819 */ /* 0x000fe200000006ff */
[----:B------:R-:W-:Y:S01]  /*03b0*/  FMUL.FTZ R8, R23, 0.5 ;  /* 0x3f00000017087820 */ /* 0x000fe20000410000 */
[----:B------:R-:W-:-:S05]  /*03c0*/  FMUL.FTZ R4, R25, 0.5 ;  /* 0x3f00000019047820 */ /* 0x000fca0000410000 */
[----:B------:R-:W1:Y:S01]  /*03d0*/  F2F.BF16.F32 R16, R16 ;  /* 0x0000001000107304 */ /* 0x000e620000202000 */
[----:B0-----:R-:W-:-:S07]  /*03e0*/  SHF.L.U32 R18, R10, 0x10, RZ ;  /* 0x000000100a127819 */ /* 0x001fce00000006ff */
[----:B------:R-:W-:Y:S01]  /*03f0*/  F2F.BF16.F32 R17, R17 ;  /* 0x0000001100117304 */ /* 0x000fe20000202000 */
[----:B------:R-:W-:Y:S01]  /*0400*/  FMUL.FTZ R10, R26, 0.5 ;  /* 0x3f0000001a0a7820 */ /* 0x000fe20000410000 */
[----:B------:R-:W-:Y:S01]  /*0410*/  FMUL.FTZ R19, R23, R18 ;  /* 0x0000001217137220 */ /* 0x000fe20000410000 */
[----:B------:R-:W-:Y:S01]  /*0420*/  FMUL.FTZ R18, R25, R25 ;  /* 0x0000001919127220 */ /* 0x000fe20000410000 */
[----:B-1----:R-:W-:-:S04]  /*0430*/  SHF.L.U32 R27, R16, 0x10, RZ ;  /* 0x00000010101b7819 */ /* 0x002fc800000006ff */
[----:B------:R-:W-:Y:S01]  /*0440*/  F2F.BF16.F32 R8, R8 ;  /* 0x0000000800087304 */ /* 0x000fe20000202000 */
[----:B------:R-:W-:-:S07]  /*0450*/  FMUL.FTZ R27, R24, R27 ;  /* 0x0000001b181b7220 */ /* 0x000fce0000410000 */
[----:B------:R-:W0:Y:S08]  /*0460*/  F2F.BF16.F32 R19, R19 ;  /* 0x0000001300137304 */ /* 0x000e300000202000 */
[----:B------:R-:W-:Y:S01]  /*0470*/  F2F.BF16.F32 R18, R18 ;  /* 0x0000001200127304 */ /* 0x000fe20000202000 */
[----:B0-----:R-:W-:Y:S01]  /*0480*/  SHF.L.U32 R20, R19, 0x10, RZ ;  /* 0x0000001013147819 */ /* 0x001fe200000006ff */
[----:B------:R-:W-:-:S06]  /*0490*/  FMUL.FTZ R19, R22, R22 ;  /* 0x0000001616137220 */ /* 0x000fcc0000410000 */
[----:B------:R-:W0:Y:S01]  /*04a0*/  F2F.BF16.F32 R10, R10 ;  /* 0x0000000a000a7304 */ /* 0x000e220000202000 */
[----:B------:R-:W-:-:S07]  /*04b0*/  FMUL.FTZ R21, R20, 0.044714998453855514526 ;  /* 0x3d37271314157820 */ /* 0x000fce0000410000 */
[----:B------:R1:W2:Y:S01]  /*04c0*/  F2F.BF16.F32 R20, R21 ;  /* 0x0000001500147304 */ /* 0x0002a20000202000 */
[----:B0-----:R-:W-:-:S07]  /*04d0*/  IMAD.U32 R10, R10, 0x10000, RZ ;  /* 0x000100000a0a7824 */ /* 0x001fce00078e00ff */
[----:B------:R-:W0:Y:S01]  /*04e0*/  F2F.BF16.F32 R19, R19 ;  /* 0x0000001300137304 */ /* 0x000e220000202000 */
[----:B-1----:R-:W-:Y:S01]  /*04f0*/  IMAD.U32 R21, R17, 0x10000, RZ ;  /* 0x0001000011157824 */ /* 0x002fe200078e00ff */
[----:B------:R-:W-:-:S03]  /*0500*/  PRMT R17, R5, 0x7632, R17 ;  /* 0x0000763205117816 */ /* 0x000fc60000000011 */
[----:B------:R-:W-:Y:S01]  /*0510*/  FMUL.FTZ R29, R26, R21 ;  /* 0x000000151a1d7220 */ /* 0x000fe20000410000 */
[----:B------:R-:W-:Y:S02]  /*0520*/  SHF.L.U32 R17, R17, 0x10, RZ ;  /* 0x0000001011117819 */ /* 0x000fe400000006ff */
[----:B--2---:R-:W-:Y:S01]  /*0530*/  SHF.L.U32 R16, R20, 0x10, RZ ;  /* 0x0000001014107819 */ /* 0x004fe200000006ff */
[----:B------:R-:W-:Y:S04]  /*0540*/  F2F.BF16.F32 R5, R29 ;  /* 0x0000001d00057304 */ /* 0x000fe80000202000 */
[----:B------:R-:W-:Y:S01]  /*0550*/  FADD.FTZ R23, R23, R16 ;  /* 0x0000001017177221 */ /* 0x000fe20000010000 */
[----:B------:R-:W-:Y:S01]  /*0560*/  FMUL.FTZ R16, R22, 0.5 ;  /* 0x3f00000016107820 */ /* 0x000fe20000410000 */
[----:B0-----:R-:W-:-:S02]  /*0570*/  SHF.L.U32 R19, R19, 0x10, RZ ;  /* 0x0000001013137819 */ /* 0x001fc400000006ff */
[----:B------:R-:W0:Y:S08]  /*0580*/  F2F.BF16.F32 R20, R27 ;  /* 0x0000001b00147304 */ /* 0x000e300000202000 */
[----:B------:R-:W1:Y:S01]  /*0590*/  F2F.BF16.F32 R23, R23 ;  /* 0x0000001700177304 */ /* 0x000e620000202000 */
[----:B0-----:R-:W-:Y:S01]  /*05a0*/  SHF.L.U32 R21, R20, 0x10, RZ ;  /* 0x0000001014157819 */ /* 0x001fe200000006ff */
[----:B------:R-:W-:-:S06]  /*05b0*/  FMUL.FTZ R20, R17, R17 ;  /* 0x0000001111147220 */ /* 0x000fcc0000410000 */
[----:B------:R-:W0:Y:S01]  /*05c0*/  F2F.BF16.F32 R11, R11 ;  /* 0x0000000b000b7304 */ /* 0x000e220000202000 */
[----:B------:R-:W-:Y:S01]  /*05d0*/  FMUL.FTZ R28, R21, 0.044714998453855514526 ;  /* 0x3d372713151c7820 */ /* 0x000fe20000410000 */
[----:B------:R-:W-:Y:S02]  /*05e0*/  SHF.L.U32 R21, R18, 0x10, RZ ;  /* 0x0000001012157819 */ /* 0x000fe400000006ff */
[----:B-1----:R-:W-:-:S04]  /*05f0*/  SHF.L.U32 R23, R23, 0x10, RZ ;  /* 0x0000001017177819 */ /* 0x002fc800000006ff */
[----:B------:R-:W-:Y:S01]  /*0600*/  F2F.BF16.F32 R18, R28 ;  /* 0x0000001c00127304 */ /* 0x000fe20000202000 */
[----:B------:R-:W-:Y:S01]  /*0610*/  FMUL.FTZ R27, R25, R21 ;  /* 0x00000015191b7220 */ /* 0x000fe20000410000 */
[----:B------:R-:W-:-:S05]  /*0620*/  SHF.L.U32 R21, R5, 0x10, RZ ;  /* 0x0000001005157819 */ /* 0x000fca00000006ff */
[----:B------:R-:W-:Y:S01]  /*0630*/  FMUL.FTZ R21, R21, 0.044714998453855514526 ;  /* 0x3d37271315157820 */ /* 0x000fe20000410000 */
[----:B------:R-:W1:Y:S01]  /*0640*/  F2F.BF16.F32 R20, R20 ;  /* 0x0000001400147304 */ /* 0x000e620000202000 */
[----:B0-----:R-:W-:-:S07]  /*0650*/  SHF.L.U32 R11, R11, 0x10, RZ ;  /* 0x000000100b0b7819 */ /* 0x001fce00000006ff */
[----:B------:R0:W2:Y:S01]  /*0660*/  F2F.BF16.F32 R5, R27 ;  /* 0x0000001b00057304 */ /* 0x0000a20000202000 */
[----:B-1----:R-:W-:-:S07]  /*0670*/  IMAD.U32 R20, R20, 0x10000, RZ ;  /* 0x0001000014147824 */ /* 0x002fce00078e00ff */
[----:B------:R-:W1:Y:S01]  /*0680*/  F2F.BF16.F32 R21, R21 ;  /* 0x0000001500157304 */ /* 0x000e620000202000 */
[----:B0-----:R-:W-:Y:S01]  /*0690*/  FMUL.FTZ R27, R22, R19 ;  /* 0x00000013161b7220 */ /* 0x001fe20000410000 */
[----:B------:R-:W-:-:S05]  /*06a0*/  SHF.L.U32 R19, R18, 0x10, RZ ;  /* 0x0000001012137819 */ /* 0x000fca00000006ff */
[----:B------:R-:W-:Y:S01]  /*06b0*/  FADD.FTZ R24, R24, R19 ;  /* 0x0000001318187221 */ /* 0x000fe20000010000 */
[----:B------:R-:W0:Y:S01]  /*06c0*/  F2F.BF16.F32 R18, R27 ;  /* 0x0000001b00127304 */ /* 0x000e220000202000 */
[----:B------:R-:W-:Y:S01]  /*06d0*/  FMUL.FTZ R19, R17, R20 ;  /* 0x0000001411137220 */ /* 0x000fe20000410000 */
[----:B--2---:R-:W-:Y:S02]  /*06e0*/  SHF.L.U32 R20, R5, 0x10, RZ ;  /* 0x0000001005147819 */ /* 0x004fe400000006ff */
[----:B------:R-:W-:Y:S02]  /*06f0*/  PRMT R5, R6, 0x7632, R5 ;  /* 0x0000763206057816 */ /* 0x000fe40000000005 */
[----:B-1----:R-:W-:Y:S02]  /*0700*/  SHF.L.U32 R21, R21, 0x10, RZ ;  /* 0x0000001015157819 */ /* 0x002fe400000006ff */
[----:B------:R-:W1:Y:S01]  /*0710*/  F2F.BF16.F32 R19, R19 ;  /* 0x0000001300137304 */ /* 0x000e620000202000 */
[----:B------:R-:W-:Y:S01]  /*0720*/  SHF.L.U32 R5, R5, 0x10, RZ ;  /* 0x0000001005057819 */ /* 0x000fe200000006ff */
[----:B------:R-:W-:Y:S01]  /*0730*/  FMUL.FTZ R20, R20, 0.044714998453855514526 ;  /* 0x3d37271314147820 */ /* 0x000fe20000410000 */
[----:B------:R-:W-:Y:S01]  /*0740*/  FADD.FTZ R26, R26, R21 ;  /* 0x000000151a1a7221 */ /* 0x000fe20000010000 */
[----:B------:R-:W-:-:S02]  /*0750*/  SHF.L.U32 R21, R7, 0x10, RZ ;  /* 0x0000001007157819 */ /* 0x000fc400000006ff */
[----:B------:R-:W-:Y:S01]  /*0760*/  FMUL.FTZ R6, R5, R5 ;  /* 0x0000000505067220 */ /* 0x000fe20000410000 */
[----:B0-----:R-:W-:Y:S01]  /*0770*/  SHF.L.U32 R18, R18, 0x10, RZ ;  /* 0x0000001012127819 */ /* 0x001fe200000006ff */
[----:B------:R-:W0:Y:S01]  /*0780*/  F2F.BF16.F32 R20, R20 ;  /* 0x0000001400147304 */ /* 0x000e220000202000 */
[----:B------:R-:W-:-:S03]  /*0790*/  FMUL.FTZ R7, R21, R21 ;  /* 0x0000001515077220 */ /* 0x000fc60000410000 */
[----:B------:R-:W-:Y:S01]  /*07a0*/  FMUL.FTZ R18, R18, 0.044714998453855514526 ;  /* 0x3d37271312127820 */ /* 0x000fe20000410000 */
[----:B-1----:R-:W-:-:S03]  /*07b0*/  SHF.L.U32 R19, R19, 0x10, RZ ;  /* 0x0000001013137819 */ /* 0x002fc600000006ff */
[----:B------:R-:W1:Y:S02]  /*07c0*/  F2F.BF16.F32 R6, R6 ;  /* 0x0000000600067304 */ /* 0x000e640000202000 */
[----:B------:R-:W-:Y:S01]  /*07d0*/  FMUL.FTZ R19, R19, 0.044714998453855514526 ;  /* 0x3d37271313137820 */ /* 0x000fe20000410000 */
[----:B0-----:R-:W-:-:S05]  /*07e0*/  IMAD.U32 R20, R20, 0x10000, RZ ;  /* 0x0001000014147824 */ /* 0x001fca00078e00ff */
[----:B------:R-:W0:Y:S01]  /*07f0*/  F2F.BF16.F32 R18, R18 ;  /* 0x0000001200127304 */ /* 0x000e220000202000 */
[----:B------:R-:W-:Y:S01]  /*0800*/  FADD.FTZ R25, R25, R20 ;  /* 0x0000001419197221 */ /* 0x000fe20000010000 */
[----:B------:R-:W-:Y:S01]  /*0810*/  FMUL.FTZ R20, R17, 0.5 ;  /* 0x3f00000011147820 */ /* 0x000fe20000410000 */
[----:B-1----:R-:W-:-:S05]  /*0820*/  SHF.L.U32 R6, R6, 0x10, RZ ;  /* 0x0000001006067819 */ /* 0x002fca00000006ff */
[----:B------:R-:W1:Y:S01]  /*0830*/  F2F.BF16.F32 R7, R7 ;  /* 0x0000000700077304 */ /* 0x000e620000202000 */
[----:B------:R-:W-:Y:S01]  /*0840*/  FMUL.FTZ R28, R5, R6 ;  /* 0x00000006051c7220 */ /* 0x000fe20000410000 */
[----:B0-----:R-:W-:-:S06]  /*0850*/  SHF.L.U32 R27, R18, 0x10, RZ ;  /* 0x00000010121b7819 */ /* 0x001fcc00000006ff */
[----:B------:R-:W0:Y:S01]  /*0860*/  F2F.BF16.F32 R19, R19 ;  /* 0x0000001300137304 */ /* 0x000e220000202000 */
[----:B------:R-:W-:Y:S01]  /*0870*/  FMUL.FTZ R18, R21, 0.5 ;  /* 0x3f00000015127820 */ /* 0x000fe20000410000 */
[----:B------:R-:W-:Y:S01]  /*0880*/  FADD.FTZ R22, R22, R27 ;  /* 0x0000001b16167221 */ /* 0x000fe20000010000 */
        /* <DEDUP_REMOVED lines=9> */
[----:B------:R-:W-:Y:S01]  /*0920*/  FMUL.FTZ R24, R24, 0.79788458347320556641 ;  /* 0x3f4c422a18187820 */ /* 0x000fe20000410000 */
[----:B0-----:R-:W-:-:S06]  /*0930*/  SHF.L.U32 R7, R7, 0x10, RZ ;  /* 0x0000001007077819 */ /* 0x001fcc00000006ff */
[----:B------:R-:W0:Y:S01]  /*0940*/  F2F.BF16.F32 R26, R26 ;  /* 0x0000001a001a7304 */ /* 0x000e220000202000 */
[----:B------:R-:W-:Y:S01]  /*0950*/  FMUL.FTZ R7, R7, 0.044714998453855514526 ;  /* 0x3d37271307077820 */ /* 0x000fe20000410000 */
[----:B-1----:R-:W-:-:S06]  /*0960*/  SHF.L.U32 R17, R27, 0x10, RZ ;  /* 0x000000101b117819 */ /* 0x002fcc00000006ff */
[----:B------:R-:W1:Y:S01]  /*0970*/  F2F.BF16.F32 R25, R25 ;  /* 0x0000001900197304 */ /* 0x000e620000202000 */
[----:B------:R-:W-:Y:S01]  /*0980*/  FMUL.FTZ R17, R17, 0.044714998453855514526 ;  /* 0x3d37271311117820 */ /* 0x000fe20000410000 */
[----:B0-----:R-:W-:-:S06]  /*0990*/  SHF.L.U32 R26, R26, 0x10, RZ ;  /* 0x000000101a1a7819 */ /* 0x001fcc00000006ff */
[----:B------:R-:W0:Y:S01]  /*09a0*/  F2F.BF16.F32 R7, R7 ;  /* 0x0000000700077304 */ /* 0x000e220000202000 */
[----:B-1----:R-:W-:-:S07]  /*09b0*/  SHF.L.U32 R25, R25, 0x10, RZ ;  /* 0x0000001019197819 */ /* 0x002fce00000006ff */
[----:B------:R-:W1:Y:S01]  /*09c0*/  F2F.BF16.F32 R17, R17 ;  /* 0x0000001100117304 */ /* 0x000e620000202000 */
[----:B0-----:R-:W-:-:S07]  /*09d0*/  IMAD.U32 R28, R7, 0x10000, RZ ;  /* 0x00010000071c7824 */ /* 0x001fce00078e00ff */
[----:B------:R-:W0:Y:S01]  /*09e0*/  F2F.BF16.F32 R22, R22 ;  /* 0x0000001600167304 */ /* 0x000e220000202000 */
[----:B------:R-:W-:Y:S01]  /*09f0*/  FADD.FTZ R5, R5, R28 ;  /* 0x0000001c05057221 */ /* 0x000fe20000010000 */
[----:B-1----:R-:W-:-:S06]  /*0a00*/  SHF.L.U32 R28, R17, 0x10, RZ ;  /* 0x00000010111c7819 */ /* 0x002fcc00000006ff */
[----:B------:R-:W1:Y:S01]  /*0a10*/  F2F.BF16.F32 R6, R6 ;  /* 0x0000000600067304 */ /* 0x000e620000202000 */
[----:B------:R-:W-:Y:S01]  /*0a20*/  FMUL.FTZ R17, R23, 0.79788458347320556641 ;  /* 0x3f4c422a17117820 */ /* 0x000fe20000410000 */
[----:B------:R-:W-:Y:S01]  /*0a30*/  FMUL.FTZ R23, R26, 0.79788458347320556641 ;  /* 0x3f4c422a1a177820 */ /* 0x000fe20000410000 */
[----:B------:R-:W-:Y:S01]  /*0a40*/  FMUL.FTZ R26, R25, 0.79788458347320556641 ;  /* 0x3f4c422a191a7820 */ /* 0x000fe20000410000 */
[----:B------:R-:W-:Y:S01]  /*0a50*/  FADD.FTZ R7, R21, R28 ;  /* 0x0000001c15077221 */ /* 0x000fe20000010000 */
[----:B0-----:R-:W-:-:S03]  /*0a60*/  SHF.L.U32 R22, R22, 0x10, RZ ;  /* 0x0000001016167819 */ /* 0x001fc600000006ff */
[----:B------:R-:W0:Y:S02]  /*0a70*/  F2F.BF16.F32 R5, R5 ;  /* 0x0000000500057304 */ /* 0x000e240000202000 */
[----:B------:R-:W-:Y:S01]  /*0a80*/  FMUL.FTZ R22, R22, 0.79788458347320556641 ;  /* 0x3f4c422a16167820 */ /* 0x000fe20000410000 */
[----:B-1----:R-:W-:-:S05]  /*0a90*/  IMAD.U32 R6, R6, 0x10000, RZ ;  /* 0x0001000006067824 */ /* 0x002fca00078e00ff */
[----:B------:R-:W1:Y:S01]  /*0aa0*/  F2F.BF16.F32 R7, R7 ;  /* 0x0000000700077304 */ /* 0x000e620000202000 */
[----:B------:R-:W-:Y:S01]  /*0ab0*/  FMUL.FTZ R6, R6, 0.79788458347320556641 ;  /* 0x3f4c422a06067820 */ /* 0x000fe20000410000 */
[----:B0-----:R-:W-:-:S06]  /*0ac0*/  SHF.L.U32 R5, R5, 0x10, RZ ;  /* 0x0000001005057819 */ /* 0x001fcc00000006ff */
[----:B------:R-:W0:Y:S01]  /*0ad0*/  F2F.BF16.F32 R17, R17 ;  /* 0x0000001100117304 */ /* 0x000e220000202000 */
[----:B-1----:R-:W-:-:S07]  /*0ae0*/  SHF.L.U32 R21, R7, 0x10, RZ ;  /* 0x0000001007157819 */ /* 0x002fce00000006ff */
[----:B------:R-:W1:Y:S01]  /*0af0*/  F2F.BF16.F32 R24, R24 ;  /* 0x0000001800187304 */ /* 0x000e620000202000 */
[----:B------:R-:W-:Y:S01]  /*0b00*/  FMUL.FTZ R7, R5, 0.79788458347320556641 ;  /* 0x3f4c422a05077820 */ /* 0x000fe20000410000 */
[----:B------:R-:W-:Y:S01]  /*0b10*/  FMUL.FTZ R21, R21, 0.79788458347320556641 ;  /* 0x3f4c422a15157820 */ /* 0x000fe20000410000 */
[----:B0-----:R-:W-:-:S05]  /*0b20*/  SHF.L.U32 R17, R17, 0x10, RZ ;  /* 0x0000001011117819 */ /* 0x001fca00000006ff */
[----:B------:R-:W-:Y:S01]  /*0b30*/  F2F.BF16.F32 R26, R26 ;  /* 0x0000001a001a7304 */ /* 0x000fe20000202000 */
[----:B-1----:R-:W-:-:S07]  /*0b40*/  SHF.L.U32 R24, R24, 0x10, RZ ;  /* 0x0000001018187819 */ /* 0x002fce00000006ff */
[----:B------:R-:W0:Y:S08]  /*0b50*/  F2F.BF16.F32 R23, R23 ;  /* 0x0000001700177304 */ /* 0x000e300000202000 */
[----:B------:R-:W1:Y:S01]  /*0b60*/  F2F.BF16.F32 R22, R22 ;  /* 0x0000001600167304 */ /* 0x000e620000202000 */
[----:B0-----:R-:W-:-:S07]  /*0b70*/  SHF.L.U32 R23, R23, 0x10, RZ ;  /* 0x0000001017177819 */ /* 0x001fce00000006ff */
[----:B------:R0:W2:Y:S08]  /*0b80*/  F2F.BF16.F32 R25, R6 ;  /* 0x0000000600197304 */ /* 0x0000b00000202000 */
[----:B------:R-:W3:Y:S01]  /*0b90*/  F2F.BF16.F32 R7, R7 ;  /* 0x0000000700077304 */ /* 0x000ee20000202000 */
[----:B0-----:R-:W-:Y:S01]  /*0ba0*/  SHF.L.U32 R6, R26, 0x10, RZ ;  /* 0x000000101a067819 */ /* 0x001fe200000006ff */
[----:B-1----:R-:W-:Y:S01]  /*0bb0*/  IMAD.U32 R26, R22, 0x10000, RZ ;  /* 0x00010000161a7824 */ /* 0x002fe200078e00ff */
[----:B--2---:R-:W-:-:S05]  /*0bc0*/  SHF.L.U32 R25, R25, 0x10, RZ ;  /* 0x0000001019197819 */ /* 0x004fca00000006ff */
[----:B------:R-:W-:Y:S01]  /*0bd0*/  MUFU.TANH R5, R17 ;  /* 0x0000001100057308 */ /* 0x000fe20000002400 */
[----:B---3--:R-:W-:-:S07]  /*0be0*/  SHF.L.U32 R27, R7, 0x10, RZ ;  /* 0x00000010071b7819 */ /* 0x008fce00000006ff */
[----:B------:R-:W0:Y:S08]  /*0bf0*/  F2F.BF16.F32 R21, R21 ;  /* 0x0000001500157304 */ /* 0x000e300000202000 */
[----:B------:R-:W-:Y:S01]  /*0c00*/  MUFU.TANH R24, R24 ;  /* 0x0000001800187308 */ /* 0x000fe20000002400 */
[----:B0-----:R-:W-:-:S07]  /*0c10*/  SHF.L.U32 R28, R21, 0x10, RZ ;  /* 0x00000010151c7819 */ /* 0x001fce00000006ff */
[----:B------:R-:W-:Y:S08]  /*0c20*/  MUFU.TANH R6, R6 ;  /* 0x0000000600067308 */ /* 0x000ff00000002400 */
[----:B------:R-:W-:Y:S08]  /*0c30*/  MUFU.TANH R22, R26 ;  /* 0x0000001a00167308 */ /* 0x000ff00000002400 */
[----:B------:R-:W-:Y:S08]  /*0c40*/  MUFU.TANH R23, R23 ;  /* 0x0000001700177308 */ /* 0x000ff00000002400 */
[----:B------:R-:W-:Y:S08]  /*0c50*/  MUFU.TANH R17, R25 ;  /* 0x0000001900117308 */ /* 0x000ff00000002400 */
[----:B------:R-:W-:Y:S08]  /*0c60*/  MUFU.TANH R7, R27 ;  /* 0x0000001b00077308 */ /* 0x000ff00000002400 */
[----:B------:R-:W0:Y:S08]  /*0c70*/  F2F.BF16.F32 R5, R5 ;  /* 0x0000000500057304 */ /* 0x000e300000202000 */
[----:B------:R-:W-:Y:S01]  /*0c80*/  MUFU.TANH R21, R28 ;  /* 0x0000001c00157308 */ /* 0x000fe20000002400 */
[----:B0-----:R-:W-:-:S07]  /*0c90*/  SHF.L.U32 R5, R5, 0x10, RZ ;  /* 0x0000001005057819 */ /* 0x001fce00000006ff */
[----:B------:R-:W0:Y:S01]  /*0ca0*/  F2F.BF16.F32 R24, R24 ;  /* 0x0000001800187304 */ /* 0x000e220000202000 */
[----:B------:R-:W-:-:S07]  /*0cb0*/  FADD.FTZ R25, R5, 1 ;  /* 0x3f80000005197421 */ /* 0x000fce0000010000 */
        /* <DEDUP_REMOVED lines=8> */
[----:B------:R-:W1:Y:S01]  /*0d40*/  F2F.BF16.F32 R7, R7 ;  /* 0x0000000700077304 */ /* 0x000e620000202000 */
[----:B------:R-:W-:Y:S01]  /*0d50*/  FADD.FTZ R23, R5, 1 ;  /* 0x3f80000005177421 */ /* 0x000fe20000010000 */
[----:B------:R-:W-:Y:S01]  /*0d60*/  FADD.FTZ R5, R6, 1 ;  /* 0x3f80000006057421 */ /* 0x000fe20000010000 */
[----:B------:R-:W-:Y:S01]  /*0d70*/  FADD.FTZ R6, R22, 1 ;  /* 0x3f80000016067421 */ /* 0x000fe20000010000 */
[----:B------:R-:W-:Y:S01]  /*0d80*/  FADD.FTZ R24, R24, 1 ;  /* 0x3f80000018187421 */ /* 0x000fe20000010000 */
[----:B0-----:R-:W-:-:S03]  /*0d90*/  SHF.L.U32 R17, R17, 0x10, RZ ;  /* 0x0000001011117819 */ /* 0x001fc600000006ff */
[----:B------:R-:W0:Y:S01]  /*0da0*/  F2F.BF16.F32 R21, R21 ;  /* 0x0000001500157304 */ /* 0x000e220000202000 */
[----:B-1----:R-:W-:Y:S01]  /*0db0*/  SHF.L.U32 R22, R7, 0x10, RZ ;  /* 0x0000001007167819 */ /* 0x002fe200000006ff */
[----:B------:R-:W-:-:S06]  /*0dc0*/  FADD.FTZ R7, R17, 1 ;  /* 0x3f80000011077421 */ /* 0x000fcc0000010000 */
[----:B------:R-:W1:Y:S01]  /*0dd0*/  F2F.BF16.F32 R23, R23 ;  /* 0x0000001700177304 */ /* 0x000e620000202000 */
[----:B------:R-:W-:Y:S01]  /*0de0*/  FADD.FTZ R17, R22, 1 ;  /* 0x3f80000016117421 */ /* 0x000fe20000010000 */
[----:B0-----:R-:W-:-:S06]  /*0df0*/  SHF.L.U32 R22, R21, 0x10, RZ ;  /* 0x0000001015167819 */ /* 0x001fcc00000006ff */
[----:B------:R-:W0:Y:S01]  /*0e00*/  F2F.BF16.F32 R24, R24 ;  /* 0x0000001800187304 */ /* 0x000e220000202000 */
[----:B------:R-:W-:Y:S01]  /*0e10*/  SHF.L.U32 R21, R8, 0x10, RZ ;  /* 0x0000001008157819 */ /* 0x000fe200000006ff */
[----:B------:R-:W-:Y:S01]  /*0e20*/  FADD.FTZ R8, R22, 1 ;  /* 0x3f80000016087421 */ /* 0x000fe20000010000 */
[----:B-1----:R-:W-:-:S05]  /*0e30*/  SHF.L.U32 R26, R23, 0x10, RZ ;  /* 0x00000010171a7819 */ /* 0x002fca00000006ff */
[----:B------:R-:W1:Y:S01]  /*0e40*/  F2F.BF16.F32 R5, R5 ;  /* 0x0000000500057304 */ /* 0x000e620000202000 */
[----:B------:R-:W-:Y:S01]  /*0e50*/  FMUL.FTZ R11, R11, R26 ;  /* 0x0000001a0b0b7220 */ /* 0x000fe20000410000 */
[----:B0-----:R-:W-:-:S06]  /*0e60*/  SHF.L.U32 R23, R24, 0x10, RZ ;  /* 0x0000001018177819 */ /* 0x001fcc00000006ff */
[----:B------:R-:W0:Y:S01]  /*0e70*/  F2F.BF16.F32 R6, R6 ;  /* 0x0000000600067304 */ /* 0x000e220000202000 */
[----:B------:R-:W-:Y:S01]  /*0e80*/  FMUL.FTZ R10, R10, R23 ;  /* 0x000000170a0a7220 */ /* 0x000fe20000410000 */
[----:B-1----:R-:W-:-:S06]  /*0e90*/  SHF.L.U32 R23, R5, 0x10, RZ ;  /* 0x0000001005177819 */ /* 0x002fcc00000006ff */
[----:B------:R-:W1:Y:S01]  /*0ea0*/  F2F.BF16.F32 R4, R4 ;  /* 0x0000000400047304 */ /* 0x000e620000202000 */
[----:B0-----:R-:W-:-:S07]  /*0eb0*/  SHF.L.U32 R5, R6, 0x10, RZ ;  /* 0x0000001006057819 */ /* 0x001fce00000006ff */
[----:B------:R-:W0:Y:S01]  /*0ec0*/  F2F.BF16.F32 R20, R20 ;  /* 0x0000001400147304 */ /* 0x000e220000202000 */
[----:B-1----:R-:W-:-:S07]  /*0ed0*/  SHF.L.U32 R4, R4, 0x10, RZ ;  /* 0x0000001004047819 */ /* 0x002fce00000006ff */
[----:B------:R-:W1:Y:S01]  /*0ee0*/  F2F.BF16.F32 R7, R7 ;  /* 0x0000000700077304 */ /* 0x000e620000202000 */
[----:B------:R-:W-:Y:S01]  /*0ef0*/  FMUL.FTZ R23, R4, R23 ;  /* 0x0000001704177220 */ /* 0x000fe20000410000 */
[----:B0-----:R-:W-:-:S06]  /*0f00*/  SHF.L.U32 R20, R20, 0x10, RZ ;  /* 0x0000001014147819 */ /* 0x001fcc00000006ff */
        /* <DEDUP_REMOVED lines=9> */
[----:B------:R-:W-:Y:S01]  /*0fa0*/  F2FP.BF16.F32.PACK_AB R5, R20, R11 ;  /* 0x0000000b1405723e */ /* 0x000fe200000010ff */
[----:B0-----:R-:W-:-:S05]  /*0fb0*/  IMAD.U32 R19, R19, 0x10000, RZ ;  /* 0x0001000013137824 */ /* 0x001fca00078e00ff */
[----:B------:R-:W0:Y:S01]  /*0fc0*/  F2F.BF16.F32 R25, R25 ;  /* 0x0000001900197304 */ /* 0x000e220000202000 */
[----:B------:R-:W-:Y:S01]  /*0fd0*/  FMUL.FTZ R19, R19, R6 ;  /* 0x0000000613137220 */ /* 0x000fe20000410000 */
[----:B-1----:R-:W-:-:S06]  /*0fe0*/  SHF.L.U32 R18, R18, 0x10, RZ ;  /* 0x0000001012127819 */ /* 0x002fcc00000006ff */
[----:B------:R-:W1:Y:S01]  /*0ff0*/  F2F.BF16.F32 R8, R8 ;  /* 0x0000000800087304 */ /* 0x000e620000202000 */
[----:B------:R-:W-:Y:S01]  /*1000*/  F2FP.BF16.F32.PACK_AB R6, R19, R10 ;  /* 0x0000000a1306723e */ /* 0x000fe200000010ff */
[----:B------:R-:W-:-:S04]  /*1010*/  IMAD.WIDE.U32 R10, R15, 0x10, R2 ;  /* 0x000000100f0a7825 */ /* 0x000fc800078e0002 */
[----:B------:R-:W-:Y:S01]  /*1020*/  IMAD.MOV.U32 R15, RZ, RZ, R9 ;  /* 0x000000ffff0f7224 */ /* 0x000fe200078e0009 */
[----:B0-----:R-:W-:-:S05]  /*1030*/  SHF.L.U32 R22, R25, 0x10, RZ ;  /* 0x0000001019167819 */ /* 0x001fca00000006ff */
[----:B------:R-:W-:Y:S01]  /*1040*/  FMUL.FTZ R21, R21, R22 ;  /* 0x0000001615157220 */ /* 0x000fe20000410000 */
[----:B-1----:R-:W-:-:S04]  /*1050*/  SHF.L.U32 R17, R8, 0x10, RZ ;  /* 0x0000001008117819 */ /* 0x002fc800000006ff */
[----:B------:R-:W-:Y:S01]  /*1060*/  F2FP.BF16.F32.PACK_AB R4, R4, R21 ;  /* 0x000000150404723e */ /* 0x000fe200000010ff */
[----:B------:R-:W-:-:S05]  /*1070*/  FMUL.FTZ R18, R18, R17 ;  /* 0x0000001112127220 */ /* 0x000fca0000410000 */
[----:B------:R-:W-:-:S05]  /*1080*/  F2FP.BF16.F32.PACK_AB R7, R18, R23 ;  /* 0x000000171207723e */ /* 0x000fca00000010ff */
[----:B------:R0:W-:Y:S02]  /*1090*/  STG.E.128 desc[UR4][R10.64], R4 ;  /* 0x000000040a007986 */ /* 0x0001e4000c101d04 */
.L_x_122:
[----:B------:R-:W-:Y:S05]  /*10a0*/  BSYNC.RECONVERGENT B0 ;  /* 0x0000000000007941 */ /* 0x000fea0003800200 */
.L_x_121:
[----:B------:R-:W-:Y:S05]  /*10b0*/  @!P1 EXIT ;  /* 0x000000000000994d */ /* 0x000fea0003800000 */
[----:B------:R-:W-:-:S07]  /*10c0*/  IADD3 R17, PT, PT, R15, R14, RZ ;  /* 0x0000000e0f117210 */ /* 0x000fce0007ffe0ff */
.L_x_123:
[----:B01----:R-:W-:-:S06]  /*10d0*/  IMAD.WIDE.U32 R4, R15, 0x10, R12 ;  /* 0x000000100f047825 */ /* 0x003fcc00078e000c */
[----:B------:R-:W2:Y:S02]  /*10e0*/  LDG.E.128.CONSTANT R4, desc[UR4][R4.64] ;  /* 0x0000000404047981 */ /* 0x000ea4000c1e9d00 */
[----:B--2---:R-:W-:Y:S02]  /*10f0*/  SHF.L.U32 R9, R4, 0x10, RZ ;  /* 0x0000001004097819 */ /* 0x004fe400000006ff */
[----:B------:R-:W-:Y:S02]  /*1100*/  SHF.L.U32 R8, R5, 0x10, RZ ;  /* 0x0000001005087819 */ /* 0x000fe400000006ff */
[----:B------:R-:W-:Y:S01]  /*1110*/  SHF.L.U32 R19, R6, 0x10, RZ ;  /* 0x0000001006137819 */ /* 0x000fe200000006ff */
[C---:B------:R-:W-:Y:S01]  /*1120*/  FMUL.FTZ R10, R9.reuse, R9 ;  /* 0x00000009090a7220 */ /* 0x040fe20000410000 */
[----:B------:R-:W-:Y:S01]  /*1130*/  FMUL.FTZ R23, R9, 0.5 ;  /* 0x3f00000009177820 */ /* 0x000fe20000410000 */
[C---:B------:R-:W-:Y:S01]  /*1140*/  FMUL.FTZ R18, R8.reuse, R8 ;  /* 0x0000000808127220 */ /* 0x040fe20000410000 */
[----:B------:R-:W-:-:S03]  /*1150*/  FMUL.FTZ R21, R8, 0.5 ;  /* 0x3f00000008157820 */ /* 0x000fc60000410000 */
[----:B------:R-:W0:Y:S08]  /*1160*/  F2F.BF16.F32 R10, R10 ;  /* 0x0000000a000a7304 */ /* 0x000e300000202000 */
[----:B------:R-:W1:Y:S01]  /*1170*/  F2F.BF16.F32 R18, R18 ;  /* 0x0000001200127304 */ /* 0x000e620000202000 */
[----:B0-----:R-:W-:-:S07]  /*1180*/  SHF.L.U32 R16, R10, 0x10, RZ ;  /* 0x000000100a107819 */ /* 0x001fce00000006ff */
[----:B------:R-:W-:Y:S01]  /*1190*/  F2F.BF16.F32 R23, R23 ;  /* 0x0000001700177304 */ /* 0x000fe20000202000 */
[----:B------:R-:W-:Y:S01]  /*11a0*/  FMUL.FTZ R16, R9, R16 ;  /* 0x0000001009107220 */ /* 0x000fe20000410000 */
[----:B-1----:R-:W-:-:S06]  /*11b0*/  SHF.L.U32 R11, R18, 0x10, RZ ;  /* 0x00000010120b7819 */ /* 0x002fcc00000006ff */
[----:B------:R-:W-:Y:S01]  /*11c0*/  F2F.BF16.F32 R21, R21 ;  /* 0x0000001500157304 */ /* 0x000fe20000202000 */
[----:B------:R-:W-:Y:S01]  /*11d0*/  PRMT R6, R5, 0x7632, R6 ;  /* 0x0000763205067816 */ /* 0x000fe20000000006 */
[----:B------:R-:W-:Y:S01]  /*11e0*/  FMUL.FTZ R18, R19, 0.5 ;  /* 0x3f00000013127820 */ /* 0x000fe20000410000 */
[----:B------:R-:W-:-:S05]  /*11f0*/  FMUL.FTZ R20, R8, R11 ;  /* 0x0000000b08147220 */ /* 0x000fca0000410000 */
[----:B------:R-:W0:Y:S08]  /*1200*/  F2F.BF16.F32 R16, R16 ;  /* 0x0000001000107304 */ /* 0x000e300000202000 */
[----:B------:R-:W1:Y:S01]  /*1210*/  F2F.BF16.F32 R20, R20 ;  /* 0x0000001400147304 */ /* 0x000e620000202000 */
[----:B0-----:R-:W-:-:S07]  /*1220*/  SHF.L.U32 R10, R16, 0x10, RZ ;  /* 0x00000010100a7819 */ /* 0x001fce00000006ff */
[----:B------:R-:W-:Y:S01]  /*1230*/  F2F.BF16.F32 R18, R18 ;  /* 0x0000001200127304 */ /* 0x000fe20000202000 */
[----:B------:R-:W-:Y:S01]  /*1240*/  FMUL.FTZ R11, R10, 0.044714998453855514526 ;  /* 0x3d3727130a0b7820 */ /* 0x000fe20000410000 */
[----:B-1----:R-:W-:Y:S01]  /*1250*/  IMAD.U32 R10, R20, 0x10000, RZ ;  /* 0x00010000140a7824 */ /* 0x002fe200078e00ff */
[----:B------:R-:W-:-:S05]  /*1260*/  SHF.L.U32 R20, R7, 0x10, RZ ;  /* 0x0000001007147819 */ /* 0x000fca00000006ff */
[----:B------:R-:W0:Y:S01]  /*1270*/  F2F.BF16.F32 R11, R11 ;  /* 0x0000000b000b7304 */ /* 0x000e220000202000 */
[----:B------:R-:W-:Y:S01]  /*1280*/  FMUL.FTZ R22, R10, 0.044714998453855514526 ;  /* 0x3d3727130a167820 */ /* 0x000fe20000410000 */
[----:B------:R-:W-:-:S06]  /*1290*/  FMUL.FTZ R10, R19, R19 ;  /* 0x00000013130a7220 */ /* 0x000fcc0000410000 */
[----:B------:R-:W1:Y:S01]  /*12a0*/  F2F.BF16.F32 R22, R22 ;  /* 0x0000001600167304 */ /* 0x000e620000202000 */
[----:B0-----:R-:W-:-:S07]  /*12b0*/  SHF.L.U32 R16, R11, 0x10, RZ ;  /* 0x000000100b107819 */ /* 0x001fce00000006ff */
[----:B------:R-:W0:Y:S01]  /*12c0*/  F2F.BF16.F32 R10, R10 ;  /* 0x0000000a000a7304 */ /* 0x000e220000202000 */
[----:B------:R-:W-:Y:S01]  /*12d0*/  FADD.FTZ R16, R9, R16 ;  /* 0x0000001009107221 */ /* 0x000fe20000010000 */
[----:B-1----:R-:W-:-:S06]  /*12e0*/  SHF.L.U32 R9, R22, 0x10, RZ ;  /* 0x0000001016097819 */ /* 0x002fcc00000006ff */
[----:B------:R-:W1:Y:S01]  /*12f0*/  F2F.BF16.F32 R16, R16 ;  /* 0x0000001000107304 */ /* 0x000e620000202000 */
[----:B------:R-:W-:Y:S01]  /*1300*/  FADD.FTZ R11, R8, R9 ;  /* 0x00000009080b7221 */ /* 0x000fe20000010000 */
[----:B------:R-:W-:Y:S01]  /*1310*/  FMUL.FTZ R8, R20, R20 ;  /* 0x0000001414087220 */ /* 0x000fe20000410000 */
[----:B0-----:R-:W-:-:S05]  /*1320*/  SHF.L.U32 R22, R10, 0x10, RZ ;  /* 0x000000100a167819 */ /* 0x001fca00000006ff */
[----:B------:R-:W0:Y:S01]  /*1330*/  F2F.BF16.F32 R11, R11 ;  /* 0x0000000b000b7304 */ /* 0x000e220000202000 */
[----:B-1----:R-:W-:-:S07]  /*1340*/  SHF.L.U32 R9, R16, 0x10, RZ ;  /* 0x0000001010097819 */ /* 0x002fce00000006ff */
[----:B------:R-:W1:Y:S01]  /*1350*/  F2F.BF16.F32 R8, R8 ;  /* 0x0000000800087304 */ /* 0x000e620000202000 */
[----:B------:R-:W-:Y:S01]  /*1360*/  FMUL.FTZ R16, R19, R22 ;  /* 0x0000001613107220 */ /* 0x000fe20000410000 */
[----:B------:R-:W-:Y:S01]  /*1370*/  FMUL.FTZ R10, R9, 0.79788458347320556641 ;  /* 0x3f4c422a090a7820 */ /* 0x000fe20000410000 */
[----:B0-----:R-:W-:-:S05]  /*1380*/  IMAD.U32 R9, R11, 0x10000, RZ ;  /* 0x000100000b097824 */ /* 0x001fca00078e00ff */
[----:B------:R-:W-:Y:S01]  /*1390*/  F2F.BF16.F32 R16, R16 ;  /* 0x0000001000107304 */ /* 0x000fe20000202000 */
[----:B------:R-:W-:Y:S01]  /*13a0*/  FMUL.FTZ R25, R9, 0.79788458347320556641 ;  /* 0x3f4c422a09197820 */ /* 0x000fe20000410000 */
[----:B-1----:R-:W-:-:S06]  /*13b0*/  SHF.L.U32 R9, R8, 0x10, RZ ;  /* 0x0000001008097819 */ /* 0x002fcc00000006ff */
[----:B------:R-:W0:Y:S01]  /*13c0*/  F2F.BF16.F32 R10, R10 ;  /* 0x0000000a000a7304 */ /* 0x000e220000202000 */
[----:B------:R-:W-:Y:S01]  /*13d0*/  FMUL.FTZ R22, R20, R9 ;  /* 0x0000000914167220 */ /* 0x000fe20000410000 */
[----:B------:R-:W-:-:S06]  /*13e0*/  IMAD.WIDE.U32 R8, R17, 0x10, R12 ;  /* 0x0000001011087825 */ /* 0x000fcc00078e000c */
[----:B------:R-:W1:Y:S01]  /*13f0*/  F2F.BF16.F32 R25, R25 ;  /* 0x0000001900197304 */ /* 0x000e620000202000 */
[----:B0-----:R-:W-:-:S07]  /*1400*/  SHF.L.U32 R27, R10, 0x10, RZ ;  /* 0x000000100a1b7819 */ /* 0x001fce00000006ff */
[----:B------:R-:W0:Y:S01]  /*1410*/  F2F.BF16.F32 R22, R22 ;  /* 0x0000001600167304 */ /* 0x000e220000202000 */
[----:B------:R-:W2:Y:S01]  /*1420*/  LDG.E.128.CONSTANT R8, desc[UR4][R8.64] ;  /* 0x0000000408087981 */ /* 0x000ea2000c1e9d00 */
[----:B-1----:R-:W-:-:S06]  /*1430*/  SHF.L.U32 R26, R25, 0x10, RZ ;  /* 0x00000010191a7819 */ /* 0x002fcc00000006ff */
[----:B------:R0:W1:Y:S01]  /*1440*/  MUFU.TANH R24, R27 ;  /* 0x0000001b00187308 */ /* 0x0000620000002400 */
[----:B------:R-:W-:-:S07]  /*1450*/  SHF.L.U32 R16, R16, 0x10, RZ ;  /* 0x0000001010107819 */ /* 0x000fce00000006ff */
[----:B------:R-:W3:Y:S01]  /*1460*/  MUFU.TANH R26, R26 ;  /* 0x0000001a001a7308 */ /* 0x000ee20000002400 */
[----:B------:R-:W-:Y:S01]  /*1470*/  FMUL.FTZ R28, R16, 0.044714998453855514526 ;  /* 0x3d372713101c7820 */ /* 0x000fe20000410000 */
[----:B0-----:R-:W-:-:S06]  /*1480*/  SHF.L.U32 R27, R22, 0x10, RZ ;  /* 0x00000010161b7819 */ /* 0x001fcc00000006ff */
[----:B-1----:R-:W0:Y:S08]  /*1490*/  F2F.BF16.F32 R24, R24 ;  /* 0x0000001800187304 */ /* 0x002e300000202000 */
[----:B------:R1:W4:Y:S08]  /*14a0*/  F2F.BF16.F32 R25, R28 ;  /* 0x0000001c00197304 */ /* 0x0003300000202000 */
[----:B---3--:R-:W3:Y:S01]  /*14b0*/  F2F.BF16.F32 R16, R26 ;  /* 0x0000001a00107304 */ /* 0x008ee20000202000 */
[----:B-1----:R-:W-:Y:S01]  /*14c0*/  FMUL.FTZ R28, R27, 0.044714998453855514526 ;  /* 0x3d3727131b1c7820 */ /* 0x002fe20000410000 */
[----:B0-----:R-:W-:-:S06]  /*14d0*/  SHF.L.U32 R27, R24, 0x10, RZ ;  /* 0x00000010181b7819 */ /* 0x001fcc00000006ff */
[----:B------:R-:W0:Y:S01]  /*14e0*/  F2F.BF16.F32 R22, R28 ;  /* 0x0000001c00167304 */ /* 0x000e220000202000 */
[----:B----4-:R-:W-:Y:S02]  /*14f0*/  IMAD.U32 R29, R25, 0x10000, RZ ;  /* 0x00010000191d7824 */ /* 0x010fe400078e00ff */
[----:B------:R-:W-:Y:S01]  /*1500*/  FADD.FTZ R25, R27, 1 ;  /* 0x3f8000001b197421 */ /* 0x000fe20000010000 */
[----:B---3--:R-:W-:-:S05]  /*1510*/  SHF.L.U32 R24, R16, 0x10, RZ ;  /* 0x0000001010187819 */ /* 0x008fca00000006ff */
[----:B------:R-:W1:Y:S01]  /*1520*/  F2F.BF16.F32 R25, R25 ;  /* 0x0000001900197304 */ /* 0x000e620000202000 */
[----:B------:R-:W-:Y:S01]  /*1530*/  FADD.FTZ R24, R24, 1 ;  /* 0x3f80000018187421 */ /* 0x000fe20000010000 */
[----:B0-----:R-:W-:Y:S02]  /*1540*/  SHF.L.U32 R27, R22, 0x10, RZ ;  /* 0x00000010161b7819 */ /* 0x001fe400000006ff */
[----:B------:R-:W-:-:S04]  /*1550*/  PRMT R22, R4, 0x7632, R22 ;  /* 0x0000763204167816 */ /* 0x000fc80000000016 */
[----:B------:R-:W0:Y:S01]  /*1560*/  F2F.BF16.F32 R24, R24 ;  /* 0x0000001800187304 */ /* 0x000e220000202000 */
[----:B------:R-:W-:Y:S02]  /*1570*/  SHF.L.U32 R22, R22, 0x10, RZ ;  /* 0x0000001016167819 */ /* 0x000fe400000006ff */
[----:B------:R-:W-:Y:S02]  /*1580*/  PRMT R26, R6, 0x7632, R26 ;  /* 0x00007632061a7816 */ /* 0x000fe4000000001a */
[----:B-1----:R-:W-:Y:S01]  /*1590*/  SHF.L.U32 R5, R25, 0x10, RZ ;  /* 0x0000001019057819 */ /* 0x002fe200000006ff */
[----:B------:R-:W-:Y:S01]  /*15a0*/  FMUL.FTZ R25, R22, R22 ;  /* 0x0000001616197220 */ /* 0x000fe20000410000 */
[----:B------:R-:W-:Y:S02]  /*15b0*/  SHF.L.U32 R4, R23, 0x10, RZ ;  /* 0x0000001017047819 */ /* 0x000fe400000006ff */
[----:B------:R-:W-:Y:S01]  /*15c0*/  SHF.L.U32 R23, R6, 0x10, RZ ;  /* 0x0000001006177819 */ /* 0x000fe200000006ff */
[----:B------:R-:W-:Y:S01]  /*15d0*/  IMAD.U32 R26, R26, 0x10000, RZ ;  /* 0x000100001a1a7824 */ /* 0x000fe200078e00ff */
[----:B------:R-:W-:Y:S01]  /*15e0*/  PRMT R7, R7, 0x7632, R7 ;  /* 0x0000763207077816 */ /* 0x000fe20000000007 */
[----:B------:R-:W-:Y:S01]  /*15f0*/  FMUL.FTZ R4, R4, R5 ;  /* 0x0000000504047220 */ /* 0x000fe20000410000 */
[----:B------:R-:W1:Y:S01]  /*1600*/  F2F.BF16.F32 R25, R25 ;  /* 0x0000001900197304 */ /* 0x000e620000202000 */
[----:B------:R-:W-:Y:S01]  /*1610*/  FMUL.FTZ R6, R23, R23 ;  /* 0x0000001717067220 */ /* 0x000fe20000410000 */
[----:B------:R-:W-:Y:S01]  /*1620*/  SHF.L.U32 R5, R21, 0x10, RZ ;  /* 0x0000001015057819 */ /* 0x000fe200000006ff */
[----:B------:R-:W-:Y:S01]  /*1630*/  FMUL.FTZ R21, R26, R26 ;  /* 0x0000001a1a157220 */ /* 0x000fe20000410000 */
[----:B0-----:R-:W-:-:S02]  /*1640*/  SHF.L.U32 R24, R24, 0x10, RZ ;  /* 0x0000001018187819 */ /* 0x001fc400000006ff */
[----:B------:R-:W-:Y:S02]  /*1650*/  SHF.L.U32 R7, R7, 0x10, RZ ;  /* 0x0000001007077819 */ /* 0x000fe400000006ff */
[----:B------:R-:W0:Y:S01]  /*1660*/  F2F.BF16.F32 R6, R6 ;  /* 0x0000000600067304 */ /* 0x000e220000202000 */
[----:B------:R-:W-:Y:S02]  /*1670*/  FMUL.FTZ R5, R5, R24 ;  /* 0x0000001805057220 */ /* 0x000fe40000410000 */
[----:B------:R-:W-:-:S05]  /*1680*/  FMUL.FTZ R24, R7, R7 ;  /* 0x0000000707187220 */ /* 0x000fca0000410000 */
[----:B------:R-:W3:Y:S01]  /*1690*/  F2F.BF16.F32 R21, R21 ;  /* 0x0000001500157304 */ /* 0x000ee20000202000 */
[----:B-1----:R-:W-:Y:S01]  /*16a0*/  SHF.L.U32 R25, R25, 0x10, RZ ;  /* 0x0000001019197819 */ /* 0x002fe200000006ff */
[----:B------:R-:W-:Y:S01]  /*16b0*/  FADD.FTZ R19, R19, R29 ;  /* 0x0000001d13137221 */ /* 0x000fe20000010000 */
[----:B------:R-:W-:-:S05]  /*16c0*/  FMUL.FTZ R29, R20, 0.5 ;  /* 0x3f000000141d7820 */ /* 0x000fca0000410000 */
[----:B------:R-:W1:Y:S01]  /*16d0*/  F2F.BF16.F32 R24, R24 ;  /* 0x0000001800187304 */ /* 0x000e620000202000 */
[----:B------:R-:W-:Y:S01]  /*16e0*/  FMUL.FTZ R25, R22, R25 ;  /* 0x0000001916197220 */ /* 0x000fe20000410000 */
[----:B0-----:R-:W-:Y:S01]  /*16f0*/  SHF.L.U32 R6, R6, 0x10, RZ ;  /* 0x0000001006067819 */ /* 0x001fe200000006ff */
[----:B------:R-:W-:-:S05]  /*1700*/  FADD.FTZ R20, R20, R27 ;  /* 0x0000001b14147221 */ /* 0x000fca0000010000 */
[----:B------:R3:W-:Y:S01]  /*1710*/  F2F.BF16.F32 R16, R29 ;  /* 0x0000001d00107304 */ /* 0x0007e20000202000 */
[----:B------:R-:W-:Y:S01]  /*1720*/  FMUL.FTZ R27, R23, R6 ;  /* 0x00000006171b7220 */ /* 0x000fe20000410000 */
[----:B---3--:R-:W-:-:S06]  /*1730*/  SHF.L.U32 R29, R21, 0x10, RZ ;  /* 0x00000010151d7819 */ /* 0x008fcc00000006ff */
[----:B------:R-:W0:Y:S01]  /*1740*/  F2F.BF16.F32 R25, R25 ;  /* 0x0000001900197304 */ /* 0x000e220000202000 */
[----:B-1----:R-:W-:Y:S02]  /*1750*/  IMAD.U32 R28, R24, 0x10000, RZ ;  /* 0x00010000181c7824 */ /* 0x002fe400078e00ff */
[----:B------:R-:W-:Y:S02]  /*1760*/  FMUL.FTZ R6, R26, R29 ;  /* 0x0000001d1a067220 */ /* 0x000fe40000410000 */
[----:B------:R-:W-:-:S03]  /*1770*/  FMUL.FTZ R21, R7, R28 ;  /* 0x0000001c07157220 */ /* 0x000fc60000410000 */
[----:B------:R-:W1:Y:S08]  /*1780*/  F2F.BF16.F32 R27, R27 ;  /* 0x0000001b001b7304 */ /* 0x000e700000202000 */
[----:B------:R-:W3:Y:S01]  /*1790*/  F2F.BF16.F32 R6, R6 ;  /* 0x0000000600067304 */ /* 0x000ee20000202000 */
[----:B0-----:R-:W-:-:S07]  /*17a0*/  SHF.L.U32 R24, R25, 0x10, RZ ;  /* 0x0000001019187819 */ /* 0x001fce00000006ff */
[----:B------:R-:W0:Y:S01]  /*17b0*/  F2F.BF16.F32 R21, R21 ;  /* 0x0000001500157304 */ /* 0x000e220000202000 */
[----:B------:R-:W-:Y:S01]  /*17c0*/  FMUL.FTZ R28, R24, 0.044714998453855514526 ;  /* 0x3d372713181c7820 */ /* 0x000fe20000410000 */
[----:B-1----:R-:W-:Y:S02]  /*17d0*/  SHF.L.U32 R24, R27, 0x10, RZ ;  /* 0x000000101b187819 */ /* 0x002fe400000006ff */
[----:B---3--:R-:W-:-:S03]  /*17e0*/  SHF.L.U32 R27, R6, 0x10, RZ ;  /* 0x00000010061b7819 */ /* 0x008fc600000006ff */
[----:B------:R-:W-:Y:S01]  /*17f0*/  FMUL.FTZ R29, R24, 0.044714998453855514526 ;  /* 0x3d372713181d7820 */ /* 0x000fe20000410000 */
[----:B------:R-:W1:Y:S01]  /*1800*/  F2F.BF16.F32 R25, R28 ;  /* 0x0000001c00197304 */ /* 0x000e620000202000 */
[----:B------:R-:W-:Y:S01]  /*1810*/  FMUL.FTZ R27, R27, 0.044714998453855514526 ;  /* 0x3d3727131b1b7820 */ /* 0x000fe20000410000 */
[----:B0-----:R-:W-:-:S06]  /*1820*/  SHF.L.U32 R21, R21, 0x10, RZ ;  /* 0x0000001015157819 */ /* 0x001fcc00000006ff */
[----:B------:R-:W0:Y:S01]  /*1830*/  F2F.BF16.F32 R24, R29 ;  /* 0x0000001d00187304 */ /* 0x000e220000202000 */
[----:B------:R-:W-:-:S07]  /*1840*/  FMUL.FTZ R21, R21, 0.044714998453855514526 ;  /* 0x3d37271315157820 */ /* 0x000fce0000410000 */
[----:B------:R-:W3:Y:S01]  /*1850*/  F2F.BF16.F32 R27, R27 ;  /* 0x0000001b001b7304 */ /* 0x000ee20000202000 */
[----:B-1----:R-:W-:-:S07]  /*1860*/  SHF.L.U32 R25, R25, 0x10, RZ ;  /* 0x0000001019197819 */ /* 0x002fce00000006ff */
[----:B------:R-:W1:Y:S01]  /*1870*/  F2F.BF16.F32 R21, R21 ;  /* 0x0000001500157304 */ /* 0x000e620000202000 */
[----:B0-----:R-:W-:Y:S01]  /*1880*/  SHF.L.U32 R28, R24, 0x10, RZ ;  /* 0x00000010181c7819 */ /* 0x001fe200000006ff */
[----:B------:R-:W-:-:S06]  /*1890*/  FADD.FTZ R6, R22, R25 ;  /* 0x0000001916067221 */ /* 0x000fcc0000010000 */
[----:B------:R-:W0:Y:S01]  /*18a0*/  F2F.BF16.F32 R19, R19 ;  /* 0x0000001300137304 */ /* 0x000e220000202000 */
[----:B---3--:R-:W-:Y:S02]  /*18b0*/  IMAD.U32 R29, R27, 0x10000, RZ ;  /* 0x000100001b1d7824 */ /* 0x008fe400078e00ff */
[----:B------:R-:W-:Y:S01]  /*18c0*/  FADD.FTZ R25, R23, R28 ;  /* 0x0000001c17197221 */ /* 0x000fe20000010000 */
[----:B------:R-:W-:Y:S01]  /*18d0*/  FMUL.FTZ R28, R26, 0.5 ;  /* 0x3f0000001a1c7820 */ /* 0x000fe20000410000 */
[----:B------:R-:W-:Y:S01]  /*18e0*/  FMUL.FTZ R22, R22, 0.5 ;  /* 0x3f00000016167820 */ /* 0x000fe20000410000 */
[----:B------:R-:W-:Y:S02]  /*18f0*/  FADD.FTZ R27, R26, R29 ;  /* 0x0000001d1a1b7221 */ /* 0x000fe40000010000 */
[----:B------:R-:W3:Y:S01]  /*1900*/  F2F.BF16.F32 R20, R20 ;  /* 0x0000001400147304 */ /* 0x000ee20000202000 */
[----:B-1----:R-:W-:-:S05]  /*1910*/  SHF.L.U32 R26, R21, 0x10, RZ ;  /* 0x00000010151a7819 */ /* 0x002fca00000006ff */
[C---:B------:R-:W-:Y:S02]  /*1920*/  FADD.FTZ R26, R7.reuse, R26 ;  /* 0x0000001a071a7221 */ /* 0x040fe40000010000 */
[----:B------:R1:W-:Y:S02]  /*1930*/  F2F.BF16.F32 R24, R22 ;  /* 0x0000001600187304 */ /* 0x0003e40000202000 */
[----:B-1----:R-:W-:Y:S01]  /*1940*/  FMUL.FTZ R22, R7, 0.5 ;  /* 0x3f00000007167820 */ /* 0x002fe20000410000 */
[----:B0-----:R-:W-:-:S05]  /*1950*/  SHF.L.U32 R7, R19, 0x10, RZ ;  /* 0x0000001013077819 */ /* 0x001fca00000006ff */
[----:B------:R-:W0:Y:S01]  /*1960*/  F2F.BF16.F32 R6, R6 ;  /* 0x0000000600067304 */ /* 0x000e220000202000 */
[----:B---3--:R-:W-:-:S07]  /*1970*/  SHF.L.U32 R29, R20, 0x10, RZ ;  /* 0x00000010141d7819 */ /* 0x008fce00000006ff */
[----:B------:R-:W1:Y:S08]  /*1980*/  F2F.BF16.F32 R25, R25 ;  /* 0x0000001900197304 */ /* 0x000e700000202000 */
[----:B------:R3:W-:Y:S01]  /*1990*/  F2F.BF16.F32 R21, R28 ;  /* 0x0000001c00157304 */ /* 0x0007e20000202000 */
[----:B------:R-:W-:Y:S01]  /*19a0*/  FMUL.FTZ R29, R29, 0.79788458347320556641 ;  /* 0x3f4c422a1d1d7820 */ /* 0x000fe20000410000 */
[----:B---3--:R-:W-:-:S06]  /*19b0*/  FMUL.FTZ R28, R7, 0.79788458347320556641 ;  /* 0x3f4c422a071c7820 */ /* 0x008fcc0000410000 */
[----:B------:R-:W-:Y:S01]  /*19c0*/  F2F.BF16.F32 R27, R27 ;  /* 0x0000001b001b7304 */ /* 0x000fe20000202000 */
[----:B0-----:R-:W-:-:S07]  /*19d0*/  SHF.L.U32 R7, R6, 0x10, RZ ;  /* 0x0000001006077819 */ /* 0x001fce00000006ff */
[----:B------:R-:W0:Y:S01]  /*19e0*/  F2F.BF16.F32 R28, R28 ;  /* 0x0000001c001c7304 */ /* 0x000e220000202000 */
[----:B-1----:R-:W-:-:S07]  /*19f0*/  SHF.L.U32 R6, R25, 0x10, RZ ;  /* 0x0000001019067819 */ /* 0x002fce00000006ff */
[----:B------:R-:W1:Y:S01]  /*1a00*/  F2F.BF16.F32 R26, R26 ;  /* 0x0000001a001a7304 */ /* 0x000e620000202000 */
[----:B------:R-:W-:Y:S01]  /*1a10*/  FMUL.FTZ R19, R7, 0.79788458347320556641 ;  /* 0x3f4c422a07137820 */ /* 0x000fe20000410000 */
[----:B------:R-:W-:-:S06]  /*1a20*/  FMUL.FTZ R20, R6, 0.79788458347320556641 ;  /* 0x3f4c422a06147820 */ /* 0x000fcc0000410000 */
[----:B------:R-:W3:Y:S01]  /*1a30*/  F2F.BF16.F32 R29, R29 ;  /* 0x0000001d001d7304 */ /* 0x000ee20000202000 */
[----:B0-----:R-:W-:Y:S02]  /*1a40*/  SHF.L.U32 R28, R28, 0x10, RZ ;  /* 0x000000101c1c7819 */ /* 0x001fe400000006ff */
[----:B------:R-:W-:Y:S01]  /*1a50*/  SHF.L.U32 R27, R27, 0x10, RZ ;  /* 0x000000101b1b7819 */ /* 0x000fe200000006ff */
[----:B-1----:R-:W-:-:S04]  /*1a60*/  IMAD.U32 R26, R26, 0x10000, RZ ;  /* 0x000100001a1a7824 */ /* 0x002fc800078e00ff */
[----:B------:R-:W0:Y:S01]  /*1a70*/  F2F.BF16.F32 R19, R19 ;  /* 0x0000001300137304 */ /* 0x000e220000202000 */
[----:B------:R-:W-:Y:S01]  /*1a80*/  FMUL.FTZ R7, R27, 0.79788458347320556641 ;  /* 0x3f4c422a1b077820 */ /* 0x000fe20000410000 */
[----:B------:R-:W-:-:S06]  /*1a90*/  FMUL.FTZ R6, R26, 0.79788458347320556641 ;  /* 0x3f4c422a1a067820 */ /* 0x000fcc0000410000 */
[----:B------:R-:W1:Y:S01]  /*1aa0*/  F2F.BF16.F32 R20, R20 ;  /* 0x0000001400147304 */ /* 0x000e620000202000 */
[----:B---3--:R-:W-:-:S07]  /*1ab0*/  SHF.L.U32 R26, R29, 0x10, RZ ;  /* 0x000000101d1a7819 */ /* 0x008fce00000006ff */
[----:B------:R-:W-:Y:S01]  /*1ac0*/  MUFU.TANH R28, R28 ;  /* 0x0000001c001c7308 */ /* 0x000fe20000002400 */
[----:B0-----:R-:W-:-:S07]  /*1ad0*/  SHF.L.U32 R29, R19, 0x10, RZ ;  /* 0x00000010131d7819 */ /* 0x001fce00000006ff */
[----:B------:R-:W0:Y:S01]  /*1ae0*/  F2F.BF16.F32 R7, R7 ;  /* 0x0000000700077304 */ /* 0x000e220000202000 */
[----:B-1----:R-:W-:-:S07]  /*1af0*/  SHF.L.U32 R20, R20, 0x10, RZ ;  /* 0x0000001014147819 */ /* 0x002fce00000006ff */
[----:B------:R-:W-:Y:S08]  /*1b00*/  MUFU.TANH R26, R26 ;  /* 0x0000001a001a7308 */ /* 0x000ff00000002400 */
[----:B------:R-:W1:Y:S01]  /*1b10*/  F2F.BF16.F32 R6, R6 ;  /* 0x0000000600067304 */ /* 0x000e620000202000 */
[----:B0-----:R-:W-:-:S07]  /*1b20*/  SHF.L.U32 R7, R7, 0x10, RZ ;  /* 0x0000001007077819 */ /* 0x001fce00000006ff */
[----:B------:R-:W-:Y:S08]  /*1b30*/  MUFU.TANH R19, R29 ;  /* 0x0000001d00137308 */ /* 0x000ff00000002400 */
[----:B------:R-:W-:Y:S01]  /*1b40*/  MUFU.TANH R25, R20 ;  /* 0x0000001400197308 */ /* 0x000fe20000002400 */
[----:B-1----:R-:W-:-:S07]  /*1b50*/  SHF.L.U32 R27, R6, 0x10, RZ ;  /* 0x00000010061b7819 */ /* 0x002fce00000006ff */
[----:B------:R-:W0:Y:S08]  /*1b60*/  F2F.BF16.F32 R20, R28 ;  /* 0x0000001c00147304 */ /* 0x000e300000202000 */
[----:B------:R-:W1:Y:S08]  /*1b70*/  F2F.BF16.F32 R26, R26 ;  /* 0x0000001a001a7304 */ /* 0x000e700000202000 */
[----:B------:R-:W-:Y:S01]  /*1b80*/  MUFU.TANH R7, R7 ;  /* 0x0000000700077308 */ /* 0x000fe20000002400 */
[----:B0-----:R-:W-:-:S07]  /*1b90*/  IMAD.U32 R6, R20, 0x10000, RZ ;  /* 0x0001000014067824 */ /* 0x001fce00078e00ff */
[----:B------:R-:W-:Y:S01]  /*1ba0*/  MUFU.TANH R27, R27 ;  /* 0x0000001b001b7308 */ /* 0x000fe20000002400 */
[----:B------:R-:W-:-:S07]  /*1bb0*/  FADD.FTZ R6, R6, 1 ;  /* 0x3f80000006067421 */ /* 0x000fce0000010000 */
[----:B------:R-:W0:Y:S01]  /*1bc0*/  F2F.BF16.F32 R19, R19 ;  /* 0x0000001300137304 */ /* 0x000e220000202000 */
[----:B-1----:R-:W-:-:S05]  /*1bd0*/  SHF.L.U32 R20, R26, 0x10, RZ ;  /* 0x000000101a147819 */ /* 0x002fca00000006ff */
[----:B------:R-:W-:Y:S02]  /*1be0*/  FADD.FTZ R20, R20, 1 ;  /* 0x3f80000014147421 */ /* 0x000fe40000010000 */
[----:B------:R-:W1:Y:S01]  /*1bf0*/  F2F.BF16.F32 R6, R6 ;  /* 0x0000000600067304 */ /* 0x000e620000202000 */
[----:B------:R-:W-:-:S07]  /*1c00*/  FMUL.FTZ R23, R23, 0.5 ;  /* 0x3f00000017177820 */ /* 0x000fce0000410000 */
[----:B------:R-:W3:Y:S01]  /*1c10*/  F2F.BF16.F32 R25, R25 ;  /* 0x0000001900197304 */ /* 0x000ee20000202000 */
[----:B0-----:R-:W-:-:S07]  /*1c20*/  SHF.L.U32 R26, R19, 0x10, RZ ;  /* 0x00000010131a7819 */ /* 0x001fce00000006ff */
[----:B------:R-:W0:Y:S01]  /*1c30*/  F2F.BF16.F32 R7, R7 ;  /* 0x0000000700077304 */ /* 0x000e220000202000 */
[----:B------:R-:W-:Y:S01]  /*1c40*/  SHF.L.U32 R19, R18, 0x10, RZ ;  /* 0x0000001012137819 */ /* 0x000fe200000006ff */
[----:B------:R-:W-:-:S06]  /*1c50*/  FADD.FTZ R18, R26, 1 ;  /* 0x3f8000001a127421 */ /* 0x000fcc0000010000 */
[----:B------:R-:W4:Y:S01]  /*1c60*/  F2F.BF16.F32 R27, R27 ;  /* 0x0000001b001b7304 */ /* 0x000f220000202000 */
[----:B-1----:R-:W-:-:S07]  /*1c70*/  SHF.L.U32 R26, R6, 0x10, RZ ;  /* 0x00000010061a7819 */ /* 0x002fce00000006ff */
[----:B------:R-:W1:Y:S01]  /*1c80*/  F2F.BF16.F32 R20, R20 ;  /* 0x0000001400147304 */ /* 0x000e620000202000 */
[----:B---3--:R-:W-:Y:S02]  /*1c90*/  SHF.L.U32 R25, R25, 0x10, RZ ;  /* 0x0000001019197819 */ /* 0x008fe400000006ff */
[----:B0-----:R-:W-:-:S05]  /*1ca0*/  SHF.L.U32 R7, R7, 0x10, RZ ;  /* 0x0000001007077819 */ /* 0x001fca00000006ff */
[----:B------:R-:W0:Y:S01]  /*1cb0*/  F2F.BF16.F32 R23, R23 ;  /* 0x0000001700177304 */ /* 0x000e220000202000 */
[----:B------:R-:W-:Y:S01]  /*1cc0*/  FMUL.FTZ R6, R19, R26 ;  /* 0x0000001a13067220 */ /* 0x000fe20000410000 */
[----:B----4-:R-:W-:-:S06]  /*1cd0*/  SHF.L.U32 R27, R27, 0x10, RZ ;  /* 0x000000101b1b7819 */ /* 0x010fcc00000006ff */
[----:B------:R-:W3:Y:S01]  /*1ce0*/  F2F.BF16.F32 R18, R18 ;  /* 0x0000001200127304 */ /* 0x000ee20000202000 */
[----:B------:R-:W-:Y:S01]  /*1cf0*/  FADD.FTZ R26, R25, 1 ;  /* 0x3f800000191a7421 */ /* 0x000fe20000010000 */
[----:B------:R-:W-:Y:S01]  /*1d00*/  FADD.FTZ R19, R7, 1 ;  /* 0x3f80000007137421 */ /* 0x000fe20000010000 */
[----:B-1----:R-:W-:Y:S01]  /*1d10*/  SHF.L.U32 R7, R20, 0x10, RZ ;  /* 0x0000001014077819 */ /* 0x002fe200000006ff */
[----:B------:R-:W-:Y:S02]  /*1d20*/  IMAD.U32 R16, R16, 0x10000, RZ ;  /* 0x0001000010107824 */ /* 0x000fe400078e00ff */
[----:B------:R-:W-:Y:S02]  /*1d30*/  FADD.FTZ R25, R27, 1 ;  /* 0x3f8000001b197421 */ /* 0x000fe40000010000 */
[----:B------:R-:W1:Y:S01]  /*1d40*/  F2F.BF16.F32 R26, R26 ;  /* 0x0000001a001a7304 */ /* 0x000e620000202000 */
[----:B------:R-:W-:Y:S01]  /*1d50*/  FMUL.FTZ R7, R16, R7 ;  /* 0x0000000710077220 */ /* 0x000fe20000410000 */
[----:B0-----:R-:W-:-:S02]  /*1d60*/  SHF.L.U32 R16, R23, 0x10, RZ ;  /* 0x0000001017107819 */ /* 0x001fc400000006ff */
[----:B---3--:R-:W-:-:S04]  /*1d70*/  SHF.L.U32 R23, R18, 0x10, RZ ;  /* 0x0000001012177819 */ /* 0x008fc800000006ff */
[----:B------:R-:W0:Y:S01]  /*1d80*/  F2F.BF16.F32 R19, R19 ;  /* 0x0000001300137304 */ /* 0x000e220000202000 */
[----:B--2---:R-:W-:-:S07]  /*1d90*/  IMAD.U32 R18, R8, 0x10000, RZ ;  /* 0x0001000008127824 */ /* 0x004fce00078e00ff */
[----:B------:R-:W2:Y:S01]  /*1da0*/  F2F.BF16.F32 R22, R22 ;  /* 0x0000001600167304 */ /* 0x000ea20000202000 */
[----:B------:R-:W-:-:S07]  /*1db0*/  FMUL.FTZ R20, R18, R18 ;  /* 0x0000001212147220 */ /* 0x000fce0000410000 */
[----:B------:R-:W3:Y:S01]  /*1dc0*/  F2F.BF16.F32 R25, R25 ;  /* 0x0000001900197304 */ /* 0x000ee20000202000 */
[----:B------:R-:W-:Y:S02]  /*1dd0*/  SHF.L.U32 R24, R24, 0x10, RZ ;  /* 0x0000001018187819 */ /* 0x000fe400000006ff */
[----:B-1----:R-:W-:-:S05]  /*1de0*/  SHF.L.U32 R27, R26, 0x10, RZ ;  /* 0x000000101a1b7819 */ /* 0x002fca00000006ff */
[----:B------:R-:W1:Y:S01]  /*1df0*/  F2F.BF16.F32 R20, R20 ;  /* 0x0000001400147304 */ /* 0x000e620000202000 */
[----:B0-----:R-:W-:Y:S01]  /*1e00*/  SHF.L.U32 R26, R19, 0x10, RZ ;  /* 0x00000010131a7819 */ /* 0x001fe200000006ff */
[----:B------:R-:W-:Y:S01]  /*1e10*/  FMUL.FTZ R23, R24, R23 ;  /* 0x0000001718177220 */ /* 0x000fe20000410000 */
[----:B--2---:R-:W-:Y:S01]  /*1e20*/  SHF.L.U32 R22, R22, 0x10, RZ ;  /* 0x0000001016167819 */ /* 0x004fe200000006ff */
[----:B------:R-:W-:Y:S01]  /*1e30*/  FMUL.FTZ R24, R16, R27 ;  /* 0x0000001b10187220 */ /* 0x000fe20000410000 */
[----:B------:R-:W-:Y:S02]  /*1e40*/  SHF.L.U32 R16, R9, 0x10, RZ ;  /* 0x0000001009107819 */ /* 0x000fe400000006ff */
[----:B---3--:R-:W-:-:S03]  /*1e50*/  SHF.L.U32 R19, R25, 0x10, RZ ;  /* 0x0000001019137819 */ /* 0x008fc600000006ff */
[----:B------:R-:W-:Y:S02]  /*1e60*/  FMUL.FTZ R28, R16, R16 ;  /* 0x00000010101c7220 */ /* 0x000fe40000410000 */
[----:B------:R-:W-:Y:S01]  /*1e70*/  FMUL.FTZ R22, R22, R19 ;  /* 0x0000001316167220 */ /* 0x000fe20000410000 */
[----:B------:R-:W-:Y:S01]  /*1e80*/  SHF.L.U32 R19, R10, 0x10, RZ ;  /* 0x000000100a137819 */ /* 0x000fe200000006ff */
[----:B------:R-:W0:Y:S01]  /*1e90*/  F2F.BF16.F32 R25, R28 ;  /* 0x0000001c00197304 */ /* 0x000e220000202000 */
[----:B-1----:R-:W-:-:S03]  /*1ea0*/  IMAD.U32 R27, R20, 0x10000, RZ ;  /* 0x00010000141b7824 */ /* 0x002fc600078e00ff */
[----:B------:R-:W-:Y:S01]  /*1eb0*/  FMUL.FTZ R20, R19, R19 ;  /* 0x0000001313147220 */ /* 0x000fe20000410000 */
[----:B------:R-:W-:-:S05]  /*1ec0*/  SHF.L.U32 R21, R21, 0x10, RZ ;  /* 0x0000001015157819 */ /* 0x000fca00000006ff */
[----:B------:R-:W1:Y:S01]  /*1ed0*/  F2F.BF16.F32 R20, R20 ;  /* 0x0000001400147304 */ /* 0x000e620000202000 */
[----:B------:R-:W-:Y:S01]  /*1ee0*/  FMUL.FTZ R21, R21, R26 ;  /* 0x0000001a15157220 */ /* 0x000fe20000410000 */
[----:B------:R-:W-:Y:S01]  /*1ef0*/  FMUL.FTZ R26, R18, R27 ;  /* 0x0000001b121a7220 */ /* 0x000fe20000410000 */
[----:B0-----:R-:W-:-:S05]  /*1f00*/  SHF.L.U32 R25, R25, 0x10, RZ ;  /* 0x0000001019197819 */ /* 0x001fca00000006ff */
[----:B------:R-:W0:Y:S01]  /*1f10*/  F2F.BF16.F32 R26, R26 ;  /* 0x0000001a001a7304 */ /* 0x000e220000202000 */
[----:B------:R-:W-:Y:S01]  /*1f20*/  FMUL.FTZ R29, R16, R25 ;  /* 0x00000019101d7220 */ /* 0x000fe20000410000 */
[----:B-1----:R-:W-:-:S06]  /*1f30*/  SHF.L.U32 R28, R20, 0x10, RZ ;  /* 0x00000010141c7819 */ /* 0x002fcc00000006ff */
[----:B------:R-:W1:Y:S01]  /*1f40*/  F2F.BF16.F32 R25, R29 ;  /* 0x0000001d00197304 */ /* 0x000e620000202000 */
[----:B------:R-:W-:Y:S01]  /*1f50*/  FMUL.FTZ R20, R19, R28 ;  /* 0x0000001c13147220 */ /* 0x000fe20000410000 */
[----:B0-----:R-:W-:-:S06]  /*1f60*/  SHF.L.U32 R27, R26, 0x10, RZ ;  /* 0x000000101a1b7819 */ /* 0x001fcc00000006ff */
[----:B------:R-:W0:Y:S01]  /*1f70*/  F2F.BF16.F32 R20, R20 ;  /* 0x0000001400147304 */ /* 0x000e220000202000 */
[----:B------:R-:W-:Y:S01]  /*1f80*/  FMUL.FTZ R27, R27, 0.044714998453855514526 ;  /* 0x3d3727131b1b7820 */ /* 0x000fe20000410000 */
[----:B-1----:R-:W-:-:S06]  /*1f90*/  SHF.L.U32 R28, R25, 0x10, RZ ;  /* 0x00000010191c7819 */ /* 0x002fcc00000006ff */
[----:B------:R1:W2:Y:S01]  /*1fa0*/  F2F.BF16.F32 R25, R27 ;  /* 0x0000001b00197304 */ /* 0x0002a20000202000 */
[----:B------:R-:W-:Y:S01]  /*1fb0*/  FMUL.FTZ R28, R28, 0.044714998453855514526 ;  /* 0x3d3727131c1c7820 */ /* 0x000fe20000410000 */
[----:B0-----:R-:W-:-:S06]  /*1fc0*/  SHF.L.U32 R20, R20, 0x10, RZ ;  /* 0x0000001014147819 */ /* 0x001fcc00000006ff */
[----:B------:R-:W0:Y:S01]  /*1fd0*/  F2F.BF16.F32 R26, R28 ;  /* 0x0000001c001a7304 */ /* 0x000e220000202000 */
[----:B-1----:R-:W-:Y:S01]  /*1fe0*/  FMUL.FTZ R27, R20, 0.044714998453855514526 ;  /* 0x3d372713141b7820 */ /* 0x002fe20000410000 */
[----:B--2---:R-:W-:-:S06]  /*1ff0*/  SHF.L.U32 R29, R25, 0x10, RZ ;  /* 0x00000010191d7819 */ /* 0x004fcc00000006ff */
[----:B------:R-:W1:Y:S01]  /*2000*/  F2F.BF16.F32 R25, R27 ;  /* 0x0000001b00197304 */ /* 0x000e620000202000 */
[----:B0-----:R-:W-:Y:S02]  /*2010*/  IMAD.U32 R20, R26, 0x10000, RZ ;  /* 0x000100001a147824 */ /* 0x001fe400078e00ff */
[----:B------:R-:W-:Y:S02]  /*2020*/  FADD.FTZ R26, R18, R29 ;  /* 0x0000001d121a7221 */ /* 0x000fe40000010000 */
[----:B------:R-:W-:Y:S01]  /*2030*/  FADD.FTZ R20, R16, R20 ;  /* 0x0000001410147221 */ /* 0x000fe20000010000 */
[----:B-1----:R-:W-:-:S03]  /*2040*/  SHF.L.U32 R28, R25, 0x10, RZ ;  /* 0x00000010191c7819 */ /* 0x002fc600000006ff */
[----:B------:R-:W0:Y:S02]  /*2050*/  F2F.BF16.F32 R26, R26 ;  /* 0x0000001a001a7304 */ /* 0x000e240000202000 */
[----:B------:R-:W-:-:S06]  /*2060*/  FADD.FTZ R29, R19, R28 ;  /* 0x0000001c131d7221 */ /* 0x000fcc0000010000 */
[----:B------:R-:W1:Y:S08]  /*2070*/  F2F.BF16.F32 R20, R20 ;  /* 0x0000001400147304 */ /* 0x000e700000202000 */
[----:B------:R-:W2:Y:S01]  /*2080*/  F2F.BF16.F32 R25, R29 ;  /* 0x0000001d00197304 */ /* 0x000ea20000202000 */
[----:B0-----:R-:W-:Y:S02]  /*2090*/  SHF.L.U32 R27, R26, 0x10, RZ ;  /* 0x000000101a1b7819 */ /* 0x001fe400000006ff */
[----:B-1----:R-:W-:-:S03]  /*20a0*/  SHF.L.U32 R28, R20, 0x10, RZ ;  /* 0x00000010141c7819 */ /* 0x002fc600000006ff */
[----:B------:R-:W-:Y:S02]  /*20b0*/  FMUL.FTZ R27, R27, 0.79788458347320556641 ;  /* 0x3f4c422a1b1b7820 */ /* 0x000fe40000410000 */
[----:B------:R-:W-:Y:S01]  /*20c0*/  FMUL.FTZ R28, R28, 0.79788458347320556641 ;  /* 0x3f4c422a1c1c7820 */ /* 0x000fe20000410000 */
[----:B--2---:R-:W-:Y:S01]  /*20d0*/  SHF.L.U32 R20, R25, 0x10, RZ ;  /* 0x0000001019147819 */ /* 0x004fe200000006ff */
[----:B------:R-:W0:Y:S04]  /*20e0*/  F2F.BF16.F32 R26, R27 ;  /* 0x0000001b001a7304 */ /* 0x000e280000202000 */
[----:B------:R-:W-:-:S04]  /*20f0*/  FMUL.FTZ R20, R20, 0.79788458347320556641 ;  /* 0x3f4c422a14147820 */ /* 0x000fc80000410000 */
[----:B------:R-:W1:Y:S08]  /*2100*/  F2F.BF16.F32 R25, R28 ;  /* 0x0000001c00197304 */ /* 0x000e700000202000 */
[----:B------:R-:W2:Y:S01]  /*2110*/  F2F.BF16.F32 R20, R20 ;  /* 0x0000001400147304 */ /* 0x000ea20000202000 */
[----:B0-----:R-:W-:Y:S02]  /*2120*/  SHF.L.U32 R26, R26, 0x10, RZ ;  /* 0x000000101a1a7819 */ /* 0x001fe400000006ff */
[----:B-1----:R-:W-:-:S05]  /*2130*/  SHF.L.U32 R29, R25, 0x10, RZ ;  /* 0x00000010191d7819 */ /* 0x002fca00000006ff */
[----:B------:R-:W0:Y:S08]  /*2140*/  MUFU.TANH R26, R26 ;  /* 0x0000001a001a7308 */ /* 0x000e300000002400 */
[----:B------:R-:W1:Y:S01]  /*2150*/  MUFU.TANH R29, R29 ;  /* 0x0000001d001d7308 */ /* 0x000e620000002400 */
[----:B--2---:R-:W-:-:S07]  /*2160*/  IMAD.U32 R20, R20, 0x10000, RZ ;  /* 0x0001000014147824 */ /* 0x004fce00078e00ff */
[----:B------:R-:W2:Y:S08]  /*2170*/  MUFU.TANH R20, R20 ;  /* 0x0000001400147308 */ /* 0x000eb00000002400 */
[----:B0-----:R-:W0:Y:S08]  /*2180*/  F2F.BF16.F32 R25, R26 ;  /* 0x0000001a00197304 */ /* 0x001e300000202000 */
[----:B-1----:R-:W1:Y:S01]  /*2190*/  F2F.BF16.F32 R27, R29 ;  /* 0x0000001d001b7304 */ /* 0x002e620000202000 */
[----:B------:R-:W-:-:S07]  /*21a0*/  FMUL.FTZ R28, R19, 0.5 ;  /* 0x3f000000131c7820 */ /* 0x000fce0000410000 */
[----:B--2---:R-:W2:Y:S01]  /*21b0*/  F2F.BF16.F32 R20, R20 ;  /* 0x0000001400147304 */ /* 0x004ea20000202000 */
[----:B0-----:R-:W-:Y:S01]  /*21c0*/  SHF.L.U32 R19, R25, 0x10, RZ ;  /* 0x0000001019137819 */ /* 0x001fe200000006ff */
[----:B------:R-:W-:Y:S01]  /*21d0*/  FMUL.FTZ R16, R16, 0.5 ;  /* 0x3f00000010107820 */ /* 0x000fe20000410000 */
[----:B-1----:R-:W-:-:S05]  /*21e0*/  SHF.L.U32 R27, R27, 0x10, RZ ;  /* 0x000000101b1b7819 */ /* 0x002fca00000006ff */
[----:B------:R0:W-:Y:S01]  /*21f0*/  F2F.BF16.F32 R25, R28 ;  /* 0x0000001c00197304 */ /* 0x0001e20000202000 */
[----:B------:R-:W-:Y:S01]  /*2200*/  FMUL.FTZ R18, R18, 0.5 ;  /* 0x3f00000012127820 */ /* 0x000fe20000410000 */
[----:B------:R-:W-:Y:S01]  /*2210*/  FADD.FTZ R19, R19, 1 ;  /* 0x3f80000013137421 */ /* 0x000fe20000010000 */
[----:B0-----:R-:W-:-:S05]  /*2220*/  FADD.FTZ R28, R27, 1 ;  /* 0x3f8000001b1c7421 */ /* 0x001fca0000010000 */
[----:B------:R-:W0:Y:S01]  /*2230*/  F2F.BF16.F32 R16, R16 ;  /* 0x0000001000107304 */ /* 0x000e220000202000 */
[----:B--2---:R-:W-:-:S07]  /*2240*/  SHF.L.U32 R27, R20, 0x10, RZ ;  /* 0x00000010141b7819 */ /* 0x004fce00000006ff */
[----:B------:R-:W1:Y:S08]  /*2250*/  F2F.BF16.F32 R20, R28 ;  /* 0x0000001c00147304 */ /* 0x000e700000202000 */
[----:B------:R-:W2:Y:S08]  /*2260*/  F2F.BF16.F32 R18, R18 ;  /* 0x0000001200127304 */ /* 0x000eb00000202000 */
[----:B------:R-:W3:Y:S01]  /*2270*/  F2F.BF16.F32 R19, R19 ;  /* 0x0000001300137304 */ /* 0x000ee20000202000 */
[----:B0-----:R-:W-:Y:S01]  /*2280*/  SHF.L.U32 R16, R16, 0x10, RZ ;  /* 0x0000001010107819 */ /* 0x001fe200000006ff */
[----:B-1----:R-:W-:-:S02]  /*2290*/  IMAD.U32 R29, R20, 0x10000, RZ ;  /* 0x00010000141d7824 */ /* 0x002fc400078e00ff */
[----:B------:R-:W-:Y:S01]  /*22a0*/  FADD.FTZ R26, R27, 1 ;  /* 0x3f8000001b1a7421 */ /* 0x000fe20000010000 */
[----:B--2---:R-:W-:Y:S02]  /*22b0*/  SHF.L.U32 R18, R18, 0x10, RZ ;  /* 0x0000001012127819 */ /* 0x004fe400000006ff */
[----:B---3--:R-:W-:Y:S01]  /*22c0*/  SHF.L.U32 R27, R19, 0x10, RZ ;  /* 0x00000010131b7819 */ /* 0x008fe200000006ff */
[----:B------:R-:W-:Y:S01]  /*22d0*/  FMUL.FTZ R19, R16, R29 ;  /* 0x0000001d10137220 */ /* 0x000fe20000410000 */
[----:B------:R-:W-:-:S03]  /*22e0*/  SHF.L.U32 R16, R11, 0x10, RZ ;  /* 0x000000100b107819 */ /* 0x000fc600000006ff */
[----:B------:R-:W-:Y:S01]  /*22f0*/  FMUL.FTZ R20, R18, R27 ;  /* 0x0000001b12147220 */ /* 0x000fe20000410000 */
[----:B------:R-:W-:Y:S01]  /*2300*/  SHF.L.U32 R18, R25, 0x10, RZ ;  /* 0x0000001019127819 */ /* 0x000fe200000006ff */
[----:B------:R-:W-:Y:S01]  /*2310*/  FMUL.FTZ R29, R16, R16 ;  /* 0x00000010101d7220 */ /* 0x000fe20000410000 */
[----:B------:R-:W-:Y:S01]  /*2320*/  PRMT R25, R8, 0x7632, R25 ;  /* 0x0000763208197816 */ /* 0x000fe20000000019 */
[----:B------:R-:W0:Y:S03]  /*2330*/  F2F.BF16.F32 R26, R26 ;  /* 0x0000001a001a7304 */ /* 0x000e260000202000 */
[----:B------:R-:W-:-:S05]  /*2340*/  SHF.L.U32 R25, R25, 0x10, RZ ;  /* 0x0000001019197819 */ /* 0x000fca00000006ff */
[----:B------:R-:W1:Y:S01]  /*2350*/  F2F.BF16.F32 R8, R29 ;  /* 0x0000001d00087304 */ /* 0x000e620000202000 */
[----:B------:R-:W-:Y:S01]  /*2360*/  FMUL.FTZ R28, R25, R25 ;  /* 0x00000019191c7220 */ /* 0x000fe20000410000 */
[----:B------:R-:W-:-:S04]  /*2370*/  PRMT R9, R9, 0x7632, R9 ;  /* 0x0000763209097816 */ /* 0x000fc80000000009 */
[----:B------:R-:W-:Y:S02]  /*2380*/  SHF.L.U32 R9, R9, 0x10, RZ ;  /* 0x0000001009097819 */ /* 0x000fe400000006ff */
[----:B------:R-:W2:Y:S01]  /*2390*/  F2F.BF16.F32 R28, R28 ;  /* 0x0000001c001c7304 */ /* 0x000ea20000202000 */
[----:B0-----:R-:W-:Y:S02]  /*23a0*/  SHF.L.U32 R27, R26, 0x10, RZ ;  /* 0x000000101a1b7819 */ /* 0x001fe400000006ff */
[----:B------:R-:W-:Y:S01]  /*23b0*/  FMUL.FTZ R26, R9, R9 ;  /* 0x00000009091a7220 */ /* 0x000fe20000410000 */
[----:B-1----:R-:W-:-:S05]  /*23c0*/  SHF.L.U32 R8, R8, 0x10, RZ ;  /* 0x0000001008087819 */ /* 0x002fca00000006ff */
[----:B------:R-:W0:Y:S01]  /*23d0*/  F2F.BF16.F32 R26, R26 ;  /* 0x0000001a001a7304 */ /* 0x000e220000202000 */
[----:B------:R-:W-:Y:S01]  /*23e0*/  FMUL.FTZ R8, R16, R8 ;  /* 0x0000000810087220 */ /* 0x000fe20000410000 */
[----:B------:R-:W-:Y:S01]  /*23f0*/  FMUL.FTZ R18, R18, R27 ;  /* 0x0000001b12127220 */ /* 0x000fe20000410000 */
[----:B--2---:R-:W-:-:S05]  /*2400*/  IMAD.U32 R27, R28, 0x10000, RZ ;  /* 0x000100001c1b7824 */ /* 0x004fca00078e00ff */
[----:B------:R-:W1:Y:S01]  /*2410*/  F2F.BF16.F32 R8, R8 ;  /* 0x0000000800087304 */ /* 0x000e620000202000 */
[----:B------:R-:W-:-:S07]  /*2420*/  FMUL.FTZ R29, R25, R27 ;  /* 0x0000001b191d7220 */ /* 0x000fce0000410000 */
[----:B------:R2:W3:Y:S01]  /*2430*/  F2F.BF16.F32 R27, R29 ;  /* 0x0000001d001b7304 */ /* 0x0004e20000202000 */
[----:B0-----:R-:W-:Y:S02]  /*2440*/  SHF.L.U32 R26, R26, 0x10, RZ ;  /* 0x000000101a1a7819 */ /* 0x001fe400000006ff */
[----:B-1----:R-:W-:-:S03]  /*2450*/  SHF.L.U32 R28, R8, 0x10, RZ ;  /* 0x00000010081c7819 */ /* 0x002fc600000006ff */
[----:B--2---:R-:W-:Y:S02]  /*2460*/  FMUL.FTZ R29, R9, R26 ;  /* 0x0000001a091d7220 */ /* 0x004fe40000410000 */
[----:B------:R-:W-:Y:S02]  /*2470*/  FMUL.FTZ R28, R28, 0.044714998453855514526 ;  /* 0x3d3727131c1c7820 */ /* 0x000fe40000410000 */
[----:B------:R-:W0:Y:S01]  /*2480*/  F2F.BF16.F32 R26, R29 ;  /* 0x0000001d001a7304 */ /* 0x000e220000202000 */
[----:B---3--:R-:W-:-:S07]  /*2490*/  SHF.L.U32 R27, R27, 0x10, RZ ;  /* 0x000000101b1b7819 */ /* 0x008fce00000006ff */
[----:B------:R1:W2:Y:S02]  /*24a0*/  F2F.BF16.F32 R8, R28 ;  /* 0x0000001c00087304 */ /* 0x0002a40000202000 */
[----:B-1----:R-:W-:-:S06]  /*24b0*/  FMUL.FTZ R28, R27, 0.044714998453855514526 ;  /* 0x3d3727131b1c7820 */ /* 0x002fcc0000410000 */
[----:B------:R-:W1:Y:S01]  /*24c0*/  F2F.BF16.F32 R27, R28 ;  /* 0x0000001c001b7304 */ /* 0x000e620000202000 */
[----:B0-----:R-:W-:Y:S02]  /*24d0*/  SHF.L.U32 R26, R26, 0x10, RZ ;  /* 0x000000101a1a7819 */ /* 0x001fe400000006ff */
[----:B--2---:R-:W-:-:S03]  /*24e0*/  SHF.L.U32 R8, R8, 0x10, RZ ;  /* 0x0000001008087819 */ /* 0x004fc600000006ff */
[----:B------:R-:W-:Y:S02]  /*24f0*/  FMUL.FTZ R26, R26, 0.044714998453855514526 ;  /* 0x3d3727131a1a7820 */ /* 0x000fe40000410000 */
[----:B------:R-:W-:-:S04]  /*2500*/  FADD.FTZ R8, R16, R8 ;  /* 0x0000000810087221 */ /* 0x000fc80000010000 */
[----:B------:R-:W0:Y:S01]  /*2510*/  F2F.BF16.F32 R26, R26 ;  /* 0x0000001a001a7304 */ /* 0x000e220000202000 */
[----:B-1----:R-:W-:-:S07]  /*2520*/  SHF.L.U32 R27, R27, 0x10, RZ ;  /* 0x000000101b1b7819 */ /* 0x002fce00000006ff */
[----:B------:R-:W1:Y:S01]  /*2530*/  F2F.BF16.F32 R8, R8 ;  /* 0x0000000800087304 */ /* 0x000e620000202000 */
[----:B------:R-:W-:-:S07]  /*2540*/  FADD.FTZ R29, R25, R27 ;  /* 0x0000001b191d7221 */ /* 0x000fce0000010000 */
[----:B------:R2:W3:Y:S01]  /*2550*/  F2F.BF16.F32 R27, R29 ;  /* 0x0000001d001b7304 */ /* 0x0004e20000202000 */
[----:B0-----:R-:W-:Y:S01]  /*2560*/  IMAD.U32 R26, R26, 0x10000, RZ ;  /* 0x000100001a1a7824 */ /* 0x001fe200078e00ff */
[----:B-1----:R-:W-:-:S03]  /*2570*/  SHF.L.U32 R28, R8, 0x10, RZ ;  /* 0x00000010081c7819 */ /* 0x002fc600000006ff */
[----:B--2---:R-:W-:Y:S02]  /*2580*/  FADD.FTZ R29, R9, R26 ;  /* 0x0000001a091d7221 */ /* 0x004fe40000010000 */
[----:B------:R-:W-:Y:S02]  /*2590*/  FMUL.FTZ R28, R28, 0.79788458347320556641 ;  /* 0x3f4c422a1c1c7820 */ /* 0x000fe40000410000 */
[----:B------:R-:W0:Y:S01]  /*25a0*/  F2F.BF16.F32 R26, R29 ;  /* 0x0000001d001a7304 */ /* 0x000e220000202000 */
[----:B---3--:R-:W-:-:S07]  /*25b0*/  SHF.L.U32 R27, R27, 0x10, RZ ;  /* 0x000000101b1b7819 */ /* 0x008fce00000006ff */
[----:B------:R1:W2:Y:S02]  /*25c0*/  F2F.BF16.F32 R8, R28 ;  /* 0x0000001c00087304 */ /* 0x0002a40000202000 */
[----:B-1----:R-:W-:-:S06]  /*25d0*/  FMUL.FTZ R28, R27, 0.79788458347320556641 ;  /* 0x3f4c422a1b1c7820 */ /* 0x002fcc0000410000 */
[----:B------:R-:W1:Y:S01]  /*25e0*/  F2F.BF16.F32 R27, R28 ;  /* 0x0000001c001b7304 */ /* 0x000e620000202000 */
[----:B0-----:R-:W-:Y:S02]  /*25f0*/  SHF.L.U32 R26, R26, 0x10, RZ ;  /* 0x000000101a1a7819 */ /* 0x001fe400000006ff */
[----:B--2---:R-:W-:-:S03]  /*2600*/  SHF.L.U32 R29, R8, 0x10, RZ ;  /* 0x00000010081d7819 */ /* 0x004fc600000006ff */
[----:B------:R-:W-:-:S03]  /*2610*/  FMUL.FTZ R26, R26, 0.79788458347320556641 ;  /* 0x3f4c422a1a1a7820 */ /* 0x000fc60000410000 */
[----:B------:R-:W-:Y:S01]  /*2620*/  MUFU.TANH R29, R29 ;  /* 0x0000001d001d7308 */ /* 0x000fe20000002400 */
[----:B-1----:R-:W-:-:S07]  /*2630*/  SHF.L.U32 R27, R27, 0x10, RZ ;  /* 0x000000101b1b7819 */ /* 0x002fce00000006ff */
[----:B------:R-:W0:Y:S08]  /*2640*/  F2F.BF16.F32 R26, R26 ;  /* 0x0000001a001a7304 */ /* 0x000e300000202000 */
[----:B------:R-:W1:Y:S01]  /*2650*/  MUFU.TANH R27, R27 ;  /* 0x0000001b001b7308 */ /* 0x000e620000002400 */
[----:B0-----:R-:W-:-:S07]  /*2660*/  SHF.L.U32 R8, R26, 0x10, RZ ;  /* 0x000000101a087819 */ /* 0x001fce00000006ff */
[----:B------:R-:W0:Y:S08]  /*2670*/  F2F.BF16.F32 R28, R29 ;  /* 0x0000001d001c7304 */ /* 0x000e300000202000 */
[----:B------:R2:W3:Y:S08]  /*2680*/  MUFU.TANH R26, R8 ;  /* 0x00000008001a7308 */ /* 0x0004f00000002400 */
[----:B-1----:R-:W1:Y:S01]  /*2690*/  F2F.BF16.F32 R27, R27 ;  /* 0x0000001b001b7304 */ /* 0x002e620000202000 */
[----:B--2---:R-:W-:Y:S01]  /*26a0*/  FMUL.FTZ R8, R16, 0.5 ;  /* 0x3f00000010087820 */ /* 0x004fe20000410000 */
[----:B0-----:R-:W-:-:S02]  /*26b0*/  IMAD.U32 R28, R28, 0x10000, RZ ;  /* 0x000100001c1c7824 */ /* 0x001fc400078e00ff */
[----:B------:R-:W-:Y:S02]  /*26c0*/  FMUL.FTZ R16, R25, 0.5 ;  /* 0x3f00000019107820 */ /* 0x000fe40000410000 */
[----:B------:R-:W-:Y:S02]  /*26d0*/  FADD.FTZ R28, R28, 1 ;  /* 0x3f8000001c1c7421 */ /* 0x000fe40000010000 */
[----:B---3--:R-:W0:Y:S01]  /*26e0*/  F2F.BF16.F32 R26, R26 ;  /* 0x0000001a001a7304 */ /* 0x008e220000202000 */
[----:B-1----:R-:W-:-:S07]  /*26f0*/  SHF.L.U32 R25, R27, 0x10, RZ ;  /* 0x000000101b197819 */ /* 0x002fce00000006ff */
[----:B------:R-:W-:Y:S01]  /*2700*/  F2F.BF16.F32 R8, R8 ;  /* 0x0000000800087304 */ /* 0x000fe20000202000 */
[----:B------:R-:W-:-:S07]  /*2710*/  FADD.FTZ R29, R25, 1 ;  /* 0x3f800000191d7421 */ /* 0x000fce0000010000 */
[----:B------:R-:W1:Y:S01]  /*2720*/  F2F.BF16.F32 R16, R16 ;  /* 0x0000001000107304 */ /* 0x000e620000202000 */
[----:B------:R-:W-:Y:S01]  /*2730*/  FMUL.FTZ R25, R9, 0.5 ;  /* 0x3f00000009197820 */ /* 0x000fe20000410000 */
[----:B0-----:R-:W-:-:S06]  /*2740*/  SHF.L.U32 R9, R26, 0x10, RZ ;  /* 0x000000101a097819 */ /* 0x001fcc00000006ff */
[----:B------:R-:W0:Y:S08]  /*2750*/  F2F.BF16.F32 R28, R28 ;  /* 0x0000001c001c7304 */ /* 0x000e300000202000 */
[----:B------:R2:W3:Y:S01]  /*2760*/  F2F.BF16.F32 R27, R29 ;  /* 0x0000001d001b7304 */ /* 0x0004e20000202000 */
[----:B-1----:R-:W-:Y:S01]  /*2770*/  SHF.L.U32 R26, R16, 0x10, RZ ;  /* 0x00000010101a7819 */ /* 0x002fe200000006ff */
[----:B--2---:R-:W-:-:S06]  /*2780*/  FADD.FTZ R29, R9, 1 ;  /* 0x3f800000091d7421 */ /* 0x004fcc0000010000 */
[----:B------:R-:W1:Y:S01]  /*2790*/  F2F.BF16.F32 R25, R25 ;  /* 0x0000001900197304 */ /* 0x000e620000202000 */
[----:B------:R-:W-:Y:S02]  /*27a0*/  SHF.L.U32 R9, R8, 0x10, RZ ;  /* 0x0000001008097819 */ /* 0x000fe400000006ff */
[----:B0-----:R-:W-:Y:S02]  /*27b0*/  SHF.L.U32 R16, R28, 0x10, RZ ;  /* 0x000000101c107819 */ /* 0x001fe400000006ff */
[----:B---3--:R-:W-:-:S03]  /*27c0*/  SHF.L.U32 R27, R27, 0x10, RZ ;  /* 0x000000101b1b7819 */ /* 0x008fc600000006ff */
[----:B------:R-:W0:Y:S01]  /*27d0*/  F2F.BF16.F32 R8, R29 ;  /* 0x0000001d00087304 */ /* 0x000e220000202000 */
[----:B------:R-:W-:Y:S01]  /*27e0*/  FMUL.FTZ R16, R9, R16 ;  /* 0x0000001009107220 */ /* 0x000fe20000410000 */
[----:B------:R-:W-:Y:S01]  /*27f0*/  FMUL.FTZ R9, R26, R27 ;  /* 0x0000001b1a097220 */ /* 0x000fe20000410000 */
[----:B------:R-:W-:Y:S02]  /*2800*/  PRMT R26, R10, 0x7632, R26 ;  /* 0x000076320a1a7816 */ /* 0x000fe4000000001a */
[----:B------:R-:W-:-:S03]  /*2810*/  PRMT R11, R11, 0x7632, R11 ;  /* 0x000076320b0b7816 */ /* 0x000fc6000000000b */
[----:B------:R-:W-:Y:S01]  /*2820*/  IMAD.U32 R26, R26, 0x10000, RZ ;  /* 0x000100001a1a7824 */ /* 0x000fe200078e00ff */
[----:B-1----:R-:W-:Y:S02]  /*2830*/  SHF.L.U32 R10, R25, 0x10, RZ ;  /* 0x00000010190a7819 */ /* 0x002fe400000006ff */
[----:B------:R-:W-:Y:S02]  /*2840*/  SHF.L.U32 R11, R11, 0x10, RZ ;  /* 0x000000100b0b7819 */ /* 0x000fe400000006ff */
[----:B0-----:R-:W-:Y:S01]  /*2850*/  SHF.L.U32 R25, R8, 0x10, RZ ;  /* 0x0000001008197819 */ /* 0x001fe200000006ff */
[----:B------:R-:W-:Y:S02]  /*2860*/  FMUL.FTZ R8, R26, R26 ;  /* 0x0000001a1a087220 */ /* 0x000fe40000410000 */
[----:B------:R-:W-:-:S04]  /*2870*/  FMUL.FTZ R28, R11, R11 ;  /* 0x0000000b0b1c7220 */ /* 0x000fc80000410000 */
[----:B------:R-:W0:Y:S01]  /*2880*/  F2F.BF16.F32 R8, R8 ;  /* 0x0000000800087304 */ /* 0x000e220000202000 */
[----:B------:R-:W-:-:S07]  /*2890*/  FMUL.FTZ R10, R10, R25 ;  /* 0x000000190a0a7220 */ /* 0x000fce0000410000 */
[----:B------:R-:W1:Y:S01]  /*28a0*/  F2F.BF16.F32 R28, R28 ;  /* 0x0000001c001c7304 */ /* 0x000e620000202000 */
[----:B0-----:R-:W-:-:S05]  /*28b0*/  SHF.L.U32 R25, R8, 0x10, RZ ;  /* 0x0000001008197819 */ /* 0x001fca00000006ff */
[----:B------:R-:W-:Y:S01]  /*28c0*/  FMUL.FTZ R25, R26, R25 ;  /* 0x000000191a197220 */ /* 0x000fe20000410000 */
[----:B-1----:R-:W-:-:S05]  /*28d0*/  SHF.L.U32 R27, R28, 0x10, RZ ;  /* 0x000000101c1b7819 */ /* 0x002fca00000006ff */
        /* <DEDUP_REMOVED lines=9> */
[----:B0-----:R-:W-:-:S05]  /*2970*/  SHF.L.U32 R29, R27, 0x10, RZ ;  /* 0x000000101b1d7819 */ /* 0x001fca00000006ff */
[----:B------:R-:W-:Y:S01]  /*2980*/  FADD.FTZ R29, R26, R29 ;  /* 0x0000001d1a1d7221 */ /* 0x000fe20000010000 */
[----:B-1----:R-:W-:-:S05]  /*2990*/  SHF.L.U32 R28, R28, 0x10, RZ ;  /* 0x000000101c1c7819 */ /* 0x002fca00000006ff */
[----:B------:R-:W-:Y:S01]  /*29a0*/  FADD.FTZ R8, R11, R28 ;  /* 0x0000001c0b087221 */ /* 0x000fe20000010000 */
[----:B------:R-:W0:Y:S08]  /*29b0*/  F2F.BF16.F32 R29, R29 ;  /* 0x0000001d001d7304 */ /* 0x000e300000202000 */
[----:B------:R0:W1:Y:S02]  /*29c0*/  F2F.BF16.F32 R28, R8 ;  /* 0x00000008001c7304 */ /* 0x0000640000202000 */
[----:B0-----:R-:W-:-:S02]  /*29d0*/  SHF.L.U32 R8, R29, 0x10, RZ ;  /* 0x000000101d087819 */ /* 0x001fc400000006ff */
[----:B-1----:R-:W-:-:S03]  /*29e0*/  SHF.L.U32 R25, R28, 0x10, RZ ;  /* 0x000000101c197819 */ /* 0x002fc600000006ff */
[----:B------:R-:W-:Y:S02]  /*29f0*/  FMUL.FTZ R28, R8, 0.79788458347320556641 ;  /* 0x3f4c422a081c7820 */ /* 0x000fe40000410000 */
[----:B------:R-:W-:-:S04]  /*2a00*/  FMUL.FTZ R29, R25, 0.79788458347320556641 ;  /* 0x3f4c422a191d7820 */ /* 0x000fc80000410000 */
[----:B------:R-:W0:Y:S08]  /*2a10*/  F2F.BF16.F32 R28, R28 ;  /* 0x0000001c001c7304 */ /* 0x000e300000202000 */
[----:B------:R-:W1:Y:S01]  /*2a20*/  F2F.BF16.F32 R25, R29 ;  /* 0x0000001d00197304 */ /* 0x000e620000202000 */
[----:B0-----:R-:W-:Y:S02]  /*2a30*/  SHF.L.U32 R28, R28, 0x10, RZ ;  /* 0x000000101c1c7819 */ /* 0x001fe400000006ff */
[----:B-1----:R-:W-:-:S05]  /*2a40*/  SHF.L.U32 R29, R25, 0x10, RZ ;  /* 0x00000010191d7819 */ /* 0x002fca00000006ff */
[----:B------:R-:W0:Y:S08]  /*2a50*/  MUFU.TANH R27, R28 ;  /* 0x0000001c001b7308 */ /* 0x000e300000002400 */
[----:B------:R-:W1:Y:S08]  /*2a60*/  MUFU.TANH R29, R29 ;  /* 0x0000001d001d7308 */ /* 0x000e700000002400 */
[----:B0-----:R-:W0:Y:S08]  /*2a70*/  F2F.BF16.F32 R27, R27 ;  /* 0x0000001b001b7304 */ /* 0x001e300000202000 */
[----:B-1----:R-:W1:Y:S01]  /*2a80*/  F2F.BF16.F32 R8, R29 ;  /* 0x0000001d00087304 */ /* 0x002e620000202000 */
[----:B------:R-:W-:Y:S01]  /*2a90*/  FMUL.FTZ R25, R26, 0.5 ;  /* 0x3f0000001a197820 */ /* 0x000fe20000410000 */
[----:B0-----:R-:W-:-:S02]  /*2aa0*/  IMAD.U32 R26, R27, 0x10000, RZ ;  /* 0x000100001b1a7824 */ /* 0x001fc400078e00ff */
[----:B------:R-:W-:Y:S01]  /*2ab0*/  FMUL.FTZ R11, R11, 0.5 ;  /* 0x3f0000000b0b7820 */ /* 0x000fe20000410000 */
[----:B-1----:R-:W-:Y:S01]  /*2ac0*/  SHF.L.U32 R27, R8, 0x10, RZ ;  /* 0x00000010081b7819 */ /* 0x002fe200000006ff */
[----:B------:R-:W-:Y:S02]  /*2ad0*/  FADD.FTZ R8, R26, 1 ;  /* 0x3f8000001a087421 */ /* 0x000fe40000010000 */
[----:B------:R-:W0:Y:S02]  /*2ae0*/  F2F.BF16.F32 R25, R25 ;  /* 0x0000001900197304 */ /* 0x000e240000202000 */
[----:B------:R-:W-:-:S06]  /*2af0*/  FADD.FTZ R28, R27, 1 ;  /* 0x3f8000001b1c7421 */ /* 0x000fcc0000010000 */
[----:B------:R-:W1:Y:S08]  /*2b00*/  F2F.BF16.F32 R8, R8 ;  /* 0x0000000800087304 */ /* 0x000e700000202000 */
[----:B------:R-:W2:Y:S08]  /*2b10*/  F2F.BF16.F32 R11, R11 ;  /* 0x0000000b000b7304 */ /* 0x000eb00000202000 */
[----:B------:R-:W3:Y:S01]  /*2b20*/  F2F.BF16.F32 R28, R28 ;  /* 0x0000001c001c7304 */ /* 0x000ee20000202000 */
[----:B0-----:R-:W-:-:S02]  /*2b30*/  SHF.L.U32 R26, R25, 0x10, RZ ;  /* 0x00000010191a7819 */ /* 0x001fc400000006ff */
[----:B-1----:R-:W-:Y:S02]  /*2b40*/  SHF.L.U32 R25, R8, 0x10, RZ ;  /* 0x0000001008197819 */ /* 0x002fe400000006ff */
[----:B--2---:R-:W-:-:S03]  /*2b50*/  SHF.L.U32 R27, R11, 0x10, RZ ;  /* 0x000000100b1b7819 */ /* 0x004fc600000006ff */
[----:B------:R-:W-:Y:S01]  /*2b60*/  FMUL.FTZ R25, R26, R25 ;  /* 0x000000191a197220 */ /* 0x000fe20000410000 */
[----:B------:R-:W-:Y:S02]  /*2b70*/  F2FP.BF16.F32.PACK_AB R8, R9, R20 ;  /* 0x000000140908723e */ /* 0x000fe400000010ff */
[----:B---3--:R-:W-:Y:S02]  /*2b80*/  SHF.L.U32 R29, R28, 0x10, RZ ;  /* 0x000000101c1d7819 */ /* 0x008fe400000006ff */
[----:B------:R-:W-:-:S03]  /*2b90*/  F2FP.BF16.F32.PACK_AB R9, R10, R19 ;  /* 0x000000130a09723e */ /* 0x000fc600000010ff */
[----:B------:R-:W-:Y:S01]  /*2ba0*/  FMUL.FTZ R11, R27, R29 ;  /* 0x0000001d1b0b7220 */ /* 0x000fe20000410000 */
[----:B------:R-:W-:Y:S01]  /*2bb0*/  F2FP.BF16.F32.PACK_AB R10, R25, R18 ;  /* 0x00000012190a723e */ /* 0x000fe200000010ff */
[--C-:B------:R-:W-:Y:S01]  /*2bc0*/  IMAD.WIDE.U32 R18, R15, 0x10, R2.reuse ;  /* 0x000000100f127825 */ /* 0x100fe200078e0002 */
[----:B------:R-:W-:Y:S02]  /*2bd0*/  F2FP.BF16.F32.PACK_AB R4, R23, R4 ;  /* 0x000000041704723e */ /* 0x000fe400000010ff */
[----:B------:R-:W-:Y:S02]  /*2be0*/  F2FP.BF16.F32.PACK_AB R5, R24, R5 ;  /* 0x000000051805723e */ /* 0x000fe400000010ff */
[----:B------:R-:W-:Y:S01]  /*2bf0*/  F2FP.BF16.F32.PACK_AB R6, R21, R6 ;  /* 0x000000061506723e */ /* 0x000fe200000010ff */
[----:B------:R-:W-:Y:S01]  /*2c00*/  IMAD.WIDE.U32 R20, R17, 0x10, R2 ;  /* 0x0000001011147825 */ /* 0x000fe200078e0002 */
[----:B------:R-:W-:Y:S02]  /*2c10*/  F2FP.BF16.F32.PACK_AB R7, R22, R7 ;  /* 0x000000071607723e */ /* 0x000fe400000010ff */
[----:B------:R-:W-:-:S03]  /*2c20*/  F2FP.BF16.F32.PACK_AB R11, R11, R16 ;  /* 0x000000100b0b723e */ /* 0x000fc600000010ff */
[----:B------:R1:W-:Y:S01]  /*2c30*/  STG.E.128 desc[UR4][R18.64], R4 ;  /* 0x0000000412007986 */ /* 0x0003e2000c101d04 */
[----:B------:R-:W-:-:S03]  /*2c40*/  IADD3 R15, PT, PT, R14, R15, R14 ;  /* 0x0000000f0e0f7210 */ /* 0x000fc60007ffe00e */
[----:B------:R1:W-:Y:S01]  /*2c50*/  STG.E.128 desc[UR4][R20.64], R8 ;  /* 0x0000000814007986 */ /* 0x0003e2000c101d04 */
[----:B------:R-:W-:Y:S02]  /*2c60*/  ISETP.GE.AND P0, PT, R15, R0, PT ;  /* 0x000000000f00720c */ /* 0x000fe40003f06270 */
[----:B------:R-:W-:-:S11]  /*2c70*/  LEA R17, R14, R17, 0x1 ;  /* 0x000000110e117211 */ /* 0x000fd600078e08ff */
[----:B------:R-:W-:Y:S05]  /*2c80*/  @!P0 BRA `(.L_x_123) ;  /* 0xffffffe400108947 */ /* 0x000fea000383ffff */
[----:B------:R-:W-:Y:S05]  /*2c90*/  EXIT ;  /* 0x000000000000794d */ /* 0x000fea0003800000 */
.L_x_124:
        /* <DEDUP_REMOVED lines=14> */
.L_x_466:


//--------------------- .text._ZN4vllm17activation_kernelIN3c104HalfEXadL_ZNS_15gelu_new_kernelIS2_EET_RKS4_EELb1ELb0EEEvPS4_PS5_i --------------------------
	.section	.text._ZN4vllm17activation_kernelIN3c104HalfEXadL_ZNS_15gelu_new_kernelIS2_EET_RKS4_EELb1ELb0EEEvPS4_PS5_i,"ax",@progbits
	.align	128
        .global         _ZN4vllm17activation_kernelIN3c104HalfEXadL_ZNS_15gelu_new_kernelIS2_EET_RKS4_EELb1ELb0EEEvPS4_PS5_i
        .type           _ZN4vllm17activation_kernelIN3c104HalfEXadL_ZNS_15gelu_new_kernelIS2_EET_RKS4_EELb1ELb0EEEvPS4_PS5_i,@function
        .size           _ZN4vllm17activation_kernelIN3c104HalfEXadL_ZNS_15gelu_new_kernelIS2_EET_RKS4_EELb1ELb0EEEvPS4_PS5_i,(.L_x_467 - _ZN4vllm17activation_kernelIN3c104HalfEXadL_ZNS_15gelu_new_kernelIS2_EET_RKS4_EELb1ELb0EEEvPS4_PS5_i)
        .other          _ZN4vllm17activation_kernelIN3c104HalfEXadL_ZNS_15gelu_new_kernelIS2_EET_RKS4_EELb1ELb0EEEvPS4_PS5_i,@"STO_CUDA_ENTRY STV_DEFAULT"
_ZN4vllm17activation_kernelIN3c104HalfEXadL_ZNS_15gelu_new_kernelIS2_EET_RKS4_EELb1ELb0EEEvPS4_PS5_i:
.text._ZN4vllm17activation_kernelIN3c104HalfEXadL_ZNS_15gelu_new_kernelIS2_EET_RKS4_EELb1ELb0EEEvPS4_PS5_i:
        /* <DEDUP_REMOVED lines=50> */
[----:B------:R-:W-:Y:S01]  /*0320*/  FMUL.FTZ R10, R8, R8 ;  /* 0x00000008080a7220 */ /* 0x000fe20000410000 */
[----:B------:R-:W-:Y:S02]  /*0330*/  HADD2.F32 R5, -RZ, R5.H1_H1 ;  /* 0x30000005ff057230 */ /* 0x000fe40000004100 */
[----:B------:R-:W-:Y:S01]  /*0340*/  FMUL.FTZ R11, R15, R15 ;  /* 0x0000000f0f0b7220 */ /* 0x000fe20000410000 */
[----:B------:R-:W-:Y:S01]  /*0350*/  FMUL.FTZ R16, R4, R4 ;  /* 0x0000000404107220 */ /* 0x000fe20000410000 */
[----:B------:R-:W-:Y:S01]  /*0360*/  F2FP.F16.F32.PACK_AB R19, RZ, R10 ;  /* 0x0000000aff13723e */ /* 0x000fe200000000ff */
[----:B------:R-:W-:-:S02]  /*0370*/  HADD2.F32 R10, -RZ, R6.H0_H0 ;  /* 0x20000006ff0a7230 */ /* 0x000fc40000004100 */
[----:B------:R-:W-:Y:S01]  /*0380*/  F2FP.F16.F32.PACK_AB R20, RZ, R11 ;  /* 0x0000000bff14723e */ /* 0x000fe200000000ff */
[----:B------:R-:W-:Y:S01]  /*0390*/  HADD2.F32 R11, -RZ, R7.H0_H0 ;  /* 0x20000007ff0b7230 */ /* 0x000fe20000004100 */
[----:B------:R-:W-:Y:S01]  /*03a0*/  F2FP.F16.F32.PACK_AB R16, RZ, R16 ;  /* 0x00000010ff10723e */ /* 0x000fe200000000ff */
[----:B------:R-:W-:Y:S01]  /*03b0*/  FMUL.FTZ R18, R5, R5 ;  /* 0x0000000505127220 */ /* 0x000fe20000410000 */
[----:B------:R-:W-:Y:S02]  /*03c0*/  HADD2.F32 R6, -RZ, R6.H1_H1 ;  /* 0x30000006ff067230 */ /* 0x000fe40000004100 */
[----:B------:R-:W-:Y:S01]  /*03d0*/  FMUL.FTZ R24, R11, R11 ;  /* 0x0000000b0b187220 */ /* 0x000fe20000410000 */
[----:B------:R-:W-:Y:S02]  /*03e0*/  HADD2.F32 R21, -RZ, R16.H0_H0 ;  /* 0x20000010ff157230 */ /* 0x000fe40000004100 */
[----:B------:R-:W-:Y:S01]  /*03f0*/  FMUL.FTZ R16, R10, R10 ;  /* 0x0000000a0a107220 */ /* 0x000fe20000410000 */
[----:B------:R-:W-:Y:S01]  /*0400*/  F2FP.F16.F32.PACK_AB R18, RZ, R18 ;  /* 0x00000012ff12723e */ /* 0x000fe200000000ff */
[----:B------:R-:W-:-:S02]  /*0410*/  HADD2.F32 R19, -RZ, R19.H0_H0 ;  /* 0x20000013ff137230 */ /* 0x000fc40000004100 */
[----:B------:R-:W-:Y:S01]  /*0420*/  FMUL.FTZ R23, R6, R6 ;  /* 0x0000000606177220 */ /* 0x000fe20000410000 */
[----:B------:R-:W-:Y:S01]  /*0430*/  HADD2.F32 R7, -RZ, R7.H1_H1 ;  /* 0x30000007ff077230 */ /* 0x000fe20000004100 */
[----:B------:R-:W-:Y:S01]  /*0440*/  F2FP.F16.F32.PACK_AB R16, RZ, R16 ;  /* 0x00000010ff10723e */ /* 0x000fe200000000ff */
[----:B------:R-:W-:Y:S01]  /*0450*/  HADD2.F32 R22, -RZ, R18.H0_H0 ;  /* 0x20000012ff167230 */ /* 0x000fe20000004100 */
[----:B------:R-:W-:Y:S01]  /*0460*/  F2FP.F16.F32.PACK_AB R25, RZ, R24 ;  /* 0x00000018ff19723e */ /* 0x000fe200000000ff */
[----:B------:R-:W-:Y:S01]  /*0470*/  HADD2.F32 R20, -RZ, R20.H0_H0 ;  /* 0x20000014ff147230 */ /* 0x000fe20000004100 */
[----:B------:R-:W-:Y:S01]  /*0480*/  F2FP.F16.F32.PACK_AB R18, RZ, R23 ;  /* 0x00000017ff12723e */ /* 0x000fe200000000ff */
[----:B------:R-:W-:Y:S01]  /*0490*/  FMUL.FTZ R24, R8, R19 ;  /* 0x0000001308187220 */ /* 0x000fe20000410000 */
[----:B------:R-:W-:Y:S02]  /*04a0*/  HADD2.F32 R23, -RZ, R16.H0_H0 ;  /* 0x20000010ff177230 */ /* 0x000fe40000004100 */
[----:B------:R-:W-:Y:S01]  /*04b0*/  FMUL.FTZ R26, R7, R7 ;  /* 0x00000007071a7220 */ /* 0x000fe20000410000 */
[----:B------:R-:W-:Y:S01]  /*04c0*/  FMUL.FTZ R20, R15, R20 ;  /* 0x000000140f147220 */ /* 0x000fe20000410000 */
[----:B------:R-:W-:Y:S01]  /*04d0*/  HADD2.F32 R16, -RZ, R25.H0_H0 ;  /* 0x20000019ff107230 */ /* 0x000fe20000004100 */
[----:B------:R-:W-:Y:S01]  /*04e0*/  F2FP.F16.F32.PACK_AB R24, RZ, R24 ;  /* 0x00000018ff18723e */ /* 0x000fe200000000ff */
[----:B------:R-:W-:Y:S01]  /*04f0*/  FMUL.FTZ R23, R10, R23 ;  /* 0x000000170a177220 */ /* 0x000fe20000410000 */
[----:B------:R-:W-:Y:S01]  /*0500*/  F2FP.F16.F32.PACK_AB R26, RZ, R26 ;  /* 0x0000001aff1a723e */ /* 0x000fe200000000ff */
[----:B------:R-:W-:Y:S01]  /*0510*/  FMUL.FTZ R25, R4, R21 ;  /* 0x0000001504197220 */ /* 0x000fe20000410000 */
[----:B------:R-:W-:Y:S01]  /*0520*/  HADD2.F32 R19, -RZ, R18.H0_H0 ;  /* 0x20000012ff137230 */ /* 0x000fe20000004100 */
[----:B------:R-:W-:Y:S01]  /*0530*/  F2FP.F16.F32.PACK_AB R20, RZ, R20 ;  /* 0x00000014ff14723e */ /* 0x000fe200000000ff */
[----:B------:R-:W-:Y:S01]  /*0540*/  HADD2.F32 R21, -RZ, R24.H0_H0 ;  /* 0x20000018ff157230 */ /* 0x000fe20000004100 */
[----:B------:R-:W-:Y:S01]  /*0550*/  F2FP.F16.F32.PACK_AB R24, RZ, R23 ;  /* 0x00000017ff18723e */ /* 0x000fe200000000ff */
[----:B------:R-:W-:-:S02]  /*0560*/  HADD2.F32 R18, -RZ, R26.H0_H0 ;  /* 0x2000001aff127230 */ /* 0x000fc40000004100 */
[----:B------:R-:W-:Y:S01]  /*0570*/  FMUL.FTZ R26, R5, R22 ;  /* 0x00000016051a7220 */ /* 0x000fe20000410000 */
[----:B------:R-:W-:Y:S01]  /*0580*/  F2FP.F16.F32.PACK_AB R22, RZ, R25 ;  /* 0x00000019ff16723e */ /* 0x000fe200000000ff */
[----:B------:R-:W-:Y:S01]  /*0590*/  FMUL.FTZ R25, R6, R19 ;  /* 0x0000001306197220 */ /* 0x000fe20000410000 */
[----:B------:R-:W-:Y:S02]  /*05a0*/  HADD2.F32 R23, -RZ, R20.H0_H0 ;  /* 0x20000014ff177230 */ /* 0x000fe40000004100 */
[----:B------:R-:W-:Y:S01]  /*05b0*/  FMUL.FTZ R27, R7, R18 ;  /* 0x00000012071b7220 */ /* 0x000fe20000410000 */
[----:B------:R-:W-:Y:S02]  /*05c0*/  HADD2.F32 R19, -RZ, R24.H0_H0 ;  /* 0x20000018ff137230 */ /* 0x000fe40000004100 */
[----:B------:R-:W-:Y:S01]  /*05d0*/  FMUL.FTZ R24, R11, R16 ;  /* 0x000000100b187220 */ /* 0x000fe20000410000 */
[----:B------:R-:W-:Y:S01]  /*05e0*/  F2FP.F16.F32.PACK_AB R26, RZ, R26 ;  /* 0x0000001aff1a723e */ /* 0x000fe200000000ff */
[----:B------:R-:W-:Y:S01]  /*05f0*/  FMUL.FTZ R16, R21, 0.044714998453855514526 ;  /* 0x3d37271315107820 */ /* 0x000fe20000410000 */
[----:B------:R-:W-:Y:S01]  /*0600*/  F2FP.F16.F32.PACK_AB R25, RZ, R25 ;  /* 0x00000019ff19723e */ /* 0x000fe200000000ff */
[----:B------:R-:W-:Y:S01]  /*0610*/  FMUL.FTZ R18, R23, 0.044714998453855514526 ;  /* 0x3d37271317127820 */ /* 0x000fe20000410000 */
[----:B------:R-:W-:Y:S01]  /*0620*/  HADD2.F32 R22, -RZ, R22.H0_H0 ;  /* 0x20000016ff167230 */ /* 0x000fe20000004100 */
[----:B------:R-:W-:Y:S01]  /*0630*/  F2FP.F16.F32.PACK_AB R27, RZ, R27 ;  /* 0x0000001bff1b723e */ /* 0x000fe200000000ff */
[----:B------:R-:W-:Y:S01]  /*0640*/  HADD2.F32 R20, -RZ, R26.H0_H0 ;  /* 0x2000001aff147230 */ /* 0x000fe20000004100 */
[----:B------:R-:W-:Y:S01]  /*0650*/  F2FP.F16.F32.PACK_AB R23, RZ, R16 ;  /* 0x00000010ff17723e */ /* 0x000fe200000000ff */
[----:B------:R-:W-:Y:S01]  /*0660*/  HADD2.F32 R21, -RZ, R25.H0_H0 ;  /* 0x20000019ff157230 */ /* 0x000fe20000004100 */
[----:B------:R-:W-:Y:S01]  /*0670*/  F2FP.F16.F32.PACK_AB R26, RZ, R24 ;  /* 0x00000018ff1a723e */ /* 0x000fe200000000ff */
[----:B------:R-:W-:Y:S01]  /*0680*/  FMUL.FTZ R25, R22, 0.044714998453855514526 ;  /* 0x3d37271316197820 */ /* 0x000fe20000410000 */
[----:B------:R-:W-:Y:S01]  /*0690*/  F2FP.F16.F32.PACK_AB R24, RZ, R18 ;  /* 0x00000012ff18723e */ /* 0x000fe200000000ff */
[----:B------:R-:W-:-:S02]  /*06a0*/  HADD2.F32 R23, -RZ, R23.H0_H0 ;  /* 0x20000017ff177230 */ /* 0x000fc40000004100 */
[----:B------:R-:W-:Y:S01]  /*06b0*/  FMUL.FTZ R20, R20, 0.044714998453855514526 ;  /* 0x3d37271314147820 */ /* 0x000fe20000410000 */
[----:B------:R-:W-:Y:S01]  /*06c0*/  HADD2.F32 R18, -RZ, R26.H0_H0 ;  /* 0x2000001aff127230 */ /* 0x000fe20000004100 */
[----:B------:R-:W-:Y:S01]  /*06d0*/  F2FP.F16.F32.PACK_AB R25, RZ, R25 ;  /* 0x00000019ff19723e */ /* 0x000fe200000000ff */
[----:B------:R-:W-:Y:S02]  /*06e0*/  HADD2.F32 R22, -RZ, R24.H0_H0 ;  /* 0x20000018ff167230 */ /* 0x000fe40000004100 */
[----:B------:R-:W-:Y:S01]  /*06f0*/  FMUL.FTZ R24, R19, 0.044714998453855514526 ;  /* 0x3d37271313187820 */ /* 0x000fe20000410000 */
[----:B------:R-:W-:Y:S01]  /*0700*/  FADD.FTZ R19, R8, R23 ;  /* 0x0000001708137221 */ /* 0x000fe20000010000 */
[----:B------:R-:W-:Y:S01]  /*0710*/  FMUL.FTZ R26, R21, 0.044714998453855514526 ;  /* 0x3d372713151a7820 */ /* 0x000fe20000410000 */
[----:B------:R-:W-:Y:S02]  /*0720*/  HADD2.F32 R23, -RZ, R25.H0_H0 ;  /* 0x20000019ff177230 */ /* 0x000fe40000004100 */
[----:B------:R-:W-:Y:S01]  /*0730*/  FADD.FTZ R22, R15, R22 ;  /* 0x000000160f167221 */ /* 0x000fe20000010000 */
[----:B------:R-:W-:Y:S01]  /*0740*/  F2FP.F16.F32.PACK_AB R20, RZ, R20 ;  /* 0x00000014ff14723e */ /* 0x000fe200000000ff */
[----:B------:R-:W-:Y:S01]  /*0750*/  FMUL.FTZ R18, R18, 0.044714998453855514526 ;  /* 0x3d37271312127820 */ /* 0x000fe20000410000 */
[----:B------:R-:W-:Y:S01]  /*0760*/  F2FP.F16.F32.PACK_AB R21, RZ, R24 ;  /* 0x00000018ff15723e */ /* 0x000fe200000000ff */
[----:B------:R-:W-:Y:S01]  /*0770*/  FADD.FTZ R23, R4, R23 ;  /* 0x0000001704177221 */ /* 0x000fe20000010000 */
        /* <DEDUP_REMOVED lines=8> */
[----:B------:R-:W-:Y:S01]  /*0800*/  FADD.FTZ R20, R5, R20 ;  /* 0x0000001405147221 */ /* 0x000fe20000010000 */
[----:B------:R-:W-:Y:S02]  /*0810*/  HADD2.F32 R19, -RZ, R26.H0_H0 ;  /* 0x2000001aff137230 */ /* 0x000fe40000004100 */
[----:B------:R-:W-:Y:S01]  /*0820*/  FMUL.FTZ R24, R24, 0.79788458347320556641 ;  /* 0x3f4c422a18187820 */ /* 0x000fe20000410000 */
[----:B------:R-:W-:Y:S01]  /*0830*/  F2FP.F16.F32.PACK_AB R26, RZ, R18 ;  /* 0x00000012ff1a723e */ /* 0x000fe200000000ff */
[----:B------:R-:W-:Y:S01]  /*0840*/  FMUL.FTZ R25, R22, 0.79788458347320556641 ;  /* 0x3f4c422a16197820 */ /* 0x000fe20000410000 */
[----:B------:R-:W-:Y:S01]  /*0850*/  HADD2.F32 R23, -RZ, R23.H0_H0 ;  /* 0x20000017ff177230 */ /* 0x000fe20000004100 */
[----:B------:R-:W-:Y:S01]  /*0860*/  F2FP.F16.F32.PACK_AB R18, RZ, R20 ;  /* 0x00000014ff12723e */ /* 0x000fe200000000ff */
[----:B------:R-:W-:Y:S01]  /*0870*/  HADD2.F32 R21, -RZ, R21.H0_H0 ;  /* 0x20000015ff157230 */ /* 0x000fe20000004100 */
[----:B------:R-:W-:Y:S01]  /*0880*/  F2FP.F16.F32.PACK_AB R24, RZ, R24 ;  /* 0x00000018ff18723e */ /* 0x000fe200000000ff */
[----:B------:R-:W-:Y:S01]  /*0890*/  FMUL.FTZ R16, R16, 0.044714998453855514526 ;  /* 0x3d37271310107820 */ /* 0x000fe20000410000 */
[----:B------:R-:W-:Y:S01]  /*08a0*/  F2FP.F16.F32.PACK_AB R25, RZ, R25 ;  /* 0x00000019ff19723e */ /* 0x000fe200000000ff */
[----:B------:R-:W-:Y:S01]  /*08b0*/  FMUL.FTZ R23, R23, 0.79788458347320556641 ;  /* 0x3f4c422a17177820 */ /* 0x000fe20000410000 */
[----:B------:R-:W-:-:S02]  /*08c0*/  HADD2.F32 R22, -RZ, R18.H0_H0 ;  /* 0x20000012ff167230 */ /* 0x000fc40000004100 */
[----:B------:R-:W-:Y:S01]  /*08d0*/  FADD.FTZ R21, R10, R21 ;  /* 0x000000150a157221 */ /* 0x000fe20000010000 */
[----:B------:R-:W-:Y:S02]  /*08e0*/  HADD2.F32 R18, -RZ, R24.H0_H0 ;  /* 0x20000018ff127230 */ /* 0x000fe40000004100 */
[----:B------:R-:W-:Y:S01]  /*08f0*/  FADD.FTZ R24, R6, R19 ;  /* 0x0000001306187221 */ /* 0x000fe20000010000 */
[----:B------:R-:W-:Y:S01]  /*0900*/  HADD2.F32 R19, -RZ, R25.H0_H0 ;  /* 0x20000019ff137230 */ /* 0x000fe20000004100 */
[----:B------:R-:W-:Y:S01]  /*0910*/  F2FP.F16.F32.PACK_AB R25, RZ, R16 ;  /* 0x00000010ff19723e */ /* 0x000fe200000000ff */
[----:B------:R-:W-:Y:S01]  /*0920*/  HADD2.F32 R20, -RZ, R26.H0_H0 ;  /* 0x2000001aff147230 */ /* 0x000fe20000004100 */
[----:B------:R-:W-:Y:S01]  /*0930*/  F2FP.F16.F32.PACK_AB R23, RZ, R23 ;  /* 0x00000017ff17723e */ /* 0x000fe200000000ff */
[----:B------:R-:W0:Y:S01]  /*0940*/  MUFU.TANH R18, R18 ;  /* 0x0000001200127308 */ /* 0x000e220000002400 */
[----:B------:R-:W-:Y:S01]  /*0950*/  F2FP.F16.F32.PACK_AB R16, RZ, R21 ;  /* 0x00000015ff10723e */ /* 0x000fe200000000ff */
[----:B------:R-:W-:Y:S01]  /*0960*/  FMUL.FTZ R22, R22, 0.79788458347320556641 ;  /* 0x3f4c422a16167820 */ /* 0x000fe20000410000 */
[----:B------:R-:W-:Y:S01]  /*0970*/  F2FP.F16.F32.PACK_AB R21, RZ, R24 ;  /* 0x00000018ff15723e */ /* 0x000fe200000000ff */
[----:B------:R-:W-:-:S02]  /*0980*/  HADD2.F32 R24, -RZ, R25.H0_H0 ;  /* 0x20000019ff187230 */ /* 0x000fc40000004100 */
[----:B------:R-:W-:Y:S01]  /*0990*/  FADD.FTZ R25, R11, R20 ;  /* 0x000000140b197221 */ /* 0x000fe20000010000 */
[----:B------:R-:W-:Y:S01]  /*09a0*/  HADD2.F32 R23, -RZ, R23.H0_H0 ;  /* 0x20000017ff177230 */ /* 0x000fe20000004100 */
[----:B------:R-:W-:Y:S01]  /*09b0*/  F2FP.F16.F32.PACK_AB R22, RZ, R22 ;  /* 0x00000016ff16723e */ /* 0x000fe200000000ff */
[----:B------:R-:W-:Y:S01]  /*09c0*/  HADD2.F32 R16, -RZ, R16.H0_H0 ;  /* 0x20000010ff107230 */ /* 0x000fe20000004100 */
[----:B------:R-:W1:Y:S01]  /*09d0*/  MUFU.TANH R19, R19 ;  /* 0x0000001300137308 */ /* 0x000e620000002400 */
[----:B------:R-:W-:Y:S02]  /*09e0*/  HADD2.F32 R21, -RZ, R21.H0_H0 ;  /* 0x20000015ff157230 */ /* 0x000fe40000004100 */
[----:B------:R-:W-:Y:S01]  /*09f0*/  FADD.FTZ R26, R7, R24 ;  /* 0x00000018071a7221 */ /* 0x000fe20000010000 */
[----:B------:R-:W-:Y:S01]  /*0a00*/  F2FP.F16.F32.PACK_AB R25, RZ, R25 ;  /* 0x00000019ff19723e */ /* 0x000fe200000000ff */
[----:B------:R-:W-:Y:S01]  /*0a10*/  FMUL.FTZ R24, R16, 0.79788458347320556641 ;  /* 0x3f4c422a10187820 */ /* 0x000fe20000410000 */
[----:B------:R-:W-:-:S02]  /*0a20*/  HADD2.F32 R16, -RZ, R22.H0_H0 ;  /* 0x20000016ff107230 */ /* 0x000fc40000004100 */
[----:B------:R-:W-:Y:S01]  /*0a30*/  FMUL.FTZ R21, R21, 0.79788458347320556641 ;  /* 0x3f4c422a15157820 */ /* 0x000fe20000410000 */
[----:B------:R-:W-:Y:S01]  /*0a40*/  F2FP.F16.F32.PACK_AB R26, RZ, R26 ;  /* 0x0000001aff1a723e */ /* 0x000fe200000000ff */
[----:B------:R2:W3:Y:S01]  /*0a50*/  MUFU.TANH R20, R23 ;  /* 0x0000001700147308 */ /* 0x0004e20000002400 */
[----:B------:R-:W-:Y:S01]  /*0a60*/  F2FP.F16.F32.PACK_AB R24, RZ, R24 ;  /* 0x00000018ff18723e */ /* 0x000fe200000000ff */
[----:B------:R-:W-:Y:S01]  /*0a70*/  HADD2.F32 R25, -RZ, R25.H0_H0 ;  /* 0x20000019ff197230 */ /* 0x000fe20000004100 */
[----:B------:R-:W-:Y:S01]  /*0a80*/  F2FP.F16.F32.PACK_AB R22, RZ, R21 ;  /* 0x00000015ff16723e */ /* 0x000fe200000000ff */
[----:B------:R-:W-:Y:S02]  /*0a90*/  HADD2.F32 R21, -RZ, R26.H0_H0 ;  /* 0x2000001aff157230 */ /* 0x000fe40000004100 */
[----:B------:R-:W-:Y:S02]  /*0aa0*/  HADD2.F32 R26, -RZ, R24.H0_H0 ;  /* 0x20000018ff1a7230 */ /* 0x000fe40000004100 */
[----:B------:R-:W-:Y:S01]  /*0ab0*/  FMUL.FTZ R27, R25, 0.79788458347320556641 ;  /* 0x3f4c422a191b7820 */ /* 0x000fe20000410000 */
[----:B------:R-:W-:Y:S01]  /*0ac0*/  FMUL.FTZ R24, R15, 0.5 ;  /* 0x3f0000000f187820 */ /* 0x000fe20000410000 */
[----:B--2---:R-:W-:Y:S01]  /*0ad0*/  FMUL.FTZ R23, R8, 0.5 ;  /* 0x3f00000008177820 */ /* 0x004fe20000410000 */
[----:B------:R-:W-:Y:S01]  /*0ae0*/  FMUL.FTZ R25, R4, 0.5 ;  /* 0x3f00000004197820 */ /* 0x000fe20000410000 */
[----:B------:R-:W-:Y:S01]  /*0af0*/  FMUL.FTZ R28, R21, 0.79788458347320556641 ;  /* 0x3f4c422a151c7820 */ /* 0x000fe20000410000 */
[----:B------:R-:W-:Y:S01]  /*0b00*/  F2FP.F16.F32.PACK_AB R21, RZ, R27 ;  /* 0x0000001bff15723e */ /* 0x000fe200000000ff */
[----:B------:R-:W2:Y:S01]  /*0b10*/  MUFU.TANH R16, R16 ;  /* 0x0000001000107308 */ /* 0x000ea20000002400 */
[----:B0-----:R-:W-:Y:S01]  /*0b20*/  F2FP.F16.F32.PACK_AB R15, R23, R18 ;  /* 0x00000012170f723e */ /* 0x001fe200000000ff */
[----:B------:R-:W-:Y:S01]  /*0b30*/  HADD2.F32 R22, -RZ, R22.H0_H0 ;  /* 0x20000016ff167230 */ /* 0x000fe20000004100 */
[----:B-1----:R-:W-:-:S02]  /*0b40*/  F2FP.F16.F32.PACK_AB R19, R24, R19 ;  /* 0x000000131813723e */ /* 0x002fc400000000ff */
[----:B---3--:R-:W-:Y:S01]  /*0b50*/  F2FP.F16.F32.PACK_AB R20, R25, R20 ;  /* 0x000000141914723e */ /* 0x008fe200000000ff */
[----:B------:R-:W-:Y:S01]  /*0b60*/  HADD2.F32 R23, -RZ, R15.H0_H0 ;  /* 0x2000000fff177230 */ /* 0x000fe20000004100 */
[----:B------:R-:W-:Y:S01]  /*0b70*/  F2FP.F16.F32.PACK_AB R18, RZ, R28 ;  /* 0x0000001cff12723e */ /* 0x000fe200000000ff */
[--C-:B------:R-:W-:Y:S01]  /*0b80*/  HADD2.F32 R24, -RZ, R19.reuse.H0_H0 ;  /* 0x20000013ff187230 */ /* 0x100fe20000004100 */
[----:B------:R0:W1:Y:S01]  /*0b90*/  MUFU.TANH R8, R26 ;  /* 0x0000001a00087308 */ /* 0x0000620000002400 */
[----:B------:R-:W-:Y:S02]  /*0ba0*/  HADD2.F32 R25, -RZ, R20.H0_H0 ;  /* 0x20000014ff197230 */ /* 0x000fe40000004100 */
[----:B------:R-:W-:Y:S01]  /*0bb0*/  FADD.FTZ R23, R23, 1 ;  /* 0x3f80000017177421 */ /* 0x000fe20000010000 */
[----:B------:R-:W-:Y:S02]  /*0bc0*/  HADD2.F32 R18, -RZ, R18.H0_H0 ;  /* 0x20000012ff127230 */ /* 0x000fe40000004100 */
[----:B------:R-:W-:Y:S01]  /*0bd0*/  FADD.FTZ R24, R24, 1 ;  /* 0x3f80000018187421 */ /* 0x000fe20000010000 */
[----:B------:R-:W-:-:S02]  /*0be0*/  HADD2.F32 R19, -RZ, R19.H1_H1 ;  /* 0x30000013ff137230 */ /* 0x000fc40000004100 */
[----:B------:R-:W-:Y:S01]  /*0bf0*/  FADD.FTZ R25, R25, 1 ;  /* 0x3f80000019197421 */ /* 0x000fe20000010000 */
[----:B------:R-:W-:Y:S01]  /*0c00*/  F2FP.F16.F32.PACK_AB R23, RZ, R23 ;  /* 0x00000017ff17723e */ /* 0x000fe200000000ff */
[----:B------:R3:W4:Y:S01]  /*0c10*/  MUFU.TANH R4, R22 ;  /* 0x0000001600047308 */ /* 0x0007220000002400 */
[----:B0-----:R-:W-:Y:S01]  /*0c20*/  HADD2.F32 R26, -RZ, R21.H0_H0 ;  /* 0x20000015ff1a7230 */ /* 0x001fe20000004100 */
[----:B------:R-:W-:Y:S01]  /*0c30*/  F2FP.F16.F32.PACK_AB R24, RZ, R24 ;  /* 0x00000018ff18723e */ /* 0x000fe200000000ff */
[----:B------:R-:W-:Y:S01]  /*0c40*/  HADD2.F32 R21, -RZ, R15.H1_H1 ;  /* 0x3000000fff157230 */ /* 0x000fe20000004100 */
[----:B------:R-:W-:Y:S01]  /*0c50*/  F2FP.F16.F32.PACK_AB R25, RZ, R25 ;  /* 0x00000019ff19723e */ /* 0x000fe200000000ff */
[----:B------:R-:W-:Y:S02]  /*0c60*/  HADD2.F32 R20, -RZ, R20.H1_H1 ;  /* 0x30000014ff147230 */ /* 0x000fe40000004100 */
[----:B------:R-:W-:Y:S01]  /*0c70*/  HADD2.F32 R24, -RZ, R24.H0_H0 ;  /* 0x20000018ff187230 */ /* 0x000fe20000004100 */
[----:B------:R-:W0:Y:S01]  /*0c80*/  MUFU.TANH R15, R26 ;  /* 0x0000001a000f7308 */ /* 0x000e220000002400 */
[----:B---3--:R-:W-:-:S02]  /*0c90*/  HADD2.F32 R22, -RZ, R23.H0_H0 ;  /* 0x20000017ff167230 */ /* 0x008fc40000004100 */
[----:B------:R-:W-:Y:S01]  /*0ca0*/  FMUL.FTZ R23, R5, 0.5 ;  /* 0x3f00000005177820 */ /* 0x000fe20000410000 */
[----:B------:R-:W-:Y:S02]  /*0cb0*/  HADD2.F32 R5, -RZ, R25.H0_H0 ;  /* 0x20000019ff057230 */ /* 0x000fe40000004100 */
[----:B------:R-:W-:Y:S01]  /*0cc0*/  FMUL.FTZ R25, R10, 0.5 ;  /* 0x3f0000000a197820 */ /* 0x000fe20000410000 */
[----:B------:R-:W-:Y:S01]  /*0cd0*/  FMUL.FTZ R10, R19, R24 ;  /* 0x00000018130a7220 */ /* 0x000fe20000410000 */
[----:B------:R-:W-:Y:S01]  /*0ce0*/  FMUL.FTZ R21, R21, R22 ;  /* 0x0000001615157220 */ /* 0x000fe20000410000 */
[----:B--2---:R-:W-:Y:S01]  /*0cf0*/  F2FP.F16.F32.PACK_AB R19, R23, R16 ;  /* 0x000000101713723e */ /* 0x004fe200000000ff */
[----:B------:R-:W2:Y:S01]  /*0d00*/  MUFU.TANH R18, R18 ;  /* 0x0000001200127308 */ /* 0x000ea20000002400 */
[----:B------:R-:W-:Y:S01]  /*0d10*/  FMUL.FTZ R5, R20, R5 ;  /* 0x0000000514057220 */ /* 0x000fe20000410000 */
[----:B------:R-:W-:Y:S01]  /*0d20*/  FMUL.FTZ R20, R11, 0.5 ;  /* 0x3f0000000b147820 */ /* 0x000fe20000410000 */
[----:B------:R-:W-:Y:S01]  /*0d30*/  FMUL.FTZ R23, R6, 0.5 ;  /* 0x3f00000006177820 */ /* 0x000fe20000410000 */
[----:B------:R-:W-:Y:S01]  /*0d40*/  FMUL.FTZ R11, R7, 0.5 ;  /* 0x3f000000070b7820 */ /* 0x000fe20000410000 */
[--C-:B------:R-:W-:Y:S01]  /*0d50*/  HADD2.F32 R16, -RZ, R19.reuse.H0_H0 ;  /* 0x20000013ff107230 */ /* 0x100fe20000004100 */
[----:B-1----:R-:W-:Y:S01]  /*0d60*/  F2FP.F16.F32.PACK_AB R8, R25, R8 ;  /* 0x000000081908723e */ /* 0x002fe200000000ff */
[----:B------:R-:W-:Y:S01]  /*0d70*/  HADD2.F32 R6, -RZ, R19.H1_H1 ;  /* 0x30000013ff067230 */ /* 0x000fe20000004100 */
[----:B----4-:R-:W-:-:S02]  /*0d80*/  F2FP.F16.F32.PACK_AB R7, R23, R4 ;  /* 0x000000041707723e */ /* 0x010fc400000000ff */
[----:B0-----:R-:W-:Y:S01]  /*0d90*/  F2FP.F16.F32.PACK_AB R19, R20, R15 ;  /* 0x0000000f1413723e */ /* 0x001fe200000000ff */
[--C-:B------:R-:W-:Y:S02]  /*0da0*/  HADD2.F32 R15, -RZ, R8.reuse.H0_H0 ;  /* 0x20000008ff0f7230 */ /* 0x100fe40000004100 */
[----:B------:R-:W-:Y:S01]  /*0db0*/  FADD.FTZ R16, R16, 1 ;  /* 0x3f80000010107421 */ /* 0x000fe20000010000 */
[----:B------:R-:W-:Y:S02]  /*0dc0*/  HADD2.F32 R4, -RZ, R8.H1_H1 ;  /* 0x30000008ff047230 */ /* 0x000fe40000004100 */
[--C-:B------:R-:W-:Y:S02]  /*0dd0*/  HADD2.F32 R20, -RZ, R19.reuse.H0_H0 ;  /* 0x20000013ff147230 */ /* 0x100fe40000004100 */
[----:B------:R-:W-:Y:S01]  /*0de0*/  FADD.FTZ R15, R15, 1 ;  /* 0x3f8000000f0f7421 */ /* 0x000fe20000010000 */
[----:B------:R-:W-:Y:S01]  /*0df0*/  HADD2.F32 R8, -RZ, R19.H1_H1 ;  /* 0x30000013ff087230 */ /* 0x000fe20000004100 */
[----:B--2---:R-:W-:Y:S01]  /*0e00*/  F2FP.F16.F32.PACK_AB R22, R11, R18 ;  /* 0x000000120b16723e */ /* 0x004fe200000000ff */
[--C-:B------:R-:W-:Y:S01]  /*0e10*/  HADD2.F32 R18, -RZ, R7.reuse.H0_H0 ;  /* 0x20000007ff127230 */ /* 0x100fe20000004100 */
[----:B------:R-:W-:Y:S01]  /*0e20*/  F2FP.F16.F32.PACK_AB R16, RZ, R16 ;  /* 0x00000010ff10723e */ /* 0x000fe200000000ff */
[----:B------:R-:W-:-:S02]  /*0e30*/  HADD2.F32 R11, -RZ, R7.H1_H1 ;  /* 0x30000007ff0b7230 */ /* 0x000fc40000004100 */
[--C-:B------:R-:W-:Y:S02]  /*0e40*/  HADD2.F32 R23, -RZ, R22.reuse.H0_H0 ;  /* 0x20000016ff177230 */ /* 0x100fe40000004100 */
[----:B------:R-:W-:Y:S01]  /*0e50*/  FADD.FTZ R19, R18, 1 ;  /* 0x3f80000012137421 */ /* 0x000fe20000010000 */
[----:B------:R-:W-:Y:S02]  /*0e60*/  HADD2.F32 R7, -RZ, R22.H1_H1 ;  /* 0x30000016ff077230 */ /* 0x000fe40000004100 */
        /* <DEDUP_REMOVED lines=12> */
[----:B------:R-:W-:Y:S02]  /*0f30*/  HADD2.F32 R24, -RZ, R24.H0_H0 ;  /* 0x20000018ff187230 */ /* 0x000fe40000004100 */
[----:B------:R-:W-:Y:S01]  /*0f40*/  FMUL.FTZ R20, R11, R20 ;  /* 0x000000140b147220 */ /* 0x000fe20000410000 */
[----:B------:R-:W-:Y:S01]  /*0f50*/  F2FP.F16.F32.PACK_AB R4, R10, R21 ;  /* 0x000000150a04723e */ /* 0x000fe200000000ff */
[----:B------:R-:W-:Y:S01]  /*0f60*/  FMUL.FTZ R8, R8, R23 ;  /* 0x0000001708087220 */ /* 0x000fe20000410000 */
[----:B------:R-:W-:Y:S01]  /*0f70*/  F2FP.F16.F32.PACK_AB R5, R6, R5 ;  /* 0x000000050605723e */ /* 0x000fe200000000ff */
[----:B------:R-:W-:Y:S01]  /*0f80*/  FMUL.FTZ R7, R7, R24 ;  /* 0x0000001807077220 */ /* 0x000fe20000410000 */
[----:B------:R-:W-:Y:S01]  /*0f90*/  F2FP.F16.F32.PACK_AB R6, R20, R19 ;  /* 0x000000131406723e */ /* 0x000fe200000000ff */
[----:B------:R-:W-:Y:S01]  /*0fa0*/  IMAD.WIDE.U32 R10, R17, 0x10, R12 ;  /* 0x00000010110a7825 */ /* 0x000fe200078e000c */
[----:B------:R-:W-:-:S02]  /*0fb0*/  MOV R17, R9 ;  /* 0x0000000900117202 */ /* 0x000fc40000000f00 */
[----:B------:R-:W-:-:S05]  /*0fc0*/  F2FP.F16.F32.PACK_AB R7, R7, R8 ;  /* 0x000000080707723e */ /* 0x000fca00000000ff */
[----:B------:R0:W-:Y:S02]  /*0fd0*/  STG.E.128 desc[UR4][R10.64], R4 ;  /* 0x000000040a007986 */ /* 0x0001e4000c101d04 */
.L_x_126:
[----:B------:R-:W-:Y:S05]  /*0fe0*/  BSYNC.RECONVERGENT B0 ;  /* 0x0000000000007941 */ /* 0x000fea0003800200 */
.L_x_125:
[----:B------:R-:W-:Y:S05]  /*0ff0*/  @!P1 EXIT ;  /* 0x000000000000994d */ /* 0x000fea0003800000 */
[----:B------:R-:W-:-:S07]  /*1000*/  IADD3 R15, PT, PT, R17, R14, RZ ;  /* 0x0000000e110f7210 */ /* 0x000fce0007ffe0ff */
.L_x_127:
[----:B01----:R-:W-:-:S06]  /*1010*/  IMAD.WIDE.U32 R6, R17, 0x10, R2 ;  /* 0x0000001011067825 */ /* 0x003fcc00078e0002 */
[----:B------:R-:W2:Y:S01]  /*1020*/  LDG.E.128.CONSTANT R4, desc[UR4][R6.64] ;  /* 0x0000000406047981 */ /* 0x000ea2000c1e9d00 */
[----:B------:R-:W-:-:S06]  /*1030*/  IMAD.WIDE.U32 R8, R15, 0x10, R2 ;  /* 0x000000100f087825 */ /* 0x000fcc00078e0002 */
[----:B------:R-:W3:Y:S01]  /*1040*/  LDG.E.128.CONSTANT R8, desc[UR4][R8.64] ;  /* 0x0000000408087981 */ /* 0x000ee2000c1e9d00 */
[--C-:B--2---:R-:W-:Y:S02]  /*1050*/  HADD2.F32 R20, -RZ, R4.reuse.H0_H0 ;  /* 0x20000004ff147230 */ /* 0x104fe40000004100 */
[----:B------:R-:W-:Y:S02]  /*1060*/  HADD2.F32 R4, -RZ, R4.H1_H1 ;  /* 0x30000004ff047230 */ /* 0x000fe40000004100 */
[----:B------:R-:W-:Y:S02]  /*1070*/  HADD2.F32 R18, -RZ, R5.H0_H0 ;  /* 0x20000005ff127230 */ /* 0x000fe40000004100 */
[----:B------:R-:W-:Y:S01]  /*1080*/  FMUL.FTZ R16, R20, R20 ;  /* 0x0000001414107220 */ /* 0x000fe20000410000 */
[----:B------:R-:W-:Y:S02]  /*1090*/  FMUL.FTZ R19, R4, R4 ;  /* 0x0000000404137220 */ /* 0x000fe40000410000 */
[----:B------:R-:W-:-:S02]  /*10a0*/  FMUL.FTZ R22, R18, R18 ;  /* 0x0000001212167220 */ /* 0x000fc40000410000 */
[----:B------:R-:W-:Y:S02]  /*10b0*/  F2FP.F16.F32.PACK_AB R16, RZ, R16 ;  /* 0x00000010ff10723e */ /* 0x000fe400000000ff */
[----:B------:R-:W-:Y:S01]  /*10c0*/  F2FP.F16.F32.PACK_AB R21, RZ, R19 ;  /* 0x00000013ff15723e */ /* 0x000fe200000000ff */
[----:B------:R-:W-:Y:S01]  /*10d0*/  HADD2.F32 R19, -RZ, R5.H1_H1 ;  /* 0x30000005ff137230 */ /* 0x000fe20000004100 */
[----:B------:R-:W-:Y:S01]  /*10e0*/  F2FP.F16.F32.PACK_AB R23, RZ, R22 ;  /* 0x00000016ff17723e */ /* 0x000fe200000000ff */
[----:B------:R-:W-:Y:S02]  /*10f0*/  HADD2.F32 R5, -RZ, R16.H0_H0 ;  /* 0x20000010ff057230 */ /* 0x000fe40000004100 */
[----:B------:R-:W-:Y:S02]  /*1100*/  HADD2.F32 R21, -RZ, R21.H0_H0 ;  /* 0x20000015ff157230 */ /* 0x000fe40000004100 */
[----:B------:R-:W-:Y:S01]  /*1110*/  FMUL.FTZ R24, R19, R19 ;  /* 0x0000001313187220 */ /* 0x000fe20000410000 */
[----:B------:R-:W-:-:S02]  /*1120*/  HADD2.F32 R16, -RZ, R6.H1_H1 ;  /* 0x30000006ff107230 */ /* 0x000fc40000004100 */
[----:B------:R-:W-:Y:S01]  /*1130*/  FMUL.FTZ R22, R20, R5 ;  /* 0x0000000514167220 */ /* 0x000fe20000410000 */
[----:B------:R-:W-:Y:S02]  /*1140*/  HADD2.F32 R5, -RZ, R6.H0_H0 ;  /* 0x20000006ff057230 */ /* 0x000fe40000004100 */
[----:B------:R-:W-:Y:S01]  /*1150*/  FMUL.FTZ R26, R4, R21 ;  /* 0x00000015041a7220 */ /* 0x000fe20000410000 */
[----:B------:R-:W-:Y:S01]  /*1160*/  HADD2.F32 R23, -RZ, R23.H0_H0 ;  /* 0x20000017ff177230 */ /* 0x000fe20000004100 */
[----:B------:R-:W-:Y:S01]  /*1170*/  F2FP.F16.F32.PACK_AB R24, RZ, R24 ;  /* 0x00000018ff18723e */ /* 0x000fe200000000ff */
[----:B------:R-:W-:Y:S02]  /*1180*/  HADD2.F32 R6, -RZ, R7.H0_H0 ;  /* 0x20000007ff067230 */ /* 0x000fe40000004100 */
[----:B------:R-:W-:Y:S01]  /*1190*/  FMUL.FTZ R27, R5, R5 ;  /* 0x00000005051b7220 */ /* 0x000fe20000410000 */
[----:B------:R-:W-:Y:S01]  /*11a0*/  FMUL.FTZ R25, R16, R16 ;  /* 0x0000001010197220 */ /* 0x000fe20000410000 */
[----:B------:R-:W-:Y:S01]  /*11b0*/  FMUL.FTZ R21, R18, R23 ;  /* 0x0000001712157220 */ /* 0x000fe20000410000 */
[----:B------:R-:W-:-:S02]  /*11c0*/  HADD2.F32 R24, -RZ, R24.H0_H0 ;  /* 0x20000018ff187230 */ /* 0x000fc40000004100 */
[----:B------:R-:W-:Y:S01]  /*11d0*/  FMUL.FTZ R23, R6, R6 ;  /* 0x0000000606177220 */ /* 0x000fe20000410000 */
[----:B------:R-:W-:Y:S02]  /*11e0*/  F2FP.F16.F32.PACK_AB R27, RZ, R27 ;  /* 0x0000001bff1b723e */ /* 0x000fe400000000ff */
[----:B------:R-:W-:Y:S02]  /*11f0*/  F2FP.F16.F32.PACK_AB R25, RZ, R25 ;  /* 0x00000019ff19723e */ /* 0x000fe400000000ff */
[----:B------:R-:W-:Y:S01]  /*1200*/  F2FP.F16.F32.PACK_AB R22, RZ, R22 ;  /* 0x00000016ff16723e */ /* 0x000fe200000000ff */
[----:B------:R-:W-:Y:S01]  /*1210*/  HADD2.F32 R28, -RZ, R27.H0_H0 ;  /* 0x2000001bff1c7230 */ /* 0x000fe20000004100 */
[----:B------:R-:W-:Y:S01]  /*1220*/  F2FP.F16.F32.PACK_AB R27, RZ, R23 ;  /* 0x00000017ff1b723e */ /* 0x000fe200000000ff */
        /* <DEDUP_REMOVED lines=10> */
[----:B------:R-:W-:Y:S01]  /*12d0*/  FMUL.FTZ R25, R16, R25 ;  /* 0x0000001910197220 */ /* 0x000fe20000410000 */
[----:B------:R-:W-:Y:S02]  /*12e0*/  HADD2.F32 R21, -RZ, R21.H0_H0 ;  /* 0x20000015ff157230 */ /* 0x000fe40000004100 */
[----:B------:R-:W-:Y:S01]  /*12f0*/  FMUL.FTZ R27, R22, 0.044714998453855514526 ;  /* 0x3d372713161b7820 */ /* 0x000fe20000410000 */
[----:B------:R-:W-:Y:S01]  /*1300*/  FMUL.FTZ R22, R26, 0.044714998453855514526 ;  /* 0x3d3727131a167820 */ /* 0x000fe20000410000 */
[----:B------:R-:W-:Y:S01]  /*1310*/  F2FP.F16.F32.PACK_AB R26, RZ, R28 ;  /* 0x0000001cff1a723e */ /* 0x000fe200000000ff */
[----:B------:R-:W-:Y:S01]  /*1320*/  HADD2.F32 R28, -RZ, R23.H0_H0 ;  /* 0x20000017ff1c7230 */ /* 0x000fe20000004100 */
[----:B------:R-:W-:Y:S01]  /*1330*/  F2FP.F16.F32.PACK_AB R24, RZ, R24 ;  /* 0x00000018ff18723e */ /* 0x000fe200000000ff */
[----:B------:R-:W-:Y:S01]  /*1340*/  FMUL.FTZ R23, R21, 0.044714998453855514526 ;  /* 0x3d37271315177820 */ /* 0x000fe20000410000 */
[----:B------:R-:W-:-:S02]  /*1350*/  F2FP.F16.F32.PACK_AB R25, RZ, R25 ;  /* 0x00000019ff19723e */ /* 0x000fc400000000ff */
[----:B------:R-:W-:Y:S01]  /*1360*/  F2FP.F16.F32.PACK_AB R27, RZ, R27 ;  /* 0x0000001bff1b723e */ /* 0x000fe200000000ff */
[----:B------:R-:W-:Y:S01]  /*1370*/  HADD2.F32 R29, -RZ, R24.H0_H0 ;  /* 0x20000018ff1d7230 */ /* 0x000fe20000004100 */
[----:B------:R-:W-:Y:S01]  /*1380*/  F2FP.F16.F32.PACK_AB R23, RZ, R23 ;  /* 0x00000017ff17723e */ /* 0x000fe200000000ff */
[----:B------:R-:W-:Y:S02]  /*1390*/  HADD2.F32 R25, -RZ, R25.H0_H0 ;  /* 0x20000019ff197230 */ /* 0x000fe40000004100 */
[----:B------:R-:W-:Y:S01]  /*13a0*/  FMUL.FTZ R24, R28, 0.044714998453855514526 ;  /* 0x3d3727131c187820 */ /* 0x000fe20000410000 */
[----:B------:R-:W-:Y:S02]  /*13b0*/  HADD2.F32 R27, -RZ, R27.H0_H0 ;  /* 0x2000001bff1b7230 */ /* 0x000fe40000004100 */
[----:B------:R-:W-:Y:S01]  /*13c0*/  FMUL.FTZ R21, R29, 0.044714998453855514526 ;  /* 0x3d3727131d157820 */ /* 0x000fe20000410000 */
[----:B------:R-:W-:Y:S02]  /*13d0*/  HADD2.F32 R28, -RZ, R26.H0_H0 ;  /* 0x2000001aff1c7230 */ /* 0x000fe40000004100 */
[----:B------:R-:W-:Y:S01]  /*13e0*/  FMUL.FTZ R26, R25, 0.044714998453855514526 ;  /* 0x3d372713191a7820 */ /* 0x000fe20000410000 */
[----:B------:R-:W-:-:S02]  /*13f0*/  HADD2.F32 R23, -RZ, R23.H0_H0 ;  /* 0x20000017ff177230 */ /* 0x000fc40000004100 */
        /* <DEDUP_REMOVED lines=8> */
[----:B------:R-:W-:Y:S01]  /*1480*/  FMUL.FTZ R20, R20, 0.5 ;  /* 0x3f00000014147820 */ /* 0x000fe20000410000 */
[----:B------:R-:W-:Y:S01]  /*1490*/  F2FP.F16.F32.PACK_AB R27, RZ, R28 ;  /* 0x0000001cff1b723e */ /* 0x000fe200000000ff */
[----:B------:R-:W-:Y:S01]  /*14a0*/  HADD2.F32 R28, -RZ, R21.H0_H0 ;  /* 0x20000015ff1c7230 */ /* 0x000fe20000004100 */
[----:B------:R-:W-:Y:S01]  /*14b0*/  F2FP.F16.F32.PACK_AB R23, RZ, R23 ;  /* 0x00000017ff17723e */ /* 0x000fe200000000ff */
[----:B------:R-:W-:-:S02]  /*14c0*/  HADD2.F32 R22, -RZ, R24.H0_H0 ;  /* 0x20000018ff167230 */ /* 0x000fc40000004100 */
[----:B------:R-:W-:Y:S01]  /*14d0*/  FADD.FTZ R24, R4, R29 ;  /* 0x0000001d04187221 */ /* 0x000fe20000010000 */
[----:B------:R-:W-:Y:S01]  /*14e0*/  HADD2.F32 R25, -RZ, R25.H0_H0 ;  /* 0x20000019ff197230 */ /* 0x000fe20000004100 */
[----:B------:R-:W-:Y:S01]  /*14f0*/  F2FP.F16.F32.PACK_AB R26, RZ, R26 ;  /* 0x0000001aff1a723e */ /* 0x000fe200000000ff */
[----:B------:R-:W-:Y:S02]  /*1500*/  HADD2.F32 R29, -RZ, R27.H0_H0 ;  /* 0x2000001bff1d7230 */ /* 0x000fe40000004100 */
[----:B------:R-:W-:Y:S01]  /*1510*/  FADD.FTZ R27, R5, R28 ;  /* 0x0000001c051b7221 */ /* 0x000fe20000010000 */
[----:B------:R-:W-:Y:S02]  /*1520*/  HADD2.F32 R28, -RZ, R23.H0_H0 ;  /* 0x20000017ff1c7230 */ /* 0x000fe40000004100 */
[----:B------:R-:W-:Y:S01]  /*1530*/  FMUL.FTZ R23, R25, 0.79788458347320556641 ;  /* 0x3f4c422a19177820 */ /* 0x000fe20000410000 */
[----:B------:R-:W-:Y:S01]  /*1540*/  FADD.FTZ R22, R19, R22 ;  /* 0x0000001613167221 */ /* 0x000fe20000010000 */
[----:B------:R-:W-:Y:S01]  /*1550*/  HADD2.F32 R21, -RZ, R26.H0_H0 ;  /* 0x2000001aff157230 */ /* 0x000fe20000004100 */
[----:B------:R-:W-:Y:S01]  /*1560*/  F2FP.F16.F32.PACK_AB R24, RZ, R24 ;  /* 0x00000018ff18723e */ /* 0x000fe200000000ff */
[----:B------:R-:W-:Y:S01]  /*1570*/  FMUL.FTZ R28, R28, 0.79788458347320556641 ;  /* 0x3f4c422a1c1c7820 */ /* 0x000fe20000410000 */
[----:B------:R-:W-:Y:S01]  /*1580*/  F2FP.F16.F32.PACK_AB R23, RZ, R23 ;  /* 0x00000017ff17723e */ /* 0x000fe200000000ff */
[----:B------:R-:W-:Y:S01]  /*1590*/  FMUL.FTZ R4, R4, 0.5 ;  /* 0x3f00000004047820 */ /* 0x000fe20000410000 */
[----:B------:R-:W-:Y:S01]  /*15a0*/  F2FP.F16.F32.PACK_AB R22, RZ, R22 ;  /* 0x00000016ff16723e */ /* 0x000fe200000000ff */
[----:B------:R-:W-:Y:S01]  /*15b0*/  FADD.FTZ R26, R16, R21 ;  /* 0x00000015101a7221 */ /* 0x000fe20000010000 */
[----:B------:R-:W-:Y:S01]  /*15c0*/  HADD2.F32 R24, -RZ, R24.H0_H0 ;  /* 0x20000018ff187230 */ /* 0x000fe20000004100 */
[----:B------:R-:W-:Y:S01]  /*15d0*/  F2FP.F16.F32.PACK_AB R27, RZ, R27 ;  /* 0x0000001bff1b723e */ /* 0x000fe200000000ff */
[----:B------:R-:W-:-:S02]  /*15e0*/  HADD2.F32 R23, -RZ, R23.H0_H0 ;  /* 0x20000017ff177230 */ /* 0x000fc40000004100 */
[----:B------:R-:W-:Y:S01]  /*15f0*/  FADD.FTZ R21, R6, R29 ;  /* 0x0000001d06157221 */ /* 0x000fe20000010000 */
[----:B------:R-:W-:Y:S01]  /*1600*/  HADD2.F32 R22, -RZ, R22.H0_H0 ;  /* 0x20000016ff167230 */ /* 0x000fe20000004100 */
[----:B------:R-:W-:Y:S01]  /*1610*/  F2FP.F16.F32.PACK_AB R26, RZ, R26 ;  /* 0x0000001aff1a723e */ /* 0x000fe200000000ff */
[----:B------:R-:W-:Y:S01]  /*1620*/  FMUL.FTZ R24, R24, 0.79788458347320556641 ;  /* 0x3f4c422a18187820 */ /* 0x000fe20000410000 */
[----:B------:R-:W-:Y:S01]  /*1630*/  HADD2.F32 R27, -RZ, R27.H0_H0 ;  /* 0x2000001bff1b7230 */ /* 0x000fe20000004100 */
[----:B------:R-:W0:Y:S01]  /*1640*/  MUFU.TANH R23, R23 ;  /* 0x0000001700177308 */ /* 0x000e220000002400 */
[----:B------:R-:W-:Y:S01]  /*1650*/  FMUL.FTZ R25, R22, 0.79788458347320556641 ;  /* 0x3f4c422a16197820 */ /* 0x000fe20000410000 */
[----:B------:R-:W-:Y:S01]  /*1660*/  HADD2.F32 R22, -RZ, R26.H0_H0 ;  /* 0x2000001aff167230 */ /* 0x000fe20000004100 */
[----:B------:R-:W-:Y:S01]  /*1670*/  F2FP.F16.F32.PACK_AB R24, RZ, R24 ;  /* 0x00000018ff18723e */ /* 0x000fe200000000ff */
[----:B------:R-:W-:Y:S01]  /*1680*/  FMUL.FTZ R26, R27, 0.79788458347320556641 ;  /* 0x3f4c422a1b1a7820 */ /* 0x000fe20000410000 */
[----:B------:R-:W-:Y:S01]  /*1690*/  F2FP.F16.F32.PACK_AB R28, RZ, R28 ;  /* 0x0000001cff1c723e */ /* 0x000fe200000000ff */
[----:B------:R-:W-:Y:S01]  /*16a0*/  FMUL.FTZ R19, R19, 0.5 ;  /* 0x3f00000013137820 */ /* 0x000fe20000410000 */
[----:B------:R-:W-:Y:S01]  /*16b0*/  FMUL.FTZ R22, R22, 0.79788458347320556641 ;  /* 0x3f4c422a16167820 */ /* 0x000fe20000410000 */
[----:B------:R-:W-:Y:S01]  /*16c0*/  HADD2.F32 R27, -RZ, R24.H0_H0 ;  /* 0x20000018ff1b7230 */ /* 0x000fe20000004100 */
[----:B------:R-:W-:Y:S01]  /*16d0*/  F2FP.F16.F32.PACK_AB R25, RZ, R25 ;  /* 0x00000019ff19723e */ /* 0x000fe200000000ff */
[----:B------:R-:W-:Y:S01]  /*16e0*/  HADD2.F32 R28, -RZ, R28.H0_H0 ;  /* 0x2000001cff1c7230 */ /* 0x000fe20000004100 */
[----:B------:R-:W-:-:S02]  /*16f0*/  F2FP.F16.F32.PACK_AB R21, RZ, R21 ;  /* 0x00000015ff15723e */ /* 0x000fc400000000ff */
[----:B------:R-:W-:Y:S01]  /*1700*/  F2FP.F16.F32.PACK_AB R24, RZ, R22 ;  /* 0x00000016ff18723e */ /* 0x000fe200000000ff */
[----:B------:R-:W-:Y:S01]  /*1710*/  HADD2.F32 R22, -RZ, R7.H1_H1 ;  /* 0x30000007ff167230 */ /* 0x000fe20000004100 */
[----:B------:R-:W1:Y:S01]  /*1720*/  MUFU.TANH R27, R27 ;  /* 0x0000001b001b7308 */ /* 0x000e620000002400 */
[----:B------:R-:W-:Y:S02]  /*1730*/  F2FP.F16.F32.PACK_AB R26, RZ, R26 ;  /* 0x0000001aff1a723e */ /* 0x000fe400000000ff */
[----:B0-----:R-:W-:Y:S01]  /*1740*/  F2FP.F16.F32.PACK_AB R23, R20, R23 ;  /* 0x000000171417723e */ /* 0x001fe200000000ff */
[----:B------:R-:W-:Y:S01]  /*1750*/  FMUL.FTZ R29, R22, R22 ;  /* 0x00000016161d7220 */ /* 0x000fe20000410000 */
[----:B------:R-:W-:Y:S02]  /*1760*/  HADD2.F32 R20, -RZ, R25.H0_H0 ;  /* 0x20000019ff147230 */ /* 0x000fe40000004100 */
[----:B------:R-:W-:Y:S01]  /*1770*/  HADD2.F32 R25, -RZ, R21.H0_H0 ;  /* 0x20000015ff197230 */ /* 0x000fe20000004100 */
[----:B------:R0:W2:Y:S01]  /*1780*/  MUFU.TANH R7, R28 ;  /* 0x0000001c00077308 */ /* 0x0000a20000002400 */
[----:B------:R-:W-:Y:S01]  /*1790*/  F2FP.F16.F32.PACK_AB R21, RZ, R29 ;  /* 0x0000001dff15723e */ /* 0x000fe200000000ff */
[----:B------:R-:W-:-:S02]  /*17a0*/  HADD2.F32 R29, -RZ, R26.H0_H0 ;  /* 0x2000001aff1d7230 */ /* 0x000fc40000004100 */
[----:B------:R-:W-:Y:S01]  /*17b0*/  FMUL.FTZ R26, R25, 0.79788458347320556641 ;  /* 0x3f4c422a191a7820 */ /* 0x000fe20000410000 */
[----:B------:R-:W-:Y:S02]  /*17c0*/  HADD2.F32 R24, -RZ, R24.H0_H0 ;  /* 0x20000018ff187230 */ /* 0x000fe40000004100 */
[----:B------:R-:W-:Y:S01]  /*17d0*/  HADD2.F32 R21, -RZ, R21.H0_H0 ;  /* 0x20000015ff157230 */ /* 0x000fe20000004100 */
[----:B------:R-:W4:Y:S01]  /*17e0*/  MUFU.TANH R20, R20 ;  /* 0x0000001400147308 */ /* 0x000f220000002400 */
[----:B------:R-:W-:Y:S02]  /*17f0*/  F2FP.F16.F32.PACK_AB R26, RZ, R26 ;  /* 0x0000001aff1a723e */ /* 0x000fe400000000ff */
[----:B-1----:R-:W-:Y:S01]  /*1800*/  F2FP.F16.F32.PACK_AB R4, R4, R27 ;  /* 0x0000001b0404723e */ /* 0x002fe200000000ff */
[----:B------:R-:W-:Y:S02]  /*1810*/  FMUL.FTZ R21, R22, R21 ;  /* 0x0000001516157220 */ /* 0x000fe40000410000 */
[----:B------:R-:W-:-:S02]  /*1820*/  HADD2.F32 R27, -RZ, R26.H0_H0 ;  /* 0x2000001aff1b7230 */ /* 0x000fc40000004100 */
[----:B------:R-:W-:Y:S01]  /*1830*/  FMUL.FTZ R26, R18, 0.5 ;  /* 0x3f000000121a7820 */ /* 0x000fe20000410000 */
[----:B------:R1:W5:Y:S01]  /*1840*/  MUFU.TANH R25, R29 ;  /* 0x0000001d00197308 */ /* 0x0003620000002400 */
[----:B0-----:R-:W-:-:S03]  /*1850*/  F2FP.F16.F32.PACK_AB R28, RZ, R21 ;  /* 0x00000015ff1c723e */ /* 0x001fc600000000ff */
[----:B--2---:R-:W-:Y:S01]  /*1860*/  F2FP.F16.F32.PACK_AB R21, R26, R7 ;  /* 0x000000071a15723e */ /* 0x004fe200000000ff */
[----:B------:R-:W-:Y:S01]  /*1870*/  FMUL.FTZ R26, R5, 0.5 ;  /* 0x3f000000051a7820 */ /* 0x000fe20000410000 */
[----:B------:R-:W-:Y:S02]  /*1880*/  HADD2.F32 R28, -RZ, R28.H0_H0 ;  /* 0x2000001cff1c7230 */ /* 0x000fe40000004100 */
[----:B------:R-:W-:Y:S01]  /*1890*/  FMUL.FTZ R7, R16, 0.5 ;  /* 0x3f00000010077820 */ /* 0x000fe20000410000 */
[----:B------:R-:W0:Y:S01]  /*18a0*/  MUFU.TANH R24, R24 ;  /* 0x0000001800187308 */ /* 0x000e220000002400 */
[----:B---3--:R-:W-:Y:S01]  /*18b0*/  HADD2.F32 R16, -RZ, R9.H0_H0 ;  /* 0x20000009ff107230 */ /* 0x008fe20000004100 */
[----:B----4-:R-:W-:Y:S01]  /*18c0*/  F2FP.F16.F32.PACK_AB R5, R19, R20 ;  /* 0x000000141305723e */ /* 0x010fe200000000ff */
[----:B------:R-:W-:Y:S01]  /*18d0*/  FMUL.FTZ R19, R28, 0.044714998453855514526 ;  /* 0x3d3727131c137820 */ /* 0x000fe20000410000 */
[----:B-1----:R-:W-:Y:S02]  /*18e0*/  FMUL.FTZ R29, R6, 0.5 ;  /* 0x3f000000061d7820 */ /* 0x002fe40000410000 */
[----:B------:R-:W-:-:S02]  /*18f0*/  FMUL.FTZ R28, R16, R16 ;  /* 0x00000010101c7220 */ /* 0x000fc40000410000 */
[----:B------:R1:W2:Y:S01]  /*1900*/  MUFU.TANH R18, R27 ;  /* 0x0000001b00127308 */ /* 0x0002a20000002400 */
[----:B------:R-:W-:Y:S02]  /*1910*/  F2FP.F16.F32.PACK_AB R19, RZ, R19 ;  /* 0x00000013ff13723e */ /* 0x000fe400000000ff */
[----:B-----5:R-:W-:Y:S01]  /*1920*/  F2FP.F16.F32.PACK_AB R20, R26, R25 ;  /* 0x000000191a14723e */ /* 0x020fe200000000ff */
[--C-:B------:R-:W-:Y:S02]  /*1930*/  HADD2.F32 R25, -RZ, R8.reuse.H0_H0 ;  /* 0x20000008ff197230 */ /* 0x100fe40000004100 */
[----:B------:R-:W-:-:S03]  /*1940*/  HADD2.F32 R8, -RZ, R8.H1_H1 ;  /* 0x30000008ff087230 */ /* 0x000fc60000004100 */
[----:B------:R-:W-:Y:S01]  /*1950*/  FMUL.FTZ R26, R25, R25 ;  /* 0x00000019191a7220 */ /* 0x000fe20000410000 */
[----:B0-----:R-:W-:Y:S01]  /*1960*/  F2FP.F16.F32.PACK_AB R6, R7, R24 ;  /* 0x000000180706723e */ /* 0x001fe200000000ff */
[----:B-1----:R-:W-:Y:S01]  /*1970*/  HADD2.F32 R27, -RZ, R19.H0_H0 ;  /* 0x20000013ff1b7230 */ /* 0x002fe20000004100 */
[----:B------:R-:W-:Y:S01]  /*1980*/  F2FP.F16.F32.PACK_AB R19, RZ, R28 ;  /* 0x0000001cff13723e */ /* 0x000fe200000000ff */
[----:B------:R-:W-:Y:S01]  /*1990*/  HADD2.F32 R24, -RZ, R9.H1_H1 ;  /* 0x30000009ff187230 */ /* 0x000fe20000004100 */
[----:B------:R-:W-:Y:S02]  /*19a0*/  F2FP.F16.F32.PACK_AB R26, RZ, R26 ;  /* 0x0000001aff1a723e */ /* 0x000fe400000000ff */
[----:B------:R-:W-:Y:S01]  /*19b0*/  FADD.FTZ R9, R22, R27 ;  /* 0x0000001b16097221 */ /* 0x000fe20000010000 */
[----:B------:R-:W-:Y:S01]  /*19c0*/  HADD2.F32 R19, -RZ, R19.H0_H0 ;  /* 0x20000013ff137230 */ /* 0x000fe20000004100 */
[----:B--2---:R-:W-:Y:S01]  /*19d0*/  F2FP.F16.F32.PACK_AB R7, R29, R18 ;  /* 0x000000121d07723e */ /* 0x004fe200000000ff */
[----:B------:R-:W-:Y:S01]  /*19e0*/  FMUL.FTZ R18, R8, R8 ;  /* 0x0000000808127220 */ /* 0x000fe20000410000 */
[----:B------:R-:W-:-:S02]  /*19f0*/  HADD2.F32 R28, -RZ, R26.H0_H0 ;  /* 0x2000001aff1c7230 */ /* 0x000fc40000004100 */
[----:B------:R-:W-:Y:S01]  /*1a00*/  FMUL.FTZ R26, R24, R24 ;  /* 0x00000018181a7220 */ /* 0x000fe20000410000 */
[----:B------:R-:W-:Y:S01]  /*1a10*/  F2FP.F16.F32.PACK_AB R9, RZ, R9 ;  /* 0x00000009ff09723e */ /* 0x000fe200000000ff */
[----:B------:R-:W-:Y:S01]  /*1a20*/  FMUL.FTZ R19, R16, R19 ;  /* 0x0000001310137220 */ /* 0x000fe20000410000 */
[----:B------:R-:W-:Y:S01]  /*1a30*/  F2FP.F16.F32.PACK_AB R18, RZ, R18 ;  /* 0x00000012ff12723e */ /* 0x000fe200000000ff */
[----:B------:R-:W-:Y:S01]  /*1a40*/  FMUL.FTZ R27, R25, R28 ;  /* 0x0000001c191b7220 */ /* 0x000fe20000410000 */
[----:B------:R-:W-:Y:S02]  /*1a50*/  F2FP.F16.F32.PACK_AB R26, RZ, R26 ;  /* 0x0000001aff1a723e */ /* 0x000fe400000000ff */
[----:B------:R-:W-:Y:S01]  /*1a60*/  F2FP.F16.F32.PACK_AB R19, RZ, R19 ;  /* 0x00000013ff13723e */ /* 0x000fe200000000ff */
[----:B------:R-:W-:Y:S01]  /*1a70*/  HADD2.F32 R29, -RZ, R18.H0_H0 ;  /* 0x20000012ff1d7230 */ /* 0x000fe20000004100 */
[----:B------:R-:W-:-:S03]  /*1a80*/  F2FP.F16.F32.PACK_AB R27, RZ, R27 ;  /* 0x0000001bff1b723e */ /* 0x000fc600000000ff */
[----:B------:R-:W-:Y:S02]  /*1a90*/  HADD2.F32 R19, -RZ, R19.H0_H0 ;  /* 0x20000013ff137230 */ /* 0x000fe40000004100 */
[----:B------:R-:W-:Y:S01]  /*1aa0*/  FMUL.FTZ R18, R8, R29 ;  /* 0x0000001d08127220 */ /* 0x000fe20000410000 */
[----:B------:R-:W-:Y:S02]  /*1ab0*/  HADD2.F32 R29, -RZ, R26.H0_H0 ;  /* 0x2000001aff1d7230 */ /* 0x000fe40000004100 */
[----:B------:R-:W-:Y:S02]  /*1ac0*/  HADD2.F32 R26, -RZ, R9.H0_H0 ;  /* 0x20000009ff1a7230 */ /* 0x000fe40000004100 */
[----:B------:R-:W-:Y:S01]  /*1ad0*/  FMUL.FTZ R19, R19, 0.044714998453855514526 ;  /* 0x3d37271313137820 */ /* 0x000fe20000410000 */
[----:B------:R-:W-:Y:S01]  /*1ae0*/  HADD2.F32 R27, -RZ, R27.H0_H0 ;  /* 0x2000001bff1b7230 */ /* 0x000fe20000004100 */
[----:B------:R-:W-:Y:S01]  /*1af0*/  F2FP.F16.F32.PACK_AB R18, RZ, R18 ;  /* 0x00000012ff12723e */ /* 0x000fe200000000ff */
[----:B------:R-:W-:Y:S01]  /*1b00*/  FMUL.FTZ R29, R24, R29 ;  /* 0x0000001d181d7220 */ /* 0x000fe20000410000 */
[----:B------:R-:W-:Y:S01]  /*1b10*/  FMUL.FTZ R26, R26, 0.79788458347320556641 ;  /* 0x3f4c422a1a1a7820 */ /* 0x000fe20000410000 */
[----:B------:R-:W-:Y:S01]  /*1b20*/  F2FP.F16.F32.PACK_AB R19, RZ, R19 ;  /* 0x00000013ff13723e */ /* 0x000fe200000000ff */
[----:B------:R-:W-:Y:S01]  /*1b30*/  FMUL.FTZ R27, R27, 0.044714998453855514526 ;  /* 0x3d3727131b1b7820 */ /* 0x000fe20000410000 */
[----:B------:R-:W-:Y:S01]  /*1b40*/  HADD2.F32 R28, -RZ, R18.H0_H0 ;  /* 0x20000012ff1c7230 */ /* 0x000fe20000004100 */
[----:B------:R-:W-:-:S02]  /*1b50*/  F2FP.F16.F32.PACK_AB R9, RZ, R29 ;  /* 0x0000001dff09723e */ /* 0x000fc400000000ff */
[----:B------:R-:W-:Y:S01]  /*1b60*/  F2FP.F16.F32.PACK_AB R18, RZ, R26 ;  /* 0x0000001aff12723e */ /* 0x000fe200000000ff */
[----:B------:R-:W-:Y:S01]  /*1b70*/  HADD2.F32 R29, -RZ, R19.H0_H0 ;  /* 0x20000013ff1d7230 */ /* 0x000fe20000004100 */
[----:B------:R-:W-:Y:S01]  /*1b80*/  F2FP.F16.F32.PACK_AB R26, RZ, R27 ;  /* 0x0000001bff1a723e */ /* 0x000fe200000000ff */
[----:B------:R-:W-:Y:S01]  /*1b90*/  FMUL.FTZ R27, R28, 0.044714998453855514526 ;  /* 0x3d3727131c1b7820 */ /* 0x000fe20000410000 */
[----:B------:R-:W-:Y:S02]  /*1ba0*/  HADD2.F32 R9, -RZ, R9.H0_H0 ;  /* 0x20000009ff097230 */ /* 0x000fe40000004100 */
[----:B------:R-:W-:Y:S02]  /*1bb0*/  HADD2.F32 R18, -RZ, R18.H0_H0 ;  /* 0x20000012ff127230 */ /* 0x000fe40000004100 */
[----:B------:R-:W-:Y:S01]  /*1bc0*/  HADD2.F32 R26, -RZ, R26.H0_H0 ;  /* 0x2000001aff1a7230 */ /* 0x000fe20000004100 */
[----:B------:R-:W-:Y:S01]  /*1bd0*/  F2FP.F16.F32.PACK_AB R27, RZ, R27 ;  /* 0x0000001bff1b723e */ /* 0x000fe200000000ff */
[----:B------:R-:W-:-:S02]  /*1be0*/  FMUL.FTZ R9, R9, 0.044714998453855514526 ;  /* 0x3d37271309097820 */ /* 0x000fc40000410000 */
[----:B------:R-:W0:Y:S01]  /*1bf0*/  MUFU.TANH R18, R18 ;  /* 0x0000001200127308 */ /* 0x000e220000002400 */
[----:B------:R-:W-:Y:S01]  /*1c00*/  FADD.FTZ R26, R25, R26 ;  /* 0x0000001a191a7221 */ /* 0x000fe20000010000 */
[----:B------:R-:W-:Y:S01]  /*1c10*/  HADD2.F32 R27, -RZ, R27.H0_H0 ;  /* 0x2000001bff1b7230 */ /* 0x000fe20000004100 */
[----:B------:R-:W-:-:S03]  /*1c20*/  F2FP.F16.F32.PACK_AB R9, RZ, R9 ;  /* 0x00000009ff09723e */ /* 0x000fc600000000ff */
[----:B------:R-:W-:Y:S01]  /*1c30*/  F2FP.F16.F32.PACK_AB R26, RZ, R26 ;  /* 0x0000001aff1a723e */ /* 0x000fe200000000ff */
[----:B------:R-:W-:Y:S01]  /*1c40*/  FADD.FTZ R19, R8, R27 ;  /* 0x0000001b08137221 */ /* 0x000fe20000010000 */
[----:B------:R-:W-:Y:S01]  /*1c50*/  FADD.FTZ R27, R16, R29 ;  /* 0x0000001d101b7221 */ /* 0x000fe20000010000 */
[----:B------:R-:W-:Y:S02]  /*1c60*/  HADD2.F32 R29, -RZ, R9.H0_H0 ;  /* 0x20000009ff1d7230 */ /* 0x000fe40000004100 */
[----:B------:R-:W-:Y:S01]  /*1c70*/  FMUL.FTZ R9, R22, 0.5 ;  /* 0x3f00000016097820 */ /* 0x000fe20000410000 */
[----:B------:R-:W-:Y:S01]  /*1c80*/  HADD2.F32 R26, -RZ, R26.H0_H0 ;  /* 0x2000001aff1a7230 */ /* 0x000fe20000004100 */
[----:B------:R-:W-:Y:S01]  /*1c90*/  F2FP.F16.F32.PACK_AB R19, RZ, R19 ;  /* 0x00000013ff13723e */ /* 0x000fe200000000ff */
[----:B------:R-:W-:Y:S01]  /*1ca0*/  FMUL.FTZ R8, R8, 0.5 ;  /* 0x3f00000008087820 */ /* 0x000fe20000410000 */
[----:B------:R-:W-:Y:S01]  /*1cb0*/  F2FP.F16.F32.PACK_AB R27, RZ, R27 ;  /* 0x0000001bff1b723e */ /* 0x000fe200000000ff */
[----:B------:R-:W-:Y:S01]  /*1cc0*/  FADD.FTZ R22, R24, R29 ;  /* 0x0000001d18167221 */ /* 0x000fe20000010000 */
[----:B------:R-:W-:Y:S01]  /*1cd0*/  FMUL.FTZ R28, R26, 0.79788458347320556641 ;  /* 0x3f4c422a1a1c7820 */ /* 0x000fe20000410000 */
[----:B------:R-:W-:Y:S01]  /*1ce0*/  HADD2.F32 R19, -RZ, R19.H0_H0 ;  /* 0x20000013ff137230 */ /* 0x000fe20000004100 */
[----:B0-----:R-:W-:Y:S01]  /*1cf0*/  F2FP.F16.F32.PACK_AB R9, R9, R18 ;  /* 0x000000120909723e */ /* 0x001fe200000000ff */
[----:B------:R-:W-:Y:S01]  /*1d00*/  HADD2.F32 R18, -RZ, R27.H0_H0 ;  /* 0x2000001bff127230 */ /* 0x000fe20000004100 */
[----:B------:R-:W-:-:S02]  /*1d10*/  F2FP.F16.F32.PACK_AB R22, RZ, R22 ;  /* 0x00000016ff16723e */ /* 0x000fc400000000ff */
[----:B------:R-:W-:Y:S01]  /*1d20*/  F2FP.F16.F32.PACK_AB R28, RZ, R28 ;  /* 0x0000001cff1c723e */ /* 0x000fe200000000ff */
[----:B------:R-:W-:Y:S01]  /*1d30*/  FMUL.FTZ R27, R19, 0.79788458347320556641 ;  /* 0x3f4c422a131b7820 */ /* 0x000fe20000410000 */
[----:B------:R-:W-:Y:S02]  /*1d40*/  HADD2.F32 R19, -RZ, R10.H0_H0 ;  /* 0x2000000aff137230 */ /* 0x000fe40000004100 */
[----:B------:R-:W-:Y:S01]  /*1d50*/  FMUL.FTZ R26, R18, 0.79788458347320556641 ;  /* 0x3f4c422a121a7820 */ /* 0x000fe20000410000 */
[----:B------:R-:W-:Y:S02]  /*1d60*/  HADD2.F32 R22, -RZ, R22.H0_H0 ;  /* 0x20000016ff167230 */ /* 0x000fe40000004100 */
[----:B------:R-:W-:Y:S02]  /*1d70*/  HADD2.F32 R29, -RZ, R28.H0_H0 ;  /* 0x2000001cff1d7230 */ /* 0x000fe40000004100 */
[----:B------:R-:W-:Y:S01]  /*1d80*/  FMUL.FTZ R18, R19, R19 ;  /* 0x0000001313127220 */ /* 0x000fe20000410000 */
[----:B------:R-:W-:-:S02]  /*1d90*/  F2FP.F16.F32.PACK_AB R27, RZ, R27 ;  /* 0x0000001bff1b723e */ /* 0x000fc400000000ff */
[----:B------:R-:W-:Y:S01]  /*1da0*/  F2FP.F16.F32.PACK_AB R26, RZ, R26 ;  /* 0x0000001aff1a723e */ /* 0x000fe200000000ff */
[----:B------:R-:W0:Y:S01]  /*1db0*/  MUFU.TANH R29, R29 ;  /* 0x0000001d001d7308 */ /* 0x000e220000002400 */
[----:B------:R-:W-:-:S05]  /*1dc0*/  F2FP.F16.F32.PACK_AB R18, RZ, R18 ;  /* 0x00000012ff12723e */ /* 0x000fca00000000ff */
[----:B------:R-:W-:-:S05]  /*1dd0*/  HADD2.F32 R18, -RZ, R18.H0_H0 ;  /* 0x20000012ff127230 */ /* 0x000fca0000004100 */
[----:B------:R-:W-:Y:S01]  /*1de0*/  FMUL.FTZ R28, R19, R18 ;  /* 0x00000012131c7220 */ /* 0x000fe20000410000 */
[----:B------:R-:W-:-:S04]  /*1df0*/  FMUL.FTZ R18, R25, 0.5 ;  /* 0x3f00000019127820 */ /* 0x000fc80000410000 */
[----:B------:R-:W-:Y:S02]  /*1e00*/  F2FP.F16.F32.PACK_AB R28, RZ, R28 ;  /* 0x0000001cff1c723e */ /* 0x000fe400000000ff */
[----:B0-----:R-:W-:Y:S01]  /*1e10*/  F2FP.F16.F32.PACK_AB R18, R18, R29 ;  /* 0x0000001d1212723e */ /* 0x001fe200000000ff */
[----:B------:R-:W-:Y:S02]  /*1e20*/  HADD2.F32 R29, -RZ, R27.H0_H0 ;  /* 0x2000001bff1d7230 */ /* 0x000fe40000004100 */
[----:B------:R-:W-:Y:S02]  /*1e30*/  HADD2.F32 R25, -RZ, R28.H0_H0 ;  /* 0x2000001cff197230 */ /* 0x000fe40000004100 */
[----:B------:R-:W-:Y:S01]  /*1e40*/  FMUL.FTZ R28, R22, 0.79788458347320556641 ;  /* 0x3f4c422a161c7820 */ /* 0x000fe20000410000 */
[----:B------:R0:W1:Y:S01]  /*1e50*/  MUFU.TANH R27, R29 ;  /* 0x0000001d001b7308 */ /* 0x0000620000002400 */
[----:B------:R-:W-:Y:S02]  /*1e60*/  HADD2.F32 R22, -RZ, R10.H1_H1 ;  /* 0x3000000aff167230 */ /* 0x000fe40000004100 */
[----:B------:R-:W-:Y:S01]  /*1e70*/  FMUL.FTZ R25, R25, 0.044714998453855514526 ;  /* 0x3d37271319197820 */ /* 0x000fe20000410000 */
[----:B------:R-:W-:-:S02]  /*1e80*/  F2FP.F16.F32.PACK_AB R10, RZ, R28 ;  /* 0x0000001cff0a723e */ /* 0x000fc400000000ff */
[----:B------:R-:W-:Y:S02]  /*1e90*/  FMUL.FTZ R28, R22, R22 ;  /* 0x00000016161c7220 */ /* 0x000fe40000410000 */
[----:B------:R-:W-:Y:S01]  /*1ea0*/  F2FP.F16.F32.PACK_AB R25, RZ, R25 ;  /* 0x00000019ff19723e */ /* 0x000fe200000000ff */
[----:B------:R-:W-:Y:S02]  /*1eb0*/  HADD2.F32 R10, -RZ, R10.H0_H0 ;  /* 0x2000000aff0a7230 */ /* 0x000fe40000004100 */
[----:B0-----:R-:W-:Y:S01]  /*1ec0*/  FMUL.FTZ R29, R16, 0.5 ;  /* 0x3f000000101d7820 */ /* 0x001fe20000410000 */
[----:B------:R-:W-:-:S03]  /*1ed0*/  F2FP.F16.F32.PACK_AB R28, RZ, R28 ;  /* 0x0000001cff1c723e */ /* 0x000fc600000000ff */
[----:B------:R-:W-:Y:S02]  /*1ee0*/  MUFU.TANH R10, R10 ;  /* 0x0000000a000a7308 */ /* 0x000fe40000002400 */
[----:B------:R-:W-:Y:S01]  /*1ef0*/  HADD2.F32 R28, -RZ, R28.H0_H0 ;  /* 0x2000001cff1c7230 */ /* 0x000fe20000004100 */
[----:B-1----:R-:W-:Y:S01]  /*1f00*/  F2FP.F16.F32.PACK_AB R27, R8, R27 ;  /* 0x0000001b081b723e */ /* 0x002fe200000000ff */
[----:B------:R-:W-:-:S03]  /*1f10*/  HADD2.F32 R8, -RZ, R25.H0_H0 ;  /* 0x20000019ff087230 */ /* 0x000fc60000004100 */
[----:B------:R-:W-:Y:S01]  /*1f20*/  FMUL.FTZ R25, R22, R28 ;  /* 0x0000001c16197220 */ /* 0x000fe20000410000 */
[----:B------:R-:W-:Y:S02]  /*1f30*/  HADD2.F32 R28, -RZ, R26.H0_H0 ;  /* 0x2000001aff1c7230 */ /* 0x000fe40000004100 */
[C---:B------:R-:W-:Y:S01]  /*1f40*/  FADD.FTZ R8, R19.reuse, R8 ;  /* 0x0000000813087221 */ /* 0x040fe20000010000 */
[----:B------:R-:W-:Y:S01]  /*1f50*/  FMUL.FTZ R19, R19, 0.5 ;  /* 0x3f00000013137820 */ /* 0x000fe20000410000 */
[----:B------:R-:W0:Y:S01]  /*1f60*/  MUFU.TANH R26, R28 ;  /* 0x0000001c001a7308 */ /* 0x000e220000002400 */
[----:B------:R-:W-:Y:S02]  /*1f70*/  F2FP.F16.F32.PACK_AB R25, RZ, R25 ;  /* 0x00000019ff19723e */ /* 0x000fe400000000ff */
[----:B------:R-:W-:-:S03]  /*1f80*/  F2FP.F16.F32.PACK_AB R8, RZ, R8 ;  /* 0x00000008ff08723e */ /* 0x000fc600000000ff */
[----:B------:R-:W-:Y:S02]  /*1f90*/  HADD2.F32 R25, -RZ, R25.H0_H0 ;  /* 0x20000019ff197230 */ /* 0x000fe40000004100 */
[----:B------:R-:W-:-:S03]  /*1fa0*/  HADD2.F32 R8, -RZ, R8.H0_H0 ;  /* 0x20000008ff087230 */ /* 0x000fc60000004100 */
[----:B------:R-:W-:-:S05]  /*1fb0*/  FMUL.FTZ R25, R25, 0.044714998453855514526 ;  /* 0x3d37271319197820 */ /* 0x000fca0000410000 */
[----:B------:R-:W-:Y:S02]  /*1fc0*/  F2FP.F16.F32.PACK_AB R25, RZ, R25 ;  /* 0x00000019ff19723e */ /* 0x000fe400000000ff */
[----:B0-----:R-:W-:Y:S01]  /*1fd0*/  F2FP.F16.F32.PACK_AB R26, R29, R26 ;  /* 0x0000001a1d1a723e */ /* 0x001fe200000000ff */
[----:B------:R-:W-:Y:S01]  /*1fe0*/  FMUL.FTZ R29, R24, 0.5 ;  /* 0x3f000000181d7820 */ /* 0x000fe20000410000 */
[----:B------:R-:W-:Y:S02]  /*1ff0*/  HADD2.F32 R24, -RZ, R11.H0_H0 ;  /* 0x2000000bff187230 */ /* 0x000fe40000004100 */
[----:B------:R-:W-:Y:S02]  /*2000*/  HADD2.F32 R25, -RZ, R25.H0_H0 ;  /* 0x20000019ff197230 */ /* 0x000fe40000004100 */
[----:B------:R-:W-:Y:S01]  /*2010*/  F2FP.F16.F32.PACK_AB R16, R29, R10 ;  /* 0x0000000a1d10723e */ /* 0x000fe200000000ff */
[----:B------:R-:W-:Y:S01]  /*2020*/  FMUL.FTZ R28, R24, R24 ;  /* 0x00000018181c7220 */ /* 0x000fe20000410000 */
[----:B------:R-:W-:Y:S01]  /*2030*/  FMUL.FTZ R10, R8, 0.79788458347320556641 ;  /* 0x3f4c422a080a7820 */ /* 0x000fe20000410000 */
[C---:B------:R-:W-:Y:S01]  /*2040*/  FADD.FTZ R8, R22.reuse, R25 ;  /* 0x0000001916087221 */ /* 0x040fe20000010000 */
[----:B------:R-:W-:-:S02]  /*2050*/  FMUL.FTZ R22, R22, 0.5 ;  /* 0x3f00000016167820 */ /* 0x000fc40000410000 */
[----:B------:R-:W-:Y:S02]  /*2060*/  F2FP.F16.F32.PACK_AB R28, RZ, R28 ;  /* 0x0000001cff1c723e */ /* 0x000fe400000000ff */
[----:B------:R-:W-:Y:S02]  /*2070*/  F2FP.F16.F32.PACK_AB R10, RZ, R10 ;  /* 0x0000000aff0a723e */ /* 0x000fe400000000ff */
[----:B------:R-:W-:Y:S01]  /*2080*/  F2FP.F16.F32.PACK_AB R8, RZ, R8 ;  /* 0x00000008ff08723e */ /* 0x000fe200000000ff */
[----:B------:R-:W-:-:S04]  /*2090*/  HADD2.F32 R29, -RZ, R28.H0_H0 ;  /* 0x2000001cff1d7230 */ /* 0x000fc80000004100 */
[----:B------:R-:W-:Y:S02]  /*20a0*/  HADD2.F32 R8, -RZ, R8.H0_H0 ;  /* 0x20000008ff087230 */ /* 0x000fe40000004100 */
[----:B------:R-:W-:-:S05]  /*20b0*/  FMUL.FTZ R29, R24, R29 ;  /* 0x0000001d181d7220 */ /* 0x000fca0000410000 */
[----:B------:R-:W-:Y:S01]  /*20c0*/  F2FP.F16.F32.PACK_AB R25, RZ, R29 ;  /* 0x0000001dff19723e */ /* 0x000fe200000000ff */
[----:B------:R-:W-:-:S04]  /*20d0*/  HADD2.F32 R29, -RZ, R10.H0_H0 ;  /* 0x2000000aff1d7230 */ /* 0x000fc80000004100 */
[----:B------:R-:W0:Y:S01]  /*20e0*/  MUFU.TANH R10, R29 ;  /* 0x0000001d000a7308 */ /* 0x000e220000002400 */
[----:B------:R-:W-:-:S05]  /*20f0*/  HADD2.F32 R25, -RZ, R25.H0_H0 ;  /* 0x20000019ff197230 */ /* 0x000fca0000004100 */
[----:B------:R-:W-:Y:S01]  /*2100*/  FMUL.FTZ R28, R25, 0.044714998453855514526 ;  /* 0x3d372713191c7820 */ /* 0x000fe20000410000 */
[----:B------:R-:W-:-:S04]  /*2110*/  HADD2.F32 R25, -RZ, R11.H1_H1 ;  /* 0x3000000bff197230 */ /* 0x000fc80000004100 */
[----:B------:R-:W-:-:S05]  /*2120*/  F2FP.F16.F32.PACK_AB R28, RZ, R28 ;  /* 0x0000001cff1c723e */ /* 0x000fca00000000ff */
[----:B------:R-:W-:Y:S01]  /*2130*/  HADD2.F32 R11, -RZ, R28.H0_H0 ;  /* 0x2000001cff0b7230 */ /* 0x000fe20000004100 */
[----:B0-----:R-:W-:Y:S01]  /*2140*/  F2FP.F16.F32.PACK_AB R10, R19, R10 ;  /* 0x0000000a130a723e */ /* 0x001fe200000000ff */
[----:B------:R-:W-:-:S03]  /*2150*/  FMUL.FTZ R19, R25, R25 ;  /* 0x0000001919137220 */ /* 0x000fc60000410000 */
[----:B------:R-:W-:Y:S02]  /*2160*/  FADD.FTZ R11, R24, R11 ;  /* 0x0000000b180b7221 */ /* 0x000fe40000010000 */
[----:B------:R-:W-:-:S03]  /*2170*/  F2FP.F16.F32.PACK_AB R19, RZ, R19 ;  /* 0x00000013ff13723e */ /* 0x000fc600000000ff */
[----:B------:R-:W-:Y:S02]  /*2180*/  F2FP.F16.F32.PACK_AB R11, RZ, R11 ;  /* 0x0000000bff0b723e */ /* 0x000fe400000000ff */
[----:B------:R-:W-:Y:S02]  /*2190*/  HADD2.F32 R28, -RZ, R19.H0_H0 ;  /* 0x20000013ff1c7230 */ /* 0x000fe40000004100 */
[----:B------:R-:W-:Y:S01]  /*21a0*/  FMUL.FTZ R19, R8, 0.79788458347320556641 ;  /* 0x3f4c422a08137820 */ /* 0x000fe20000410000 */
[----:B------:R-:W-:Y:S02]  /*21b0*/  HADD2.F32 R11, -RZ, R11.H0_H0 ;  /* 0x2000000bff0b7230 */ /* 0x000fe40000004100 */
[----:B------:R-:W-:Y:S02]  /*21c0*/  FMUL.FTZ R28, R25, R28 ;  /* 0x0000001c191c7220 */ /* 0x000fe40000410000 */
[----:B------:R-:W-:Y:S01]  /*21d0*/  F2FP.F16.F32.PACK_AB R19, RZ, R19 ;  /* 0x00000013ff13723e */ /* 0x000fe200000000ff */
[----:B------:R-:W-:-:S02]  /*21e0*/  FMUL.FTZ R8, R11, 0.79788458347320556641 ;  /* 0x3f4c422a0b087820 */ /* 0x000fc40000410000 */
[----:B------:R-:W-:Y:S02]  /*21f0*/  F2FP.F16.F32.PACK_AB R28, RZ, R28 ;  /* 0x0000001cff1c723e */ /* 0x000fe400000000ff */
[----:B------:R-:W-:Y:S01]  /*2200*/  HADD2.F32 R29, -RZ, R19.H0_H0 ;  /* 0x20000013ff1d7230 */ /* 0x000fe20000004100 */
[----:B------:R-:W-:Y:S02]  /*2210*/  F2FP.F16.F32.PACK_AB R8, RZ, R8 ;  /* 0x00000008ff08723e */ /* 0x000fe400000000ff */
[----:B------:R-:W-:Y:S01]  /*2220*/  HADD2.F32 R28, -RZ, R28.H0_H0 ;  /* 0x2000001cff1c7230 */ /* 0x000fe20000004100 */
[----:B------:R0:W1:Y:S04]  /*2230*/  MUFU.TANH R19, R29 ;  /* 0x0000001d00137308 */ /* 0x0000680000002400 */
[----:B------:R-:W-:-:S05]  /*2240*/  FMUL.FTZ R28, R28, 0.044714998453855514526 ;  /* 0x3d3727131c1c7820 */ /* 0x000fca0000410000 */
[----:B------:R-:W-:Y:S01]  /*2250*/  F2FP.F16.F32.PACK_AB R28, RZ, R28 ;  /* 0x0000001cff1c723e */ /* 0x000fe200000000ff */
[----:B0-----:R-:W-:-:S04]  /*2260*/  HADD2.F32 R29, -RZ, R8.H0_H0 ;  /* 0x20000008ff1d7230 */ /* 0x001fc80000004100 */
[----:B------:R-:W-:Y:S01]  /*2270*/  HADD2.F32 R28, -RZ, R28.H0_H0 ;  /* 0x2000001cff1c7230 */ /* 0x000fe20000004100 */
[----:B-1----:R-:W-:-:S04]  /*2280*/  F2FP.F16.F32.PACK_AB R19, R22, R19 ;  /* 0x000000131613723e */ /* 0x002fc800000000ff */
[----:B------:R-:W-:Y:S01]  /*2290*/  FADD.FTZ R28, R25, R28 ;  /* 0x0000001c191c7221 */ /* 0x000fe20000010000 */
[----:B------:R-:W-:-:S04]  /*22a0*/  HADD2.F32 R22, -RZ, R23.H0_H0 ;  /* 0x20000017ff167230 */ /* 0x000fc80000004100 */
[----:B------:R-:W-:Y:S01]  /*22b0*/  F2FP.F16.F32.PACK_AB R28, RZ, R28 ;  /* 0x0000001cff1c723e */ /* 0x000fe200000000ff */
[----:B------:R-:W-:-:S04]  /*22c0*/  FADD.FTZ R8, R22, 1 ;  /* 0x3f80000016087421 */ /* 0x000fc80000010000 */
[----:B------:R-:W-:Y:S01]  /*22d0*/  HADD2.F32 R28, -RZ, R28.H0_H0 ;  /* 0x2000001cff1c7230 */ /* 0x000fe20000004100 */
[----:B------:R-:W-:-:S04]  /*22e0*/  F2FP.F16.F32.PACK_AB R8, RZ, R8 ;  /* 0x00000008ff08723e */ /* 0x000fc800000000ff */
[----:B------:R-:W-:Y:S01]  /*22f0*/  FMUL.FTZ R11, R28, 0.79788458347320556641 ;  /* 0x3f4c422a1c0b7820 */ /* 0x000fe20000410000 */
[----:B------:R-:W-:Y:S01]  /*2300*/  HADD2.F32 R8, -RZ, R8.H0_H0 ;  /* 0x20000008ff087230 */ /* 0x000fe20000004100 */
[----:B------:R0:W1:Y:S03]  /*2310*/  MUFU.TANH R28, R29 ;  /* 0x0000001d001c7308 */ /* 0x0000660000002400 */
[----:B------:R-:W-:-:S05]  /*2320*/  F2FP.F16.F32.PACK_AB R11, RZ, R11 ;  /* 0x0000000bff0b723e */ /* 0x000fca00000000ff */
[----:B------:R-:W-:Y:S02]  /*2330*/  HADD2.F32 R22, -RZ, R11.H0_H0 ;  /* 0x2000000bff167230 */ /* 0x000fe40000004100 */
[----:B------:R-:W-:Y:S01]  /*2340*/  FMUL.FTZ R11, R24, 0.5 ;  /* 0x3f000000180b7820 */ /* 0x000fe20000410000 */
[----:B------:R-:W-:Y:S01]  /*2350*/  FMUL.FTZ R24, R25, 0.5 ;  /* 0x3f00000019187820 */ /* 0x000fe20000410000 */
[----:B------:R-:W-:Y:S02]  /*2360*/  HADD2.F32 R25, -RZ, R21.H0_H0 ;  /* 0x20000015ff197230 */ /* 0x000fe40000004100 */
[--C-:B0-----:R-:W-:Y:S01]  /*2370*/  HADD2.F32 R29, -RZ, R5.reuse.H0_H0 ;  /* 0x20000005ff1d7230 */ /* 0x101fe20000004100 */
[----:B------:R-:W0:Y:S01]  /*2380*/  MUFU.TANH R22, R22 ;  /* 0x0000001600167308 */ /* 0x000e220000002400 */
[----:B------:R-:W-:Y:S01]  /*2390*/  HADD2.F32 R5, -RZ, R5.H1_H1 ;  /* 0x30000005ff057230 */ /* 0x000fe20000004100 */
[----:B-1----:R-:W-:Y:S01]  /*23a0*/  F2FP.F16.F32.PACK_AB R11, R11, R28 ;  /* 0x0000001c0b0b723e */ /* 0x002fe200000000ff */
[----:B------:R-:W-:-:S02]  /*23b0*/  HADD2.F32 R28, -RZ, R4.H0_H0 ;  /* 0x20000004ff1c7230 */ /* 0x000fc40000004100 */
[----:B------:R-:W-:Y:S01]  /*23c0*/  FADD.FTZ R29, R29, 1 ;  /* 0x3f8000001d1d7421 */ /* 0x000fe20000010000 */
[----:B------:R-:W-:Y:S02]  /*23d0*/  HADD2.F32 R4, -RZ, R4.H1_H1 ;  /* 0x30000004ff047230 */ /* 0x000fe40000004100 */
[----:B------:R-:W-:-:S05]  /*23e0*/  FADD.FTZ R28, R28, 1 ;  /* 0x3f8000001c1c7421 */ /* 0x000fca0000010000 */
[----:B------:R-:W-:Y:S02]  /*23f0*/  F2FP.F16.F32.PACK_AB R28, RZ, R28 ;  /* 0x0000001cff1c723e */ /* 0x000fe400000000ff */
[----:B0-----:R-:W-:Y:S01]  /*2400*/  F2FP.F16.F32.PACK_AB R24, R24, R22 ;  /* 0x000000161818723e */ /* 0x001fe200000000ff */
[----:B------:R-:W-:Y:S01]  /*2410*/  FADD.FTZ R22, R25, 1 ;  /* 0x3f80000019167421 */ /* 0x000fe20000010000 */
[----:B------:R-:W-:Y:S02]  /*2420*/  HADD2.F32 R25, -RZ, R23.H1_H1 ;  /* 0x30000017ff197230 */ /* 0x000fe40000004100 */
[----:B------:R-:W-:Y:S02]  /*2430*/  HADD2.F32 R28, -RZ, R28.H0_H0 ;  /* 0x2000001cff1c7230 */ /* 0x000fe40000004100 */
[----:B------:R-:W-:Y:S02]  /*2440*/  HADD2.F32 R23, -RZ, R20.H0_H0 ;  /* 0x20000014ff177230 */ /* 0x000fe40000004100 */
[----:B------:R-:W-:Y:S01]  /*2450*/  FMUL.FTZ R25, R25, R8 ;  /* 0x0000000819197220 */ /* 0x000fe20000410000 */
[----:B------:R-:W-:Y:S01]  /*2460*/  F2FP.F16.F32.PACK_AB R8, RZ, R29 ;  /* 0x0000001dff08723e */ /* 0x000fe200000000ff */
[----:B------:R-:W-:-:S02]  /*2470*/  HADD2.F32 R29, -RZ, R6.H0_H0 ;  /* 0x20000006ff1d7230 */ /* 0x000fc40000004100 */
[----:B------:R-:W-:Y:S01]  /*2480*/  FMUL.FTZ R4, R4, R28 ;  /* 0x0000001c04047220 */ /* 0x000fe20000410000 */
[----:B------:R-:W-:Y:S02]  /*2490*/  HADD2.F32 R28, -RZ, R21.H1_H1 ;  /* 0x30000015ff1c7230 */ /* 0x000fe40000004100 */
[----:B------:R-:W-:Y:S01]  /*24a0*/  FADD.FTZ R23, R23, 1 ;  /* 0x3f80000017177421 */ /* 0x000fe20000010000 */
[----:B------:R-:W-:Y:S01]  /*24b0*/  F2FP.F16.F32.PACK_AB R22, RZ, R22 ;  /* 0x00000016ff16723e */ /* 0x000fe200000000ff */
[----:B------:R-:W-:Y:S01]  /*24c0*/  FADD.FTZ R21, R29, 1 ;  /* 0x3f8000001d157421 */ /* 0x000fe20000010000 */
[----:B------:R-:W-:Y:S01]  /*24d0*/  HADD2.F32 R29, -RZ, R7.H0_H0 ;  /* 0x20000007ff1d7230 */ /* 0x000fe20000004100 */
[----:B------:R-:W-:Y:S01]  /*24e0*/  F2FP.F16.F32.PACK_AB R4, R4, R25 ;  /* 0x000000190404723e */ /* 0x000fe200000000ff */
[----:B------:R-:W-:Y:S01]  /*24f0*/  HADD2.F32 R8, -RZ, R8.H0_H0 ;  /* 0x20000008ff087230 */ /* 0x000fe20000004100 */
[----:B------:R-:W-:Y:S01]  /*2500*/  F2FP.F16.F32.PACK_AB R23, RZ, R23 ;  /* 0x00000017ff17723e */ /* 0x000fe200000000ff */
[----:B------:R-:W-:-:S02]  /*2510*/  HADD2.F32 R22, -RZ, R22.H0_H0 ;  /* 0x20000016ff167230 */ /* 0x000fc40000004100 */
[----:B------:R-:W-:Y:S01]  /*2520*/  FADD.FTZ R29, R29, 1 ;  /* 0x3f8000001d1d7421 */ /* 0x000fe20000010000 */
[----:B------:R-:W-:Y:S01]  /*2530*/  F2FP.F16.F32.PACK_AB R21, RZ, R21 ;  /* 0x00000015ff15723e */ /* 0x000fe200000000ff */
[----:B------:R-:W-:Y:S01]  /*2540*/  FMUL.FTZ R5, R5, R8 ;  /* 0x0000000805057220 */ /* 0x000fe20000410000 */
[----:B------:R-:W-:Y:S02]  /*2550*/  HADD2.F32 R23, -RZ, R23.H0_H0 ;  /* 0x20000017ff177230 */ /* 0x000fe40000004100 */
[----:B------:R-:W-:Y:S01]  /*2560*/  FMUL.FTZ R22, R28, R22 ;  /* 0x000000161c167220 */ /* 0x000fe20000410000 */
[----:B------:R-:W-:Y:S01]  /*2570*/  F2FP.F16.F32.PACK_AB R8, RZ, R29 ;  /* 0x0000001dff08723e */ /* 0x000fe200000000ff */
[----:B------:R-:W-:Y:S02]  /*2580*/  HADD2.F32 R29, -RZ, R20.H1_H1 ;  /* 0x30000014ff1d7230 */ /* 0x000fe40000004100 */
[----:B------:R-:W-:Y:S01]  /*2590*/  HADD2.F32 R28, -RZ, R9.H0_H0 ;  /* 0x20000009ff1c7230 */ /* 0x000fe20000004100 */
[----:B------:R-:W-:Y:S01]  /*25a0*/  F2FP.F16.F32.PACK_AB R5, R5, R22 ;  /* 0x000000160505723e */ /* 0x000fe200000000ff */
[----:B------:R-:W-:-:S02]  /*25b0*/  HADD2.F32 R7, -RZ, R7.H1_H1 ;  /* 0x30000007ff077230 */ /* 0x000fc40000004100 */
[----:B------:R-:W-:Y:S01]  /*25c0*/  FMUL.FTZ R23, R29, R23 ;  /* 0x000000171d177220 */ /* 0x000fe20000410000 */
[----:B------:R-:W-:Y:S02]  /*25d0*/  HADD2.F32 R29, -RZ, R27.H0_H0 ;  /* 0x2000001bff1d7230 */ /* 0x000fe40000004100 */
[----:B------:R-:W-:Y:S01]  /*25e0*/  FADD.FTZ R20, R28, 1 ;  /* 0x3f8000001c147421 */ /* 0x000fe20000010000 */
[----:B------:R-:W-:Y:S02]  /*25f0*/  HADD2.F32 R28, -RZ, R18.H0_H0 ;  /* 0x20000012ff1c7230 */ /* 0x000fe40000004100 */
[----:B------:R-:W-:Y:S02]  /*2600*/  HADD2.F32 R8, -RZ, R8.H0_H0 ;  /* 0x20000008ff087230 */ /* 0x000fe40000004100 */
[----:B------:R-:W-:Y:S01]  /*2610*/  FADD.FTZ R29, R29, 1 ;  /* 0x3f8000001d1d7421 */ /* 0x000fe20000010000 */
[----:B------:R-:W-:Y:S01]  /*2620*/  F2FP.F16.F32.PACK_AB R20, RZ, R20 ;  /* 0x00000014ff14723e */ /* 0x000fe200000000ff */
[----:B------:R-:W-:-:S02]  /*2630*/  HADD2.F32 R6, -RZ, R6.H1_H1 ;  /* 0x30000006ff067230 */ /* 0x000fc40000004100 */
[----:B------:R-:W-:Y:S01]  /*2640*/  FADD.FTZ R28, R28, 1 ;  /* 0x3f8000001c1c7421 */ /* 0x000fe20000010000 */
[----:B------:R-:W-:Y:S02]  /*2650*/  HADD2.F32 R21, -RZ, R21.H0_H0 ;  /* 0x20000015ff157230 */ /* 0x000fe40000004100 */
[----:B------:R-:W-:Y:S01]  /*2660*/  FMUL.FTZ R7, R7, R8 ;  /* 0x0000000807077220 */ /* 0x000fe20000410000 */
[----:B------:R-:W-:Y:S01]  /*2670*/  F2FP.F16.F32.PACK_AB R8, RZ, R29 ;  /* 0x0000001dff08723e */ /* 0x000fe200000000ff */
[----:B------:R-:W-:Y:S02]  /*2680*/  HADD2.F32 R29, -RZ, R9.H1_H1 ;  /* 0x30000009ff1d7230 */ /* 0x000fe40000004100 */
[----:B------:R-:W-:Y:S01]  /*2690*/  FMUL.FTZ R6, R6, R21 ;  /* 0x0000001506067220 */ /* 0x000fe20000410000 */
[----:B------:R-:W-:Y:S01]  /*26a0*/  HADD2.F32 R20, -RZ, R20.H0_H0 ;  /* 0x20000014ff147230 */ /* 0x000fe20000004100 */
[----:B------:R-:W-:Y:S01]  /*26b0*/  F2FP.F16.F32.PACK_AB R21, RZ, R28 ;  /* 0x0000001cff15723e */ /* 0x000fe200000000ff */
[----:B------:R-:W-:-:S02]  /*26c0*/  HADD2.F32 R28, -RZ, R26.H0_H0 ;  /* 0x2000001aff1c7230 */ /* 0x000fc40000004100 */
[----:B------:R-:W-:Y:S02]  /*26d0*/  HADD2.F32 R8, -RZ, R8.H0_H0 ;  /* 0x20000008ff087230 */ /* 0x000fe40000004100 */
[----:B------:R-:W-:Y:S01]  /*26e0*/  FMUL.FTZ R20, R29, R20 ;  /* 0x000000141d147220 */ /* 0x000fe20000410000 */
[----:B------:R-:W-:Y:S02]  /*26f0*/  HADD2.F32 R29, -RZ, R18.H1_H1 ;  /* 0x30000012ff1d7230 */ /* 0x000fe40000004100 */
[----:B------:R-:W-:Y:S01]  /*2700*/  FADD.FTZ R9, R28, 1 ;  /* 0x3f8000001c097421 */ /* 0x000fe20000010000 */
[----:B------:R-:W-:Y:S01]  /*2710*/  HADD2.F32 R21, -RZ, R21.H0_H0 ;  /* 0x20000015ff157230 */ /* 0x000fe20000004100 */
[----:B------:R-:W-:Y:S01]  /*2720*/  F2FP.F16.F32.PACK_AB R6, R6, R23 ;  /* 0x000000170606723e */ /* 0x000fe200000000ff */
[----:B------:R-:W-:Y:S01]  /*2730*/  HADD2.F32 R28, -RZ, R16.H0_H0 ;  /* 0x20000010ff1c7230 */ /* 0x000fe20000004100 */
[----:B------:R-:W-:Y:S02]  /*2740*/  F2FP.F16.F32.PACK_AB R7, R20, R7 ;  /* 0x000000071407723e */ /* 0x000fe400000000ff */
[----:B------:R-:W-:Y:S01]  /*2750*/  FMUL.FTZ R21, R29, R21 ;  /* 0x000000151d157220 */ /* 0x000fe20000410000 */
[----:B------:R-:W-:Y:S01]  /*2760*/  HADD2.F32 R29, -RZ, R27.H1_H1 ;  /* 0x3000001bff1d7230 */ /* 0x000fe20000004100 */
[----:B------:R-:W-:Y:S01]  /*2770*/  F2FP.F16.F32.PACK_AB R9, RZ, R9 ;  /* 0x00000009ff09723e */ /* 0x000fe200000000ff */
[----:B------:R-:W-:Y:S01]  /*2780*/  FADD.FTZ R18, R28, 1 ;  /* 0x3f8000001c127421 */ /* 0x000fe20000010000 */
[----:B------:R-:W-:-:S02]  /*2790*/  HADD2.F32 R28, -RZ, R10.H0_H0 ;  /* 0x2000000aff1c7230 */ /* 0x000fc40000004100 */
[----:B------:R-:W-:Y:S01]  /*27a0*/  FMUL.FTZ R8, R29, R8 ;  /* 0x000000081d087220 */ /* 0x000fe20000410000 */
[----:B------:R-:W-:Y:S01]  /*27b0*/  HADD2.F32 R29, -RZ, R26.H1_H1 ;  /* 0x3000001aff1d7230 */ /* 0x000fe20000004100 */
[----:B------:R-:W-:Y:S01]  /*27c0*/  F2FP.F16.F32.PACK_AB R18, RZ, R18 ;  /* 0x00000012ff12723e */ /* 0x000fe200000000ff */
[----:B------:R-:W-:Y:S02]  /*27d0*/  HADD2.F32 R9, -RZ, R9.H0_H0 ;  /* 0x20000009ff097230 */ /* 0x000fe40000004100 */
[----:B------:R-:W-:Y:S01]  /*27e0*/  FADD.FTZ R27, R28, 1 ;  /* 0x3f8000001c1b7421 */ /* 0x000fe20000010000 */
[----:B------:R-:W-:Y:S01]  /*27f0*/  HADD2.F32 R26, -RZ, R11.H0_H0 ;  /* 0x2000000bff1a7230 */ /* 0x000fe20000004100 */
[----:B------:R-:W-:Y:S01]  /*2800*/  F2FP.F16.F32.PACK_AB R8, R8, R21 ;  /* 0x000000150808723e */ /* 0x000fe200000000ff */
[----:B------:R-:W-:Y:S02]  /*2810*/  HADD2.F32 R28, -RZ, R19.H0_H0 ;  /* 0x20000013ff1c7230 */ /* 0x000fe40000004100 */
[----:B------:R-:W-:Y:S01]  /*2820*/  FMUL.FTZ R9, R29, R9 ;  /* 0x000000091d097220 */ /* 0x000fe20000410000 */
[----:B------:R-:W-:-:S02]  /*2830*/  HADD2.F32 R29, -RZ, R16.H1_H1 ;  /* 0x30000010ff1d7230 */ /* 0x000fc40000004100 */
[----:B------:R-:W-:Y:S01]  /*2840*/  FADD.FTZ R16, R26, 1 ;  /* 0x3f8000001a107421 */ /* 0x000fe20000010000 */
[----:B------:R-:W-:Y:S02]  /*2850*/  HADD2.F32 R26, -RZ, R24.H0_H0 ;  /* 0x20000018ff1a7230 */ /* 0x000fe40000004100 */
[----:B------:R-:W-:Y:S01]  /*2860*/  FADD.FTZ R28, R28, 1 ;  /* 0x3f8000001c1c7421 */ /* 0x000fe20000010000 */
[----:B------:R-:W-:Y:S01]  /*2870*/  F2FP.F16.F32.PACK_AB R27, RZ, R27 ;  /* 0x0000001bff1b723e */ /* 0x000fe200000000ff */
[----:B------:R-:W-:Y:S01]  /*2880*/  HADD2.F32 R10, -RZ, R10.H1_H1 ;  /* 0x3000000aff0a7230 */ /* 0x000fe20000004100 */
[----:B------:R-:W-:Y:S01]  /*2890*/  F2FP.F16.F32.PACK_AB R16, RZ, R16 ;  /* 0x00000010ff10723e */ /* 0x000fe200000000ff */
[----:B------:R-:W-:Y:S01]  /*28a0*/  FADD.FTZ R26, R26, 1 ;  /* 0x3f8000001a1a7421 */ /* 0x000fe20000010000 */
[----:B------:R-:W-:Y:S01]  /*28b0*/  F2FP.F16.F32.PACK_AB R28, RZ, R28 ;  /* 0x0000001cff1c723e */ /* 0x000fe200000000ff */
[----:B------:R-:W-:Y:S02]  /*28c0*/  HADD2.F32 R27, -RZ, R27.H0_H0 ;  /* 0x2000001bff1b7230 */ /* 0x000fe40000004100 */
[----:B------:R-:W-:Y:S01]  /*28d0*/  HADD2.F32 R18, -RZ, R18.H0_H0 ;  /* 0x20000012ff127230 */ /* 0x000fe20000004100 */
[----:B------:R-:W-:Y:S01]  /*28e0*/  F2FP.F16.F32.PACK_AB R26, RZ, R26 ;  /* 0x0000001aff1a723e */ /* 0x000fe200000000ff */
[----:B------:R-:W-:-:S02]  /*28f0*/  HADD2.F32 R19, -RZ, R19.H1_H1 ;  /* 0x30000013ff137230 */ /* 0x000fc40000004100 */
[----:B------:R-:W-:Y:S01]  /*2900*/  FMUL.FTZ R10, R10, R27 ;  /* 0x0000001b0a0a7220 */ /* 0x000fe20000410000 */
[----:B------:R-:W-:Y:S02]  /*2910*/  HADD2.F32 R28, -RZ, R28.H0_H0 ;  /* 0x2000001cff1c7230 */ /* 0x000fe40000004100 */
[----:B------:R-:W-:Y:S01]  /*2920*/  FMUL.FTZ R18, R29, R18 ;  /* 0x000000121d127220 */ /* 0x000fe20000410000 */
[----:B------:R-:W-:Y:S02]  /*2930*/  HADD2.F32 R11, -RZ, R11.H1_H1 ;  /* 0x3000000bff0b7230 */ /* 0x000fe40000004100 */
[----:B------:R-:W-:Y:S02]  /*2940*/  HADD2.F32 R16, -RZ, R16.H0_H0 ;  /* 0x20000010ff107230 */ /* 0x000fe40000004100 */
[----:B------:R-:W-:Y:S01]  /*2950*/  FMUL.FTZ R19, R19, R28 ;  /* 0x0000001c13137220 */ /* 0x000fe20000410000 */
[----:B------:R-:W-:Y:S01]  /*2960*/  HADD2.F32 R24, -RZ, R24.H1_H1 ;  /* 0x30000018ff187230 */ /* 0x000fe20000004100 */
[----:B------:R-:W-:Y:S01]  /*2970*/  F2FP.F16.F32.PACK_AB R9, R18, R9 ;  /* 0x000000091209723e */ /* 0x000fe200000000ff */
[----:B------:R-:W-:-:S02]  /*2980*/  HADD2.F32 R27, -RZ, R26.H0_H0 ;  /* 0x2000001aff1b7230 */ /* 0x000fc40000004100 */
[----:B------:R-:W-:Y:S01]  /*2990*/  FMUL.FTZ R11, R11, R16 ;  /* 0x000000100b0b7220 */ /* 0x000fe20000410000 */
[----:B------:R-:W-:Y:S01]  /*29a0*/  F2FP.F16.F32.PACK_AB R10, R19, R10 ;  /* 0x0000000a130a723e */ /* 0x000fe200000000ff */
[----:B------:R-:W-:Y:S01]  /*29b0*/  IMAD.WIDE.U32 R18, R17, 0x10, R12 ;  /* 0x0000001011127825 */ /* 0x000fe200078e000c */
[----:B------:R-:W-:-:S03]  /*29c0*/  IADD3 R17, PT, PT, R14, R17, R14 ;  /* 0x000000110e117210 */ /* 0x000fc60007ffe00e */
[----:B------:R-:W-:Y:S01]  /*29d0*/  FMUL.FTZ R16, R24, R27 ;  /* 0x0000001b18107220 */ /* 0x000fe20000410000 */
[----:B------:R-:W-:Y:S01]  /*29e0*/  IMAD.WIDE.U32 R20, R15, 0x10, R12 ;  /* 0x000000100f147825 */ /* 0x000fe200078e000c */
[----:B------:R1:W-:Y:S01]  /*29f0*/  STG.E.128 desc[UR4][R18.64], R4 ;  /* 0x0000000412007986 */ /* 0x0003e2000c101d04 */
[----:B------:R-:W-:Y:S02]  /*2a00*/  ISETP.GE.AND P0, PT, R17, R0, PT ;  /* 0x000000001100720c */ /* 0x000fe40003f06270 */
[----:B------:R-:W-:Y:S02]  /*2a10*/  F2FP.F16.F32.PACK_AB R11, R16, R11 ;  /* 0x0000000b100b723e */ /* 0x000fe400000000ff */
[----:B------:R-:W-:-:S03]  /*2a20*/  LEA R15, R14, R15, 0x1 ;  /* 0x0000000f0e0f7211 */ /* 0x000fc600078e08ff */
[----:B------:R1:W-:Y:S06]  /*2a30*/  STG.E.128 desc[UR4][R20.64], R8 ;  /* 0x0000000814007986 */ /* 0x0003ec000c101d04 */
[----:B------:R-:W-:Y:S05]  /*2a40*/  @!P0 BRA `(.L_x_127) ;  /* 0xffffffe400708947 */ /* 0x000fea000383ffff */
[----:B------:R-:W-:Y:S05]  /*2a50*/  EXIT ;  /* 0x000000000000794d */ /* 0x000fea0003800000 */
.L_x_128:
        /* <DEDUP_REMOVED lines=10> */
.L_x_467:


//--------------------- .text._ZN4vllm17activation_kernelIfXadL_ZNS_15gelu_new_kernelIfEET_RKS2_EELb1ELb0EEEvPS2_PS3_i --------------------------
	.section	.text._ZN4vllm17activation_kernelIfXadL_ZNS_15gelu_new_kernelIfEET_RKS2_EELb1ELb0EEEvPS2_PS3_i,"ax",@progbits
	.align	128
        .global         _ZN4vllm17activation_kernelIfXadL_ZNS_15gelu_new_kernelIfEET_RKS2_EELb1ELb0EEEvPS2_PS3_i
        .type           _ZN4vllm17activation_kernelIfXadL_ZNS_15gelu_new_kernelIfEET_RKS2_EELb1ELb0EEEvPS2_PS3_i,@function
        .size           _ZN4vllm17activation_kernelIfXadL_ZNS_15gelu_new_kernelIfEET_RKS2_EELb1ELb0EEEvPS2_PS3_i,(.L_x_468 - _ZN4vllm17activation_kernelIfXadL_ZNS_15gelu_new_kernelIfEET_RKS2_EELb1ELb0EEEvPS2_PS3_i)
        .other          _ZN4vllm17activation_kernelIfXadL_ZNS_15gelu_new_kernelIfEET_RKS2_EELb1ELb0EEEvPS2_PS3_i,@"STO_CUDA_ENTRY STV_DEFAULT"
_ZN4vllm17activation_kernelIfXadL_ZNS_15gelu_new_kernelIfEET_RKS2_EELb1ELb0EEEvPS2_PS3_i:
.text._ZN4vllm17activation_kernelIfXadL_ZNS_15gelu_new_kernelIfEET_RKS2_EELb1ELb0EEEvPS2_PS3_i:
        /* <DEDUP_REMOVED lines=48> */
.L_x_131:
[----:B0-----:R-:W-:-:S04]  /*0300*/  IADD3 R4, P1, PT, R2, UR10, RZ ;  /* 0x0000000a02047c10 */ /* 0x001fc8000ff3e0ff */
[----:B------:R-:W-:-:S06]  /*0310*/  IADD3.X R5, PT, PT, R3, UR11, RZ, P1, !PT ;  /* 0x0000000b03057c10 */ /* 0x000fcc0008ffe4ff */
[----:B------:R-:W2:Y:S01]  /*0320*/  LDG.E.128.CONSTANT R4, desc[UR4][R4.64] ;  /* 0x0000000404047981 */ /* 0x000ea2000c1e9d00 */
[----:B------:R-:W-:Y:S01]  /*0330*/  IADD3 R8, PT, PT, R8, 0x1, RZ ;  /* 0x0000000108087810 */ /* 0x000fe20007ffe0ff */
[----:B--2---:R-:W-:Y:S01]  /*0340*/  FMUL.FTZ R9, R4, R4 ;  /* 0x0000000404097220 */ /* 0x004fe20000410000 */
[----:B------:R-:W-:Y:S01]  /*0350*/  FMUL.FTZ R10, R5, R5 ;  /* 0x00000005050a7220 */ /* 0x000fe20000410000 */
[----:B------:R-:W-:Y:S01]  /*0360*/  FMUL.FTZ R11, R6, R6 ;  /* 0x00000006060b7220 */ /* 0x000fe20000410000 */
[----:B------:R-:W-:Y:S01]  /*0370*/  FMUL.FTZ R12, R7, R7 ;  /* 0x00000007070c7220 */ /* 0x000fe20000410000 */
[----:B------:R-:W-:Y:S01]  /*0380*/  FMUL.FTZ R9, R4, R9 ;  /* 0x0000000904097220 */ /* 0x000fe20000410000 */
[----:B------:R-:W-:Y:S01]  /*0390*/  FMUL.FTZ R10, R5, R10 ;  /* 0x0000000a050a7220 */ /* 0x000fe20000410000 */
[----:B------:R-:W-:Y:S01]  /*03a0*/  FMUL.FTZ R11, R6, R11 ;  /* 0x0000000b060b7220 */ /* 0x000fe20000410000 */
[----:B------:R-:W-:Y:S01]  /*03b0*/  FMUL.FTZ R12, R7, R12 ;  /* 0x0000000c070c7220 */ /* 0x000fe20000410000 */
[----:B------:R-:W-:Y:S01]  /*03c0*/  FFMA.FTZ R9, R9, 0.044714998453855514526, R4 ;  /* 0x3d37271309097823 */ /* 0x000fe20000010004 */
[----:B------:R-:W-:Y:S01]  /*03d0*/  FFMA.FTZ R10, R10, 0.044714998453855514526, R5 ;  /* 0x3d3727130a0a7823 */ /* 0x000fe20000010005 */
[----:B------:R-:W-:Y:S01]  /*03e0*/  FFMA.FTZ R11, R11, 0.044714998453855514526, R6 ;  /* 0x3d3727130b0b7823 */ /* 0x000fe20000010006 */
[----:B------:R-:W-:Y:S01]  /*03f0*/  FFMA.FTZ R12, R12, 0.044714998453855514526, R7 ;  /* 0x3d3727130c0c7823 */ /* 0x000fe20000010007 */
[----:B------:R-:W-:Y:S01]  /*0400*/  FMUL.FTZ R9, R9, 0.79788458347320556641 ;  /* 0x3f4c422a09097820 */ /* 0x000fe20000410000 */
[----:B------:R-:W-:Y:S01]  /*0410*/  FMUL.FTZ R10, R10, 0.79788458347320556641 ;  /* 0x3f4c422a0a0a7820 */ /* 0x000fe20000410000 */
[----:B------:R-:W-:Y:S01]  /*0420*/  FMUL.FTZ R11, R11, 0.79788458347320556641 ;  /* 0x3f4c422a0b0b7820 */ /* 0x000fe20000410000 */
[----:B------:R-:W-:Y:S01]  /*0430*/  FMUL.FTZ R13, R12, 0.79788458347320556641 ;  /* 0x3f4c422a0c0d7820 */ /* 0x000fe20000410000 */
[----:B------:R-:W-:Y:S01]  /*0440*/  FMUL.FTZ R4, R4, 0.5 ;  /* 0x3f00000004047820 */ /* 0x000fe20000410000 */
[----:B------:R-:W-:Y:S01]  /*0450*/  FMUL.FTZ R12, R6, 0.5 ;  /* 0x3f000000060c7820 */ /* 0x000fe20000410000 */
[----:B------:R-:W0:Y:S01]  /*0460*/  MUFU.TANH R9, R9 ;  /* 0x0000000900097308 */ /* 0x000e220000002400 */
[----:B------:R-:W-:Y:S01]  /*0470*/  FMUL.FTZ R5, R5, 0.5 ;  /* 0x3f00000005057820 */ /* 0x000fe20000410000 */
[----:B------:R-:W-:-:S06]  /*0480*/  FMUL.FTZ R14, R7, 0.5 ;  /* 0x3f000000070e7820 */ /* 0x000fcc0000410000 */
[----:B------:R-:W1:Y:S08]  /*0490*/  MUFU.TANH R10, R10 ;  /* 0x0000000a000a7308 */ /* 0x000e700000002400 */
        /* <DEDUP_REMOVED lines=16> */
.L_x_130:
[----:B------:R-:W-:Y:S05]  /*05a0*/  BSYNC.RECONVERGENT B0 ;  /* 0x0000000000007941 */ /* 0x000fea0003800200 */
.L_x_129:
        /* <DEDUP_REMOVED lines=8> */
.L_x_132:
        /* <DEDUP_REMOVED lines=8> */
[----:B--2---:R-:W-:Y:S01]  /*06b0*/  FMUL.FTZ R23, R16, R16 ;  /* 0x0000001010177220 */ /* 0x004fe20000410000 */
[----:B------:R-:W-:-:S03]  /*06c0*/  FMUL.FTZ R28, R17, R17 ;  /* 0x00000011111c7220 */ /* 0x000fc60000410000 */
[----:B------:R-:W-:Y:S01]  /*06d0*/  FMUL.FTZ R23, R16, R23 ;  /* 0x0000001710177220 */ /* 0x000fe20000410000 */
[----:B------:R-:W-:-:S03]  /*06e0*/  FMUL.FTZ R28, R17, R28 ;  /* 0x0000001c111c7220 */ /* 0x000fc60000410000 */
[----:B------:R-:W-:Y:S01]  /*06f0*/  FFMA.FTZ R23, R23, 0.044714998453855514526, R16 ;  /* 0x3d37271317177823 */ /* 0x000fe20000010010 */
[----:B------:R-:W-:Y:S01]  /*0700*/  FFMA.FTZ R28, R28, 0.044714998453855514526, R17 ;  /* 0x3d3727131c1c7823 */ /* 0x000fe20000010011 */
[----:B------:R-:W-:Y:S01]  /*0710*/  FMUL.FTZ R16, R16, 0.5 ;  /* 0x3f00000010107820 */ /* 0x000fe20000410000 */
[----:B------:R-:W-:Y:S01]  /*0720*/  FMUL.FTZ R17, R17, 0.5 ;  /* 0x3f00000011117820 */ /* 0x000fe20000410000 */
[----:B------:R-:W-:Y:S01]  /*0730*/  FMUL.FTZ R23, R23, 0.79788458347320556641 ;  /* 0x3f4c422a17177820 */ /* 0x000fe20000410000 */
[----:B------:R-:W-:-:S05]  /*0740*/  FMUL.FTZ R28, R28, 0.79788458347320556641 ;  /* 0x3f4c422a1c1c7820 */ /* 0x000fca0000410000 */
[----:B------:R-:W0:Y:S08]  /*0750*/  MUFU.TANH R23, R23 ;  /* 0x0000001700177308 */ /* 0x000e300000002400 */
[----:B------:R-:W1:Y:S01]  /*0760*/  MUFU.TANH R28, R28 ;  /* 0x0000001c001c7308 */ /* 0x000e620000002400 */
[----:B0-----:R-:W-:Y:S01]  /*0770*/  FADD.FTZ R29, R23, 1 ;  /* 0x3f800000171d7421 */ /* 0x001fe20000010000 */
[----:B------:R-:W-:-:S03]  /*0780*/  FMUL.FTZ R23, R18, R18 ;  /* 0x0000001212177220 */ /* 0x000fc60000410000 */
[----:B------:R-:W-:Y:S01]  /*0790*/  FMUL.FTZ R16, R16, R29 ;  /* 0x0000001d10107220 */ /* 0x000fe20000410000 */
[----:B------:R-:W-:Y:S01]  /*07a0*/  FMUL.FTZ R23, R18, R23 ;  /* 0x0000001712177220 */ /* 0x000fe20000410000 */
[----:B-1----:R-:W-:Y:S01]  /*07b0*/  FADD.FTZ R29, R28, 1 ;  /* 0x3f8000001c1d7421 */ /* 0x002fe20000010000 */
[----:B------:R-:W-:Y:S02]  /*07c0*/  FMUL.FTZ R28, R19, R19 ;  /* 0x00000013131c7220 */ /* 0x000fe40000410000 */
[----:B------:R-:W-:Y:S01]  /*07d0*/  FFMA.FTZ R23, R23, 0.044714998453855514526, R18 ;  /* 0x3d37271317177823 */ /* 0x000fe20000010012 */
[----:B------:R-:W-:Y:S01]  /*07e0*/  FMUL.FTZ R18, R18, 0.5 ;  /* 0x3f00000012127820 */ /* 0x000fe20000410000 */
[----:B------:R-:W-:Y:S01]  /*07f0*/  FMUL.FTZ R17, R17, R29 ;  /* 0x0000001d11117220 */ /* 0x000fe20000410000 */
[----:B------:R-:W-:Y:S01]  /*0800*/  FMUL.FTZ R28, R19, R28 ;  /* 0x0000001c131c7220 */ /* 0x000fe20000410000 */
[----:B------:R-:W-:-:S03]  /*0810*/  FMUL.FTZ R23, R23, 0.79788458347320556641 ;  /* 0x3f4c422a17177820 */ /* 0x000fc60000410000 */
[----:B------:R-:W-:Y:S01]  /*0820*/  FFMA.FTZ R28, R28, 0.044714998453855514526, R19 ;  /* 0x3d3727131c1c7823 */ /* 0x000fe20000010013 */
[----:B------:R-:W-:Y:S02]  /*0830*/  FMUL.FTZ R19, R19, 0.5 ;  /* 0x3f00000013137820 */ /* 0x000fe40000410000 */
[----:B------:R-:W0:Y:S01]  /*0840*/  MUFU.TANH R23, R23 ;  /* 0x0000001700177308 */ /* 0x000e220000002400 */
[----:B------:R-:W-:-:S07]  /*0850*/  FMUL.FTZ R28, R28, 0.79788458347320556641 ;  /* 0x3f4c422a1c1c7820 */ /* 0x000fce0000410000 */
[----:B------:R-:W1:Y:S01]  /*0860*/  MUFU.TANH R28, R28 ;  /* 0x0000001c001c7308 */ /* 0x000e620000002400 */
[----:B0-----:R-:W-:Y:S01]  /*0870*/  FADD.FTZ R29, R23, 1 ;  /* 0x3f800000171d7421 */ /* 0x001fe20000010000 */
[----:B---3--:R-:W-:-:S03]  /*0880*/  FMUL.FTZ R23, R12, R12 ;  /* 0x0000000c0c177220 */ /* 0x008fc60000410000 */
[----:B------:R-:W-:Y:S01]  /*0890*/  FMUL.FTZ R18, R18, R29 ;  /* 0x0000001d12127220 */ /* 0x000fe20000410000 */
[----:B------:R-:W-:Y:S01]  /*08a0*/  FMUL.FTZ R23, R12, R23 ;  /* 0x000000170c177220 */ /* 0x000fe20000410000 */
[----:B-1----:R-:W-:-:S03]  /*08b0*/  FADD.FTZ R29, R28, 1 ;  /* 0x3f8000001c1d7421 */ /* 0x002fc60000010000 */
[----:B------:R-:W-:Y:S01]  /*08c0*/  FFMA.FTZ R23, R23, 0.044714998453855514526, R12 ;  /* 0x3d37271317177823 */ /* 0x000fe2000001000c */
[----:B------:R-:W-:Y:S01]  /*08d0*/  FMUL.FTZ R12, R12, 0.5 ;  /* 0x3f0000000c0c7820 */ /* 0x000fe20000410000 */
[----:B------:R-:W-:Y:S01]  /*08e0*/  FMUL.FTZ R19, R19, R29 ;  /* 0x0000001d13137220 */ /* 0x000fe20000410000 */
[----:B------:R-:W-:-:S04]  /*08f0*/  IMAD.WIDE.U32 R28, R21, 0x10, R24 ;  /* 0x00000010151c7825 */ /* 0x000fc800078e0018 */
[----:B------:R-:W-:Y:S01]  /*0900*/  FMUL.FTZ R23, R23, 0.79788458347320556641 ;  /* 0x3f4c422a17177820 */ /* 0x000fe20000410000 */
[C-C-:B------:R-:W-:Y:S01]  /*0910*/  IADD3 R21, PT, PT, R0.reuse, R21, R0.reuse ;  /* 0x0000001500157210 */ /* 0x140fe20007ffe000 */
[----:B------:R0:W-:Y:S03]  /*0920*/  STG.E.128 desc[UR4][R28.64], R16 ;  /* 0x000000101c007986 */ /* 0x0001e6000c101d04 */
[----:B------:R-:W-:Y:S01]  /*0930*/  IADD3 R21, PT, PT, R0, R21, R0 ;  /* 0x0000001500157210 */ /* 0x000fe20007ffe000 */
[----:B------:R-:W1:Y:S03]  /*0940*/  MUFU.TANH R23, R23 ;  /* 0x0000001700177308 */ /* 0x000e660000002400 */
[----:B------:R-:W-:Y:S01]  /*0950*/  ISETP.GE.AND P0, PT, R21, R22, PT ;  /* 0x000000161500720c */ /* 0x000fe20003f06270 */
[----:B0-----:R-:W-:Y:S01]  /*0960*/  FMUL.FTZ R16, R13, R13 ;  /* 0x0000000d0d107220 */ /* 0x001fe20000410000 */
[----:B------:R-:W-:Y:S01]  /*0970*/  FMUL.FTZ R17, R14, R14 ;  /* 0x0000000e0e117220 */ /* 0x000fe20000410000 */
[----:B-1----:R-:W-:-:S02]  /*0980*/  FADD.FTZ R23, R23, 1 ;  /* 0x3f80000017177421 */ /* 0x002fc40000010000 */
[----:B------:R-:W-:Y:S01]  /*0990*/  FMUL.FTZ R16, R13, R16 ;  /* 0x000000100d107220 */ /* 0x000fe20000410000 */
[----:B------:R-:W-:Y:S01]  /*09a0*/  FMUL.FTZ R17, R14, R17 ;  /* 0x000000110e117220 */ /* 0x000fe20000410000 */
[----:B------:R-:W-:Y:S02]  /*09b0*/  FMUL.FTZ R12, R12, R23 ;  /* 0x000000170c0c7220 */ /* 0x000fe40000410000 */
[----:B------:R-:W-:Y:S01]  /*09c0*/  FFMA.FTZ R16, R16, 0.044714998453855514526, R13 ;  /* 0x3d37271310107823 */ /* 0x000fe2000001000d */
[----:B------:R-:W-:Y:S01]  /*09d0*/  FFMA.FTZ R17, R17, 0.044714998453855514526, R14 ;  /* 0x3d37271311117823 */ /* 0x000fe2000001000e */
[----:B------:R-:W-:Y:S01]  /*09e0*/  FMUL.FTZ R13, R13, 0.5 ;  /* 0x3f0000000d0d7820 */ /* 0x000fe20000410000 */
[----:B------:R-:W-:Y:S01]  /*09f0*/  FMUL.FTZ R14, R14, 0.5 ;  /* 0x3f0000000e0e7820 */ /* 0x000fe20000410000 */
[----:B------:R-:W-:Y:S01]  /*0a00*/  FMUL.FTZ R18, R16, 0.79788458347320556641 ;  /* 0x3f4c422a10127820 */ /* 0x000fe20000410000 */
[----:B------:R-:W-:-:S04]  /*0a10*/  FMUL.FTZ R16, R15, R15 ;  /* 0x0000000f0f107220 */ /* 0x000fc80000410000 */
[----:B------:R-:W-:Y:S01]  /*0a20*/  FMUL.FTZ R28, R15, R16 ;  /* 0x000000100f1c7220 */ /* 0x000fe20000410000 */
[----:B------:R-:W-:Y:S01]  /*0a30*/  FMUL.FTZ R16, R17, 0.79788458347320556641 ;  /* 0x3f4c422a11107820 */ /* 0x000fe20000410000 */
[----:B------:R-:W0:Y:S02]  /*0a40*/  MUFU.TANH R18, R18 ;  /* 0x0000001200127308 */ /* 0x000e240000002400 */
[----:B------:R-:W-:Y:S01]  /*0a50*/  FFMA.FTZ R28, R28, 0.044714998453855514526, R15 ;  /* 0x3d3727131c1c7823 */ /* 0x000fe2000001000f */
[----:B------:R-:W-:-:S03]  /*0a60*/  FMUL.FTZ R15, R15, 0.5 ;  /* 0x3f0000000f0f7820 */ /* 0x000fc60000410000 */
[----:B------:R-:W-:Y:S02]  /*0a70*/  FMUL.FTZ R17, R28, 0.79788458347320556641 ;  /* 0x3f4c422a1c117820 */ /* 0x000fe40000410000 */
[----:B------:R-:W1:Y:S08]  /*0a80*/  MUFU.TANH R16, R16 ;  /* 0x0000001000107308 */ /* 0x000e700000002400 */
[----:B------:R-:W2:Y:S01]  /*0a90*/  MUFU.TANH R17, R17 ;  /* 0x0000001100117308 */ /* 0x000ea20000002400 */
[----:B0-----:R-:W-:-:S04]  /*0aa0*/  FADD.FTZ R18, R18, 1 ;  /* 0x3f80000012127421 */ /* 0x001fc80000010000 */
[----:B------:R-:W-:Y:S01]  /*0ab0*/  FMUL.FTZ R13, R13, R18 ;  /* 0x000000120d0d7220 */ /* 0x000fe20000410000 */
[----:B----4-:R-:W-:Y:S01]  /*0ac0*/  FMUL.FTZ R18, R5, R5 ;  /* 0x0000000505127220 */ /* 0x010fe20000410000 */
[----:B-1----:R-:W-:-:S03]  /*0ad0*/  FADD.FTZ R19, R16, 1 ;  /* 0x3f80000010137421 */ /* 0x002fc60000010000 */
[C---:B------:R-:W-:Y:S01]  /*0ae0*/  FMUL.FTZ R28, R5.reuse, R18 ;  /* 0x00000012051c7220 */ /* 0x040fe20000410000 */
[----:B------:R-:W-:Y:S01]  /*0af0*/  FMUL.FTZ R14, R14, R19 ;  /* 0x000000130e0e7220 */ /* 0x000fe20000410000 */
[----:B------:R-:W-:Y:S02]  /*0b00*/  FMUL.FTZ R19, R4, R4 ;  /* 0x0000000404137220 */ /* 0x000fe40000410000 */
[----:B------:R-:W-:Y:S01]  /*0b10*/  FFMA.FTZ R28, R28, 0.044714998453855514526, R5 ;  /* 0x3d3727131c1c7823 */ /* 0x000fe20000010005 */
[----:B------:R-:W-:Y:S01]  /*0b20*/  FMUL.FTZ R5, R5, 0.5 ;  /* 0x3f00000005057820 */ /* 0x000fe20000410000 */
[----:B--2---:R-:W-:Y:S01]  /*0b30*/  FADD.FTZ R16, R17, 1 ;  /* 0x3f80000011107421 */ /* 0x004fe20000010000 */
[----:B------:R-:W-:-:S03]  /*0b40*/  FMUL.FTZ R19, R4, R19 ;  /* 0x0000001304137220 */ /* 0x000fc60000410000 */
[----:B------:R-:W-:Y:S01]  /*0b50*/  FMUL.FTZ R15, R15, R16 ;  /* 0x000000100f0f7220 */ /* 0x000fe20000410000 */
[----:B------:R-:W-:-:S04]  /*0b60*/  IMAD.WIDE.U32 R16, R20, 0x10, R24 ;  /* 0x0000001014107825 */ /* 0x000fc800078e0018 */
[----:B------:R-:W-:Y:S01]  /*0b70*/  FFMA.FTZ R19, R19, 0.044714998453855514526, R4 ;  /* 0x3d37271313137823 */ /* 0x000fe20000010004 */
[----:B------:R-:W-:Y:S01]  /*0b80*/  FMUL.FTZ R4, R4, 0.5 ;  /* 0x3f00000004047820 */ /* 0x000fe20000410000 */
[----:B------:R-:W-:Y:S01]  /*0b90*/  LEA R20, R0, R20, 0x2 ;  /* 0x0000001400147211 */ /* 0x000fe200078e10ff */
[----:B------:R0:W-:Y:S01]  /*0ba0*/  STG.E.128 desc[UR4][R16.64], R12 ;  /* 0x0000000c10007986 */ /* 0x0001e2000c101d04 */
[----:B------:R-:W-:Y:S01]  /*0bb0*/  FMUL.FTZ R18, R19, 0.79788458347320556641 ;  /* 0x3f4c422a13127820 */ /* 0x000fe20000410000 */
[----:B------:R-:W-:-:S04]  /*0bc0*/  FMUL.FTZ R19, R6, R6 ;  /* 0x0000000606137220 */ /* 0x000fc80000410000 */
[----:B------:R-:W-:Y:S01]  /*0bd0*/  FMUL.FTZ R23, R6, R19 ;  /* 0x0000001306177220 */ /* 0x000fe20000410000 */
[----:B------:R-:W-:Y:S01]  /*0be0*/  FMUL.FTZ R19, R28, 0.79788458347320556641 ;  /* 0x3f4c422a1c137820 */ /* 0x000fe20000410000 */
[----:B------:R-:W1:Y:S02]  /*0bf0*/  MUFU.TANH R18, R18 ;  /* 0x0000001200127308 */ /* 0x000e640000002400 */
[----:B------:R-:W-:Y:S01]  /*0c00*/  FFMA.FTZ R23, R23, 0.044714998453855514526, R6 ;  /* 0x3d37271317177823 */ /* 0x000fe20000010006 */
[----:B------:R-:W-:-:S05]  /*0c10*/  FMUL.FTZ R6, R6, 0.5 ;  /* 0x3f00000006067820 */ /* 0x000fca0000410000 */
[----:B------:R-:W2:Y:S01]  /*0c20*/  MUFU.TANH R19, R19 ;  /* 0x0000001300137308 */ /* 0x000ea20000002400 */
[----:B0-----:R-:W-:Y:S01]  /*0c30*/  FMUL.FTZ R12, R7, R7 ;  /* 0x00000007070c7220 */ /* 0x001fe20000410000 */
[C---:B-----5:R-:W-:Y:S01]  /*0c40*/  FMUL.FTZ R13, R8.reuse, R8 ;  /* 0x00000008080d7220 */ /* 0x060fe20000410000 */
[----:B------:R-:W-:Y:S02]  /*0c50*/  FMUL.FTZ R17, R23, 0.79788458347320556641 ;  /* 0x3f4c422a17117820 */ /* 0x000fe40000410000 */
[----:B------:R-:W-:Y:S01]  /*0c60*/  FMUL.FTZ R12, R7, R12 ;  /* 0x0000000c070c7220 */ /* 0x000fe20000410000 */
[----:B------:R-:W-:-:S03]  /*0c70*/  FMUL.FTZ R13, R8, R13 ;  /* 0x0000000d080d7220 */ /* 0x000fc60000410000 */
[----:B------:R-:W-:Y:S01]  /*0c80*/  FFMA.FTZ R12, R12, 0.044714998453855514526, R7 ;  /* 0x3d3727130c0c7823 */ /* 0x000fe20000010007 */
[----:B------:R-:W-:Y:S01]  /*0c90*/  FFMA.FTZ R13, R13, 0.044714998453855514526, R8 ;  /* 0x3d3727130d0d7823 */ /* 0x000fe20000010008 */
[----:B------:R-:W0:Y:S01]  /*0ca0*/  MUFU.TANH R17, R17 ;  /* 0x0000001100117308 */ /* 0x000e220000002400 */
[----:B-1----:R-:W-:Y:S01]  /*0cb0*/  FADD.FTZ R23, R18, 1 ;  /* 0x3f80000012177421 */ /* 0x002fe20000010000 */
[----:B------:R-:W-:Y:S01]  /*0cc0*/  FMUL.FTZ R16, R12, 0.79788458347320556641 ;  /* 0x3f4c422a0c107820 */ /* 0x000fe20000410000 */
[----:B------:R-:W-:Y:S01]  /*0cd0*/  FMUL.FTZ R12, R9, R9 ;  /* 0x00000009090c7220 */ /* 0x000fe20000410000 */
[----:B------:R-:W-:Y:S01]  /*0ce0*/  FMUL.FTZ R7, R7, 0.5 ;  /* 0x3f00000007077820 */ /* 0x000fe20000410000 */
[----:B------:R-:W-:Y:S01]  /*0cf0*/  FMUL.FTZ R8, R8, 0.5 ;  /* 0x3f00000008087820 */ /* 0x000fe20000410000 */
[----:B--2---:R-:W-:Y:S01]  /*0d00*/  FADD.FTZ R18, R19, 1 ;  /* 0x3f80000013127421 */ /* 0x004fe20000010000 */
[----:B------:R-:W-:Y:S01]  /*0d10*/  FMUL.FTZ R14, R9, R12 ;  /* 0x0000000c090e7220 */ /* 0x000fe20000410000 */
[----:B------:R-:W-:Y:S01]  /*0d20*/  FMUL.FTZ R12, R13, 0.79788458347320556641 ;  /* 0x3f4c422a0d0c7820 */ /* 0x000fe20000410000 */
[----:B------:R-:W-:Y:S01]  /*0d30*/  FMUL.FTZ R13, R10, R10 ;  /* 0x0000000a0a0d7220 */ /* 0x000fe20000410000 */
[----:B------:R-:W1:Y:S01]  /*0d40*/  MUFU.TANH R16, R16 ;  /* 0x0000001000107308 */ /* 0x000e620000002400 */
[----:B------:R-:W-:Y:S01]  /*0d50*/  FFMA.FTZ R14, R14, 0.044714998453855514526, R9 ;  /* 0x3d3727130e0e7823 */ /* 0x000fe20000010009 */
[----:B------:R-:W-:Y:S01]  /*0d60*/  FMUL.FTZ R9, R9, 0.5 ;  /* 0x3f00000009097820 */ /* 0x000fe20000410000 */
[----:B------:R-:W-:Y:S01]  /*0d70*/  FMUL.FTZ R15, R10, R13 ;  /* 0x0000000d0a0f7220 */ /* 0x000fe20000410000 */
[----:B------:R-:W-:Y:S01]  /*0d80*/  FMUL.FTZ R4, R4, R23 ;  /* 0x0000001704047220 */ /* 0x000fe20000410000 */
[----:B------:R-:W-:Y:S01]  /*0d90*/  FMUL.FTZ R13, R14, 0.79788458347320556641 ;  /* 0x3f4c422a0e0d7820 */ /* 0x000fe20000410000 */
[----:B------:R-:W-:Y:S01]  /*0da0*/  FMUL.FTZ R14, R11, R11 ;  /* 0x0000000b0b0e7220 */ /* 0x000fe20000410000 */
[----:B------:R-:W-:Y:S01]  /*0db0*/  FFMA.FTZ R15, R15, 0.044714998453855514526, R10 ;  /* 0x3d3727130f0f7823 */ /* 0x000fe2000001000a */
[----:B------:R-:W2:Y:S01]  /*0dc0*/  MUFU.TANH R12, R12 ;  /* 0x0000000c000c7308 */ /* 0x000ea20000002400 */
[----:B0-----:R-:W-:Y:S01]  /*0dd0*/  FADD.FTZ R17, R17, 1 ;  /* 0x3f80000011117421 */ /* 0x001fe20000010000 */
[----:B------:R-:W-:Y:S01]  /*0de0*/  FMUL.FTZ R28, R11, R14 ;  /* 0x0000000e0b1c7220 */ /* 0x000fe20000410000 */
[----:B------:R-:W-:Y:S01]  /*0df0*/  FMUL.FTZ R14, R15, 0.79788458347320556641 ;  /* 0x3f4c422a0f0e7820 */ /* 0x000fe20000410000 */
[----:B------:R-:W-:Y:S01]  /*0e00*/  FMUL.FTZ R10, R10, 0.5 ;  /* 0x3f0000000a0a7820 */ /* 0x000fe20000410000 */
[----:B------:R-:W-:Y:S01]  /*0e10*/  FMUL.FTZ R6, R6, R17 ;  /* 0x0000001106067220 */ /* 0x000fe20000410000 */
[----:B------:R-:W-:Y:S01]  /*0e20*/  FFMA.FTZ R28, R28, 0.044714998453855514526, R11 ;  /* 0x3d3727131c1c7823 */ /* 0x000fe2000001000b */
[----:B------:R-:W-:Y:S01]  /*0e30*/  FMUL.FTZ R11, R11, 0.5 ;  /* 0x3f0000000b0b7820 */ /* 0x000fe20000410000 */
[----:B------:R-:W0:Y:S01]  /*0e40*/  MUFU.TANH R13, R13 ;  /* 0x0000000d000d7308 */ /* 0x000e220000002400 */
[----:B------:R-:W-:Y:S01]  /*0e50*/  FMUL.FTZ R5, R5, R18 ;  /* 0x0000001205057220 */ /* 0x000fe20000410000 */
[----:B------:R-:W-:Y:S01]  /*0e60*/  FMUL.FTZ R15, R28, 0.79788458347320556641 ;  /* 0x3f4c422a1c0f7820 */ /* 0x000fe20000410000 */
[----:B-1----:R-:W-:-:S04]  /*0e70*/  FADD.FTZ R16, R16, 1 ;  /* 0x3f80000010107421 */ /* 0x002fc80000010000 */
[----:B------:R-:W-:Y:S01]  /*0e80*/  FMUL.FTZ R7, R7, R16 ;  /* 0x0000001007077220 */ /* 0x000fe20000410000 */
[----:B------:R-:W1:Y:S01]  /*0e90*/  MUFU.TANH R14, R14 ;  /* 0x0000000e000e7308 */ /* 0x000e620000002400 */
[----:B--2---:R-:W-:-:S04]  /*0ea0*/  FADD.FTZ R17, R12, 1 ;  /* 0x3f8000000c117421 */ /* 0x004fc80000010000 */
[----:B------:R-:W-:-:S03]  /*0eb0*/  FMUL.FTZ R8, R8, R17 ;  /* 0x0000001108087220 */ /* 0x000fc60000410000 */
[----:B------:R-:W2:Y:S01]  /*0ec0*/  MUFU.TANH R15, R15 ;  /* 0x0000000f000f7308 */ /* 0x000ea20000002400 */
[----:B0-----:R-:W-:-:S04]  /*0ed0*/  FADD.FTZ R12, R13, 1 ;  /* 0x3f8000000d0c7421 */ /* 0x001fc80000010000 */
[----:B------:R-:W-:Y:S01]  /*0ee0*/  FMUL.FTZ R9, R9, R12 ;  /* 0x0000000c09097220 */ /* 0x000fe20000410000 */
[----:B-1----:R-:W-:-:S04]  /*0ef0*/  FADD.FTZ R13, R14, 1 ;  /* 0x3f8000000e0d7421 */ /* 0x002fc80000010000 */
[----:B------:R-:W-:Y:S01]  /*0f00*/  FMUL.FTZ R10, R10, R13 ;  /* 0x0000000d0a0a7220 */ /* 0x000fe20000410000 */
[----:B------:R-:W-:Y:S01]  /*0f10*/  IMAD.WIDE.U32 R12, R2, 0x10, R24 ;  /* 0x00000010020c7825 */ /* 0x000fe200078e0018 */
[----:B------:R-:W-:-:S03]  /*0f20*/  LEA R2, R0, R2, 0x2 ;  /* 0x0000000200027211 */ /* 0x000fc600078e10ff */
[----:B--2---:R-:W-:Y:S01]  /*0f30*/  FADD.FTZ R14, R15, 1 ;  /* 0x3f8000000f0e7421 */ /* 0x004fe20000010000 */
[----:B------:R0:W-:Y:S03]  /*0f40*/  STG.E.128 desc[UR4][R12.64], R4 ;  /* 0x000000040c007986 */ /* 0x0001e6000c101d04 */
[----:B------:R-:W-:Y:S01]  /*0f50*/  FMUL.FTZ R11, R11, R14 ;  /* 0x0000000e0b0b7220 */ /* 0x000fe20000410000 */
[----:B------:R-:W-:Y:S01]  /*0f60*/  IMAD.WIDE.U32 R14, R3, 0x10, R24 ;  /* 0x00000010030e7825 */ /* 0x000fe200078e0018 */
[----:B------:R-:W-:-:S04]  /*0f70*/  LEA R3, R0, R3, 0x2 ;  /* 0x0000000300037211 */ /* 0x000fc800078e10ff */
[----:B------:R0:W-:Y:S01]  /*0f80*/  STG.E.128 desc[UR4][R14.64], R8 ;  /* 0x000000080e007986 */ /* 0x0001e2000c101d04 */
[----:B------:R-:W-:Y:S05]  /*0f90*/  @!P0 BRA `(.L_x_132) ;  /* 0xfffffff400a48947 */ /* 0x000fea000383ffff */
[----:B------:R-:W-:Y:S05]  /*0fa0*/  EXIT ;  /* 0x000000000000794d */ /* 0x000fea0003800000 */
.L_x_133:
        /* <DEDUP_REMOVED lines=13> */
.L_x_468:


//--------------------- .text._ZN4vllm17activation_kernelIN3c108BFloat16EXadL_ZNS_15gelu_new_kernelIS2_EET_RKS4_EELb1ELb1EEEvPS4_PS5_i --------------------------
	.section	.text._ZN4vllm17activation_kernelIN3c108BFloat16EXadL_ZNS_15gelu_new_kernelIS2_EET_RKS4_EELb1ELb1EEEvPS4_PS5_i,"ax",@progbits
	.align	128
        .global         _ZN4vllm17activation_kernelIN3c108BFloat16EXadL_ZNS_15gelu_new_kernelIS2_EET_RKS4_EELb1ELb1EEEvPS4_PS5_i
        .type           _ZN4vllm17activation_kernelIN3c108BFloat16EXadL_ZNS_15gelu_new_kernelIS2_EET_RKS4_EELb1ELb1EEEvPS4_PS5_i,@function
        .size           _ZN4vllm17activation_kernelIN3c108BFloat16EXadL_ZNS_15gelu_new_kernelIS2_EET_RKS4_EELb1ELb1EEEvPS4_PS5_i,(.L_x_469 - _ZN4vllm17activation_kernelIN3c108BFloat16EXadL_ZNS_15gelu_new_kernelIS2_EET_RKS4_EELb1ELb1EEEvPS4_PS5_i)
        .other          _ZN4vllm17activation_kernelIN3c108BFloat16EXadL_ZNS_15gelu_new_kernelIS2_EET_RKS4_EELb1ELb1EEEvPS4_PS5_i,@"STO_CUDA_ENTRY STV_DEFAULT"
_ZN4vllm17activation_kernelIN3c108BFloat16EXadL_ZNS_15gelu_new_kernelIS2_EET_RKS4_EELb1ELb1EEEvPS4_PS5_i:
.text._ZN4vllm17activation_kernelIN3c108BFloat16EXadL_ZNS_15gelu_new_kernelIS2_EET_RKS4_EELb1ELb1EEEvPS4_PS5_i:
        /* <DEDUP_REMOVED lines=15> */
.L_x_134:
[----:B0-----:R-:W-:-:S04]  /*00f0*/  IADD3 R4, P0, PT, R2, UR10, RZ ;  /* 0x0000000a02047c10 */ /* 0x001fc8000ff1e0ff */
[----:B------:R-:W-:-:S06]  /*0100*/  IADD3.X R5, PT, PT, R3, UR11, RZ, P0, !PT ;  /* 0x0000000b03057c10 */ /* 0x000fcc00087fe4ff */
[----:B------:R-:W2:Y:S01]  /*0110*/  LDG.E.ENL2.256.CONSTANT R8, R4, desc[UR6][R4.64] ;  /* 0xfe0000060404797e */ /* 0x000ea20008129908 */
[----:B-1----:R-:W-:Y:S02]  /*0120*/  IADD3 R13, PT, PT, R0, R13, RZ ;  /* 0x0000000d000d7210 */ /* 0x002fe40007ffe0ff */
[----:B--2---:R-:W-:Y:S02]  /*0130*/  SHF.L.U32 R25, R4, 0x10, RZ ;  /* 0x0000001004197819 */ /* 0x004fe400000006ff */
[----:B------:R-:W-:Y:S02]  /*0140*/  SHF.L.U32 R26, R5, 0x10, RZ ;  /* 0x00000010051a7819 */ /* 0x000fe400000006ff */
[----:B------:R-:W-:Y:S01]  /*0150*/  SHF.L.U32 R21, R6, 0x10, RZ ;  /* 0x0000001006157819 */ /* 0x000fe200000006ff */
[C---:B------:R-:W-:Y:S01]  /*0160*/  FMUL.FTZ R12, R25.reuse, R25 ;  /* 0x00000019190c7220 */ /* 0x040fe20000410000 */
[----:B------:R-:W-:Y:S01]  /*0170*/  FMUL.FTZ R17, R25, 0.5 ;  /* 0x3f00000019117820 */ /* 0x000fe20000410000 */
[C---:B------:R-:W-:Y:S01]  /*0180*/  FMUL.FTZ R15, R26.reuse, R26 ;  /* 0x0000001a1a0f7220 */ /* 0x040fe20000410000 */
[----:B------:R-:W-:Y:S01]  /*0190*/  FMUL.FTZ R16, R26, 0.5 ;  /* 0x3f0000001a107820 */ /* 0x000fe20000410000 */
[----:B------:R-:W-:Y:S01]  /*01a0*/  FMUL.FTZ R20, R21, R21 ;  /* 0x0000001515147220 */ /* 0x000fe20000410000 */
[----:B------:R-:W-:Y:S01]  /*01b0*/  PRMT R4, R4, 0x7632, R4 ;  /* 0x0000763204047816 */ /* 0x000fe20000000004 */
[----:B------:R-:W0:Y:S01]  /*01c0*/  F2F.BF16.F32 R12, R12 ;  /* 0x0000000c000c7304 */ /* 0x000e220000202000 */
[----:B------:R-:W-:-:S02]  /*01d0*/  PRMT R5, R5, 0x7632, R5 ;  /* 0x0000763205057816 */ /* 0x000fc40000000005 */
[----:B------:R-:W-:Y:S02]  /*01e0*/  SHF.L.U32 R4, R4, 0x10, RZ ;  /* 0x0000001004047819 */ /* 0x000fe400000006ff */
[----:B------:R-:W-:Y:S02]  /*01f0*/  SHF.L.U32 R5, R5, 0x10, RZ ;  /* 0x0000001005057819 */ /* 0x000fe400000006ff */
[----:B------:R-:W-:Y:S01]  /*0200*/  PRMT R6, R6, 0x7632, R6 ;  /* 0x0000763206067816 */ /* 0x000fe20000000006 */
[----:B------:R-:W1:Y:S03]  /*0210*/  F2F.BF16.F32 R15, R15 ;  /* 0x0000000f000f7304 */ /* 0x000e660000202000 */
[----:B------:R-:W-:Y:S02]  /*0220*/  SHF.L.U32 R6, R6, 0x10, RZ ;  /* 0x0000001006067819 */ /* 0x000fe400000006ff */
[----:B0-----:R-:W-:-:S03]  /*0230*/  SHF.L.U32 R14, R12, 0x10, RZ ;  /* 0x000000100c0e7819 */ /* 0x001fc600000006ff */
[----:B------:R-:W0:Y:S02]  /*0240*/  F2F.BF16.F32 R20, R20 ;  /* 0x0000001400147304 */ /* 0x000e240000202000 */
[----:B------:R-:W-:Y:S01]  /*0250*/  FMUL.FTZ R14, R25, R14 ;  /* 0x0000000e190e7220 */ /* 0x000fe20000410000 */
[----:B-1----:R-:W-:-:S05]  /*0260*/  SHF.L.U32 R19, R15, 0x10, RZ ;  /* 0x000000100f137819 */ /* 0x002fca00000006ff */
[----:B------:R-:W1:Y:S01]  /*0270*/  F2F.BF16.F32 R17, R17 ;  /* 0x0000001100117304 */ /* 0x000e620000202000 */
[C---:B------:R-:W-:Y:S02]  /*0280*/  SHF.L.U32 R15, R7.reuse, 0x10, RZ ;  /* 0x00000010070f7819 */ /* 0x040fe400000006ff */
[----:B------:R-:W-:Y:S01]  /*0290*/  PRMT R7, R7, 0x7632, R7 ;  /* 0x0000763207077816 */ /* 0x000fe20000000007 */
[----:B------:R-:W-:Y:S02]  /*02a0*/  FMUL.FTZ R18, R26, R19 ;  /* 0x000000131a127220 */ /* 0x000fe40000410000 */
[----:B------:R-:W-:Y:S01]  /*02b0*/  FMUL.FTZ R19, R15, R15 ;  /* 0x0000000f0f137220 */ /* 0x000fe20000410000 */
[----:B0-----:R-:W-:Y:S01]  /*02c0*/  SHF.L.U32 R12, R20, 0x10, RZ ;  /* 0x00000010140c7819 */ /* 0x001fe200000006ff */
[----:B------:R-:W0:Y:S01]  /*02d0*/  F2F.BF16.F32 R14, R14 ;  /* 0x0000000e000e7304 */ /* 0x000e220000202000 */
[----:B------:R-:W-:-:S03]  /*02e0*/  IMAD.U32 R7, R7, 0x10000, RZ ;  /* 0x0001000007077824 */ /* 0x000fc600078e00ff */
[----:B------:R-:W-:Y:S01]  /*02f0*/  FMUL.FTZ R20, R21, R12 ;  /* 0x0000000c15147220 */ /* 0x000fe20000410000 */
[----:B-1----:R-:W-:-:S03]  /*0300*/  SHF.L.U32 R17, R17, 0x10, RZ ;  /* 0x0000001011117819 */ /* 0x002fc600000006ff */
[----:B------:R-:W1:Y:S01]  /*0310*/  F2F.BF16.F32 R18, R18 ;  /* 0x0000001200127304 */ /* 0x000e620000202000 */
[----:B0-----:R-:W-:-:S07]  /*0320*/  IMAD.U32 R12, R14, 0x10000, RZ ;  /* 0x000100000e0c7824 */ /* 0x001fce00078e00ff */
[----:B------:R-:W0:Y:S01]  /*0330*/  F2F.BF16.F32 R20, R20 ;  /* 0x0000001400147304 */ /* 0x000e220000202000 */
[----:B------:R-:W-:Y:S01]  /*0340*/  SHF.L.U32 R14, R8, 0x10, RZ ;  /* 0x00000010080e7819 */ /* 0x000fe200000006ff */
[----:B------:R-:W-:Y:S01]  /*0350*/  FMUL.FTZ R22, R12, 0.044714998453855514526 ;  /* 0x3d3727130c167820 */ /* 0x000fe20000410000 */
[----:B-1----:R-:W-:-:S05]  /*0360*/  SHF.L.U32 R12, R18, 0x10, RZ ;  /* 0x00000010120c7819 */ /* 0x002fca00000006ff */
[----:B------:R-:W-:Y:S01]  /*0370*/  F2F.BF16.F32 R19, R19 ;  /* 0x0000001300137304 */ /* 0x000fe20000202000 */
[----:B------:R-:W-:Y:S01]  /*0380*/  FMUL.FTZ R23, R12, 0.044714998453855514526 ;  /* 0x3d3727130c177820 */ /* 0x000fe20000410000 */
[----:B0-----:R-:W-:-:S06]  /*0390*/  SHF.L.U32 R12, R20, 0x10, RZ ;  /* 0x00000010140c7819 */ /* 0x001fcc00000006ff */
[----:B------:R-:W0:Y:S01]  /*03a0*/  F2F.BF16.F32 R22, R22 ;  /* 0x0000001600167304 */ /* 0x000e220000202000 */
[----:B------:R-:W-:Y:S01]  /*03b0*/  FMUL.FTZ R28, R12, 0.044714998453855514526 ;  /* 0x3d3727130c1c7820 */ /* 0x000fe20000410000 */
[----:B------:R-:W-:-:S06]  /*03c0*/  FMUL.FTZ R12, R21, 0.5 ;  /* 0x3f000000150c7820 */ /* 0x000fcc0000410000 */
[----:B------:R-:W1:Y:S01]  /*03d0*/  F2F.BF16.F32 R18, R23 ;  /* 0x0000001700127304 */ /* 0x000e620000202000 */
[----:B0-----:R-:W-:-:S07]  /*03e0*/  SHF.L.U32 R24, R22, 0x10, RZ ;  /* 0x0000001016187819 */ /* 0x001fce00000006ff */
[----:B------:R-:W0:Y:S01]  /*03f0*/  F2F.BF16.F32 R20, R28 ;  /* 0x0000001c00147304 */ /* 0x000e220000202000 */
[----:B------:R-:W-:Y:S01]  /*0400*/  FMUL.FTZ R22, R14, R14 ;  /* 0x0000000e0e167220 */ /* 0x000fe20000410000 */
[----:B------:R-:W-:Y:S01]  /*0410*/  FADD.FTZ R25, R25, R24 ;  /* 0x0000001819197221 */ /* 0x000fe20000010000 */
[----:B------:R-:W-:Y:S01]  /*0420*/  IMAD.U32 R24, R19, 0x10000, RZ ;  /* 0x0001000013187824 */ /* 0x000fe200078e00ff */
[----:B-1----:R-:W-:-:S04]  /*0430*/  SHF.L.U32 R27, R18, 0x10, RZ ;  /* 0x00000010121b7819 */ /* 0x002fc800000006ff */
[----:B------:R-:W1:Y:S01]  /*0440*/  F2F.BF16.F32 R22, R22 ;  /* 0x0000001600167304 */ /* 0x000e620000202000 */
[----:B------:R-:W-:Y:S01]  /*0450*/  SHF.L.U32 R18, R9, 0x10, RZ ;  /* 0x0000001009127819 */ /* 0x000fe200000006ff */
[----:B------:R-:W-:Y:S01]  /*0460*/  FMUL.FTZ R23, R15, R24 ;  /* 0x000000180f177220 */ /* 0x000fe20000410000 */
[----:B------:R-:W-:-:S03]  /*0470*/  FADD.FTZ R26, R26, R27 ;  /* 0x0000001b1a1a7221 */ /* 0x000fc60000010000 */
[----:B------:R-:W-:Y:S01]  /*0480*/  FMUL.FTZ R29, R18, R18 ;  /* 0x00000012121d7220 */ /* 0x000fe20000410000 */
[----:B0-----:R-:W-:Y:S01]  /*0490*/  SHF.L.U32 R20, R20, 0x10, RZ ;  /* 0x0000001014147819 */ /* 0x001fe200000006ff */
[----:B------:R-:W0:Y:S04]  /*04a0*/  F2F.BF16.F32 R23, R23 ;  /* 0x0000001700177304 */ /* 0x000e280000202000 */
[----:B------:R-:W-:Y:S01]  /*04b0*/  FADD.FTZ R21, R21, R20 ;  /* 0x0000001415157221 */ /* 0x000fe20000010000 */
[----:B------:R-:W-:Y:S02]  /*04c0*/  SHF.L.U32 R20, R10, 0x10, RZ ;  /* 0x000000100a147819 */ /* 0x000fe400000006ff */
[----:B-1----:R-:W-:Y:S01]  /*04d0*/  SHF.L.U32 R27, R22, 0x10, RZ ;  /* 0x00000010161b7819 */ /* 0x002fe200000006ff */
[----:B------:R-:W1:Y:S02]  /*04e0*/  F2F.BF16.F32 R19, R29 ;  /* 0x0000001d00137304 */ /* 0x000e640000202000 */
[----:B------:R-:W-:-:S02]  /*04f0*/  FMUL.FTZ R22, R20, R20 ;  /* 0x0000001414167220 */ /* 0x000fc40000410000 */
[----:B------:R-:W-:Y:S01]  /*0500*/  FMUL.FTZ R28, R14, R27 ;  /* 0x0000001b0e1c7220 */ /* 0x000fe20000410000 */
[----:B0-----:R-:W-:-:S03]  /*0510*/  SHF.L.U32 R27, R23, 0x10, RZ ;  /* 0x00000010171b7819 */ /* 0x001fc600000006ff */
[----:B------:R-:W0:Y:S02]  /*0520*/  F2F.BF16.F32 R22, R22 ;  /* 0x0000001600167304 */ /* 0x000e240000202000 */
[----:B------:R-:W-:Y:S01]  /*0530*/  FMUL.FTZ R27, R27, 0.044714998453855514526 ;  /* 0x3d3727131b1b7820 */ /* 0x000fe20000410000 */
[----:B-1----:R-:W-:-:S05]  /*0540*/  SHF.L.U32 R19, R19, 0x10, RZ ;  /* 0x0000001013137819 */ /* 0x002fca00000006ff */
[----:B------:R-:W1:Y:S01]  /*0550*/  F2F.BF16.F32 R24, R28 ;  /* 0x0000001c00187304 */ /* 0x000e620000202000 */
[----:B------:R-:W-:Y:S01]  /*0560*/  FMUL.FTZ R19, R18, R19 ;  /* 0x0000001312137220 */ /* 0x000fe20000410000 */
[----:B0-----:R-:W-:-:S06]  /*0570*/  SHF.L.U32 R23, R22, 0x10, RZ ;  /* 0x0000001016177819 */ /* 0x001fcc00000006ff */
[----:B------:R-:W-:Y:S01]  /*0580*/  F2F.BF16.F32 R25, R25 ;  /* 0x0000001900197304 */ /* 0x000fe20000202000 */
[----:B------:R-:W-:Y:S01]  /*0590*/  FMUL.FTZ R29, R20, R23 ;  /* 0x00000017141d7220 */ /* 0x000fe20000410000 */
[----:B-1----:R-:W-:-:S06]  /*05a0*/  SHF.L.U32 R23, R24, 0x10, RZ ;  /* 0x0000001018177819 */ /* 0x002fcc00000006ff */
[----:B------:R-:W0:Y:S08]  /*05b0*/  F2F.BF16.F32 R19, R19 ;  /* 0x0000001300137304 */ /* 0x000e300000202000 */
[----:B------:R0:W1:Y:S08]  /*05c0*/  F2F.BF16.F32 R22, R27 ;  /* 0x0000001b00167304 */ /* 0x0000700000202000 */
[----:B------:R2:W3:Y:S01]  /*05d0*/  F2F.BF16.F32 R24, R29 ;  /* 0x0000001d00187304 */ /* 0x0004e20000202000 */
[----:B0-----:R-:W-:Y:S01]  /*05e0*/  SHF.L.U32 R27, R19, 0x10, RZ ;  /* 0x00000010131b7819 */ /* 0x001fe200000006ff */
[----:B-1----:R-:W-:-:S06]  /*05f0*/  IMAD.U32 R28, R22, 0x10000, RZ ;  /* 0x00010000161c7824 */ /* 0x002fcc00078e00ff */
[----:B------:R-:W-:Y:S01]  /*0600*/  F2F.BF16.F32 R26, R26 ;  /* 0x0000001a001a7304 */ /* 0x000fe20000202000 */
[----:B--2---:R-:W-:Y:S01]  /*0610*/  FMUL.FTZ R29, R23, 0.044714998453855514526 ;  /* 0x3d372713171d7820 */ /* 0x004fe20000410000 */
[----:B------:R-:W-:Y:S01]  /*0620*/  FMUL.FTZ R23, R27, 0.044714998453855514526 ;  /* 0x3d3727131b177820 */ /* 0x000fe20000410000 */
[----:B---3--:R-:W-:-:S05]  /*0630*/  SHF.L.U32 R24, R24, 0x10, RZ ;  /* 0x0000001018187819 */ /* 0x008fca00000006ff */
[----:B------:R-:W0:Y:S08]  /*0640*/  F2F.BF16.F32 R19, R29 ;  /* 0x0000001d00137304 */ /* 0x000e300000202000 */
[----:B------:R1:W2:Y:S01]  /*0650*/  F2F.BF16.F32 R22, R23 ;  /* 0x0000001700167304 */ /* 0x0002a20000202000 */
[----:B0-----:R-:W-:-:S07]  /*0660*/  SHF.L.U32 R27, R19, 0x10, RZ ;  /* 0x00000010131b7819 */ /* 0x001fce00000006ff */
[----:B------:R-:W0:Y:S01]  /*0670*/  F2F.BF16.F32 R21, R21 ;  /* 0x0000001500157304 */ /* 0x000e220000202000 */
[C---:B-1----:R-:W-:Y:S01]  /*0680*/  FADD.FTZ R23, R15.reuse, R28 ;  /* 0x0000001c0f177221 */ /* 0x042fe20000010000 */
[----:B------:R-:W-:Y:S01]  /*0690*/  FMUL.FTZ R28, R24, 0.044714998453855514526 ;  /* 0x3d372713181c7820 */ /* 0x000fe20000410000 */
[----:B------:R-:W-:Y:S01]  /*06a0*/  FMUL.FTZ R15, R15, 0.5 ;  /* 0x3f0000000f0f7820 */ /* 0x000fe20000410000 */
[C---:B------:R-:W-:Y:S01]  /*06b0*/  FADD.FTZ R24, R14.reuse, R27 ;  /* 0x0000001b0e187221 */ /* 0x040fe20000010000 */
[----:B------:R-:W-:Y:S01]  /*06c0*/  FMUL.FTZ R14, R14, 0.5 ;  /* 0x3f0000000e0e7820 */ /* 0x000fe20000410000 */
[----:B--2---:R-:W-:Y:S02]  /*06d0*/  SHF.L.U32 R27, R22, 0x10, RZ ;  /* 0x00000010161b7819 */ /* 0x004fe400000006ff */
[----:B------:R-:W1:Y:S03]  /*06e0*/  F2F.BF16.F32 R19, R28 ;  /* 0x0000001c00137304 */ /* 0x000e660000202000 */
[C---:B------:R-:W-:Y:S01]  /*06f0*/  FADD.FTZ R22, R18.reuse, R27 ;  /* 0x0000001b12167221 */ /* 0x040fe20000010000 */
[----:B------:R-:W-:Y:S01]  /*0700*/  SHF.L.U32 R27, R25, 0x10, RZ ;  /* 0x00000010191b7819 */ /* 0x000fe200000006ff */
[----:B------:R-:W-:Y:S01]  /*0710*/  FMUL.FTZ R18, R18, 0.5 ;  /* 0x3f00000012127820 */ /* 0x000fe20000410000 */
[----:B0-----:R-:W-:-:S02]  /*0720*/  SHF.L.U32 R21, R21, 0x10, RZ ;  /* 0x0000001015157819 */ /* 0x001fc400000006ff */
[----:B------:R-:W0:Y:S01]  /*0730*/  F2F.BF16.F32 R23, R23 ;  /* 0x0000001700177304 */ /* 0x000e220000202000 */
[----:B------:R-:W-:Y:S01]  /*0740*/  FMUL.FTZ R29, R27, 0.79788458347320556641 ;  /* 0x3f4c422a1b1d7820 */ /* 0x000fe20000410000 */
[----:B------:R-:W-:Y:S02]  /*0750*/  SHF.L.U32 R27, R26, 0x10, RZ ;  /* 0x000000101a1b7819 */ /* 0x000fe400000006ff */
[----:B-1----:R-:W-:-:S04]  /*0760*/  SHF.L.U32 R19, R19, 0x10, RZ ;  /* 0x0000001013137819 */ /* 0x002fc800000006ff */
[----:B------:R-:W1:Y:S01]  /*0770*/  F2F.BF16.F32 R29, R29 ;  /* 0x0000001d001d7304 */ /* 0x000e620000202000 */
[----:B------:R-:W-:Y:S01]  /*0780*/  FMUL.FTZ R25, R27, 0.79788458347320556641 ;  /* 0x3f4c422a1b197820 */ /* 0x000fe20000410000 */
[C---:B------:R-:W-:Y:S01]  /*0790*/  FADD.FTZ R19, R20.reuse, R19 ;  /* 0x0000001314137221 */ /* 0x040fe20000010000 */
[----:B------:R-:W-:Y:S01]  /*07a0*/  FMUL.FTZ R20, R20, 0.5 ;  /* 0x3f00000014147820 */ /* 0x000fe20000410000 */
[----:B0-----:R-:W-:-:S04]  /*07b0*/  SHF.L.U32 R23, R23, 0x10, RZ ;  /* 0x0000001017177819 */ /* 0x001fc800000006ff */
[----:B------:R1:W0:Y:S08]  /*07c0*/  F2F.BF16.F32 R28, R25 ;  /* 0x00000019001c7304 */ /* 0x0002300000202000 */
[----:B------:R-:W2:Y:S01]  /*07d0*/  F2F.BF16.F32 R24, R24 ;  /* 0x0000001800187304 */ /* 0x000ea20000202000 */
[----:B-1----:R-:W-:Y:S01]  /*07e0*/  SHF.L.U32 R25, R29, 0x10, RZ ;  /* 0x000000101d197819 */ /* 0x002fe200000006ff */
[----:B------:R-:W-:Y:S01]  /*07f0*/  FMUL.FTZ R29, R21, 0.79788458347320556641 ;  /* 0x3f4c422a151d7820 */ /* 0x000fe20000410000 */
[----:B0-----:R-:W-:-:S05]  /*0800*/  IMAD.U32 R26, R28, 0x10000, RZ ;  /* 0x000100001c1a7824 */ /* 0x001fca00078e00ff */
[----:B------:R0:W1:Y:S01]  /*0810*/  MUFU.TANH R27, R25 ;  /* 0x00000019001b7308 */ /* 0x0000620000002400 */
[----:B--2---:R-:W-:-:S07]  /*0820*/  SHF.L.U32 R24, R24, 0x10, RZ ;  /* 0x0000001018187819 */ /* 0x004fce00000006ff */
[----:B------:R-:W2:Y:S01]  /*0830*/  F2F.BF16.F32 R21, R29 ;  /* 0x0000001d00157304 */ /* 0x000ea20000202000 */
[----:B0-----:R-:W-:Y:S01]  /*0840*/  FMUL.FTZ R25, R23, 0.79788458347320556641 ;  /* 0x3f4c422a17197820 */ /* 0x001fe20000410000 */
[----:B------:R-:W-:-:S06]  /*0850*/  FMUL.FTZ R24, R24, 0.79788458347320556641 ;  /* 0x3f4c422a18187820 */ /* 0x000fcc0000410000 */
[----:B------:R2:W-:Y:S08]  /*0860*/  MUFU.TANH R28, R26 ;  /* 0x0000001a001c7308 */ /* 0x0005f00000002400 */
[----:B-1----:R-:W0:Y:S01]  /*0870*/  F2F.BF16.F32 R27, R27 ;  /* 0x0000001b001b7304 */ /* 0x002e220000202000 */
[----:B--2---:R-:W-:-:S07]  /*0880*/  SHF.L.U32 R26, R21, 0x10, RZ ;  /* 0x00000010151a7819 */ /* 0x004fce00000006ff */
[----:B------:R-:W-:Y:S01]  /*0890*/  F2F.BF16.F32 R25, R25 ;  /* 0x0000001900197304 */ /* 0x000fe20000202000 */
[----:B0-----:R-:W-:-:S07]  /*08a0*/  SHF.L.U32 R21, R27, 0x10, RZ ;  /* 0x000000101b157819 */ /* 0x001fce00000006ff */
[----:B------:R-:W0:Y:S01]  /*08b0*/  F2F.BF16.F32 R28, R28 ;  /* 0x0000001c001c7304 */ /* 0x000e220000202000 */
[----:B------:R-:W-:-:S07]  /*08c0*/  FADD.FTZ R23, R21, 1 ;  /* 0x3f80000015177421 */ /* 0x000fce0000010000 */
[----:B------:R-:W-:Y:S01]  /*08d0*/  MUFU.TANH R26, R26 ;  /* 0x0000001a001a7308 */ /* 0x000fe20000002400 */
[----:B0-----:R-:W-:-:S07]  /*08e0*/  SHF.L.U32 R21, R28, 0x10, RZ ;  /* 0x000000101c157819 */ /* 0x001fce00000006ff */
[----:B------:R-:W0:Y:S01]  /*08f0*/  F2F.BF16.F32 R23, R23 ;  /* 0x0000001700177304 */ /* 0x000e220000202000 */
[----:B------:R-:W-:-:S07]  /*0900*/  FADD.FTZ R27, R21, 1 ;  /* 0x3f800000151b7421 */ /* 0x000fce0000010000 */
[----:B------:R-:W-:Y:S01]  /*0910*/  F2F.BF16.F32 R24, R24 ;  /* 0x0000001800187304 */ /* 0x000fe20000202000 */
[----:B0-----:R-:W-:-:S07]  /*0920*/  IMAD.U32 R28, R23, 0x10000, RZ ;  /* 0x00010000171c7824 */ /* 0x001fce00078e00ff */
[----:B------:R-:W-:Y:S01]  /*0930*/  F2F.BF16.F32 R26, R26 ;  /* 0x0000001a001a7304 */ /* 0x000fe20000202000 */
[----:B------:R-:W-:Y:S01]  /*0940*/  FMUL.FTZ R17, R17, R28 ;  /* 0x0000001c11117220 */ /* 0x000fe20000410000 */
[----:B------:R-:W-:-:S06]  /*0950*/  SHF.L.U32 R28, R25, 0x10, RZ ;  /* 0x00000010191c7819 */ /* 0x000fcc00000006ff */
[----:B------:R-:W0:Y:S08]  /*0960*/  MUFU.TANH R25, R28 ;  /* 0x0000001c00197308 */ /* 0x000e300000002400 */
[----:B------:R-:W-:Y:S08]  /*0970*/  F2F.BF16.F32 R22, R22 ;  /* 0x0000001600167304 */ /* 0x000ff00000202000 */
[----:B------:R1:W2:Y:S08]  /*0980*/  F2F.BF16.F32 R21, R27 ;  /* 0x0000001b00157304 */ /* 0x0002b00000202000 */
[----:B0-----:R-:W0:Y:S01]  /*0990*/  F2F.BF16.F32 R25, R25 ;  /* 0x0000001900197304 */ /* 0x001e220000202000 */
[----:B-1----:R-:W-:-:S02]  /*09a0*/  SHF.L.U32 R27, R24, 0x10, RZ ;  /* 0x00000010181b7819 */ /* 0x002fc400000006ff */
[----:B------:R-:W-:Y:S02]  /*09b0*/  SHF.L.U32 R24, R26, 0x10, RZ ;  /* 0x000000101a187819 */ /* 0x000fe400000006ff */
[----:B--2---:R-:W-:-:S03]  /*09c0*/  SHF.L.U32 R23, R21, 0x10, RZ ;  /* 0x0000001015177819 */ /* 0x004fc600000006ff */
[----:B------:R-:W1:Y:S01]  /*09d0*/  F2F.BF16.F32 R16, R16 ;  /* 0x0000001000107304 */ /* 0x000e620000202000 */
[----:B------:R-:W-:Y:S01]  /*09e0*/  FADD.FTZ R24, R24, 1 ;  /* 0x3f80000018187421 */ /* 0x000fe20000010000 */
[----:B------:R-:W-:Y:S02]  /*09f0*/  SHF.L.U32 R21, R11, 0x10, RZ ;  /* 0x000000100b157819 */ /* 0x000fe400000006ff */
[----:B------:R-:W-:Y:S02]  /*0a00*/  PRMT R11, R10, 0x7632, R11 ;  /* 0x000076320a0b7816 */ /* 0x000fe4000000000b */
[----:B0-----:R-:W-:Y:S02]  /*0a10*/  SHF.L.U32 R26, R25, 0x10, RZ ;  /* 0x00000010191a7819 */ /* 0x001fe400000006ff */
[----:B------:R-:W-:Y:S01]  /*0a20*/  MUFU.TANH R27, R27 ;  /* 0x0000001b001b7308 */ /* 0x000fe20000002400 */
[----:B------:R-:W-:Y:S02]  /*0a30*/  SHF.L.U32 R25, R22, 0x10, RZ ;  /* 0x0000001016197819 */ /* 0x000fe400000006ff */
[----:B------:R-:W-:Y:S01]  /*0a40*/  FADD.FTZ R28, R26, 1 ;  /* 0x3f8000001a1c7421 */ /* 0x000fe20000010000 */
[----:B------:R-:W-:-:S02]  /*0a50*/  FMUL.FTZ R26, R4, R4 ;  /* 0x00000004041a7220 */ /* 0x000fc40000410000 */
[----:B------:R-:W-:Y:S01]  /*0a60*/  FMUL.FTZ R25, R25, 0.79788458347320556641 ;  /* 0x3f4c422a19197820 */ /* 0x000fe20000410000 */
[----:B-1----:R-:W-:Y:S01]  /*0a70*/  SHF.L.U32 R16, R16, 0x10, RZ ;  /* 0x0000001010107819 */ /* 0x002fe200000006ff */
[----:B------:R-:W0:Y:S04]  /*0a80*/  F2F.BF16.F32 R12, R12 ;  /* 0x0000000c000c7304 */ /* 0x000e280000202000 */
[----:B------:R-:W-:Y:S01]  /*0a90*/  FMUL.FTZ R16, R16, R23 ;  /* 0x0000001710107220 */ /* 0x000fe20000410000 */
[----:B------:R-:W-:-:S03]  /*0aa0*/  FMUL.FTZ R23, R21, R21 ;  /* 0x0000001515177220 */ /* 0x000fc60000410000 */
[----:B------:R-:W1:Y:S01]  /*0ab0*/  F2F.BF16.F32 R24, R24 ;  /* 0x0000001800187304 */ /* 0x000e620000202000 */
[----:B0-----:R-:W-:-:S07]  /*0ac0*/  SHF.L.U32 R12, R12, 0x10, RZ ;  /* 0x000000100c0c7819 */ /* 0x001fce00000006ff */
[----:B------:R-:W0:Y:S01]  /*0ad0*/  F2F.BF16.F32 R27, R27 ;  /* 0x0000001b001b7304 */ /* 0x000e220000202000 */
[----:B-1----:R-:W-:-:S07]  /*0ae0*/  IMAD.U32 R29, R24, 0x10000, RZ ;  /* 0x00010000181d7824 */ /* 0x002fce00078e00ff */
[----:B------:R-:W1:Y:S01]  /*0af0*/  F2F.BF16.F32 R25, R25 ;  /* 0x0000001900197304 */ /* 0x000e620000202000 */
[----:B------:R-:W-:Y:S01]  /*0b00*/  FMUL.FTZ R12, R12, R29 ;  /* 0x0000001d0c0c7220 */ /* 0x000fe20000410000 */
[----:B0-----:R-:W-:-:S06]  /*0b10*/  SHF.L.U32 R29, R27, 0x10, RZ ;  /* 0x000000101b1d7819 */ /* 0x001fcc00000006ff */
[----:B------:R-:W-:Y:S01]  /*0b20*/  F2F.BF16.F32 R23, R23 ;  /* 0x0000001700177304 */ /* 0x000fe20000202000 */
[----:B------:R-:W-:-:S07]  /*0b30*/  FADD.FTZ R27, R29, 1 ;  /* 0x3f8000001d1b7421 */ /* 0x000fce0000010000 */
[----:B------:R1:W-:Y:S08]  /*0b40*/  F2F.BF16.F32 R22, R26 ;  /* 0x0000001a00167304 */ /* 0x0003f00000202000 */
[----:B------:R-:W0:Y:S01]  /*0b50*/  F2F.BF16.F32 R15, R15 ;  /* 0x0000000f000f7304 */ /* 0x000e220000202000 */
[----:B-1----:R-:W-:-:S07]  /*0b60*/  IMAD.U32 R26, R25, 0x10000, RZ ;  /* 0x00010000191a7824 */ /* 0x002fce00078e00ff */
[----:B------:R1:W2:Y:S01]  /*0b70*/  F2F.BF16.F32 R24, R28 ;  /* 0x0000001c00187304 */ /* 0x0002a20000202000 */
[----:B0-----:R-:W-:-:S07]  /*0b80*/  SHF.L.U32 R15, R15, 0x10, RZ ;  /* 0x000000100f0f7819 */ /* 0x001fce00000006ff */
[----:B------:R-:W-:Y:S01]  /*0b90*/  MUFU.TANH R26, R26 ;  /* 0x0000001a001a7308 */ /* 0x000fe20000002400 */
[----:B-1----:R-:W-:-:S05]  /*0ba0*/  SHF.L.U32 R28, R23, 0x10, RZ ;  /* 0x00000010171c7819 */ /* 0x002fca00000006ff */
[----:B------:R-:W-:Y:S01]  /*0bb0*/  FMUL.FTZ R25, R21, R28 ;  /* 0x0000001c15197220 */ /* 0x000fe20000410000 */
[----:B--2---:R-:W-:Y:S01]  /*0bc0*/  SHF.L.U32 R24, R24, 0x10, RZ ;  /* 0x0000001018187819 */ /* 0x004fe200000006ff */
[----:B------:R-:W0:Y:S04]  /*0bd0*/  F2F.BF16.F32 R14, R14 ;  /* 0x0000000e000e7304 */ /* 0x000e280000202000 */
[----:B------:R-:W-:Y:S01]  /*0be0*/  FMUL.FTZ R15, R15, R24 ;  /* 0x000000180f0f7220 */ /* 0x000fe20000410000 */
[----:B------:R-:W-:-:S03]  /*0bf0*/  FMUL.FTZ R24, R5, R5 ;  /* 0x0000000505187220 */ /* 0x000fc60000410000 */
[----:B------:R-:W1:Y:S01]  /*0c00*/  F2F.BF16.F32 R27, R27 ;  /* 0x0000001b001b7304 */ /* 0x000e620000202000 */
[----:B0-----:R-:W-:-:S07]  /*0c10*/  SHF.L.U32 R14, R14, 0x10, RZ ;  /* 0x000000100e0e7819 */ /* 0x001fce00000006ff */
[----:B------:R-:W0:Y:S01]  /*0c20*/  F2F.BF16.F32 R25, R25 ;  /* 0x0000001900197304 */ /* 0x000e220000202000 */
[----:B-1----:R-:W-:-:S07]  /*0c30*/  SHF.L.U32 R23, R27, 0x10, RZ ;  /* 0x000000101b177819 */ /* 0x002fce00000006ff */
[----:B------:R-:W1:Y:S01]  /*0c40*/  F2F.BF16.F32 R26, R26 ;  /* 0x0000001a001a7304 */ /* 0x000e620000202000 */
[----:B------:R-:W-:Y:S01]  /*0c50*/  SHF.L.U32 R27, R22, 0x10, RZ ;  /* 0x00000010161b7819 */ /* 0x000fe200000006ff */
[----:B------:R-:W-:Y:S01]  /*0c60*/  FMUL.FTZ R14, R14, R23 ;  /* 0x000000170e0e7220 */ /* 0x000fe20000410000 */
[----:B------:R-:W-:-:S03]  /*0c70*/  FMUL.FTZ R23, R6, R6 ;  /* 0x0000000606177220 */ /* 0x000fc60000410000 */
[----:B------:R-:W-:Y:S01]  /*0c80*/  FMUL.FTZ R22, R4, R27 ;  /* 0x0000001b04167220 */ /* 0x000fe20000410000 */
[----:B0-----:R-:W-:Y:S01]  /*0c90*/  SHF.L.U32 R27, R25, 0x10, RZ ;  /* 0x00000010191b7819 */ /* 0x001fe200000006ff */
[----:B------:R-:W0:Y:S04]  /*0ca0*/  F2F.BF16.F32 R24, R24 ;  /* 0x0000001800187304 */ /* 0x000e280000202000 */
[----:B------:R-:W-:Y:S01]  /*0cb0*/  FMUL.FTZ R29, R27, 0.044714998453855514526 ;  /* 0x3d3727131b1d7820 */ /* 0x000fe20000410000 */
[----:B-1----:R-:W-:-:S03]  /*0cc0*/  IMAD.U32 R27, R26, 0x10000, RZ ;  /* 0x000100001a1b7824 */ /* 0x002fc600078e00ff */
[----:B------:R-:W1:Y:S01]  /*0cd0*/  F2F.BF16.F32 R23, R23 ;  /* 0x0000001700177304 */ /* 0x000e620000202000 */
[----:B------:R-:W-:Y:S01]  /*0ce0*/  FADD.FTZ R26, R27, 1 ;  /* 0x3f8000001b1a7421 */ /* 0x000fe20000010000 */
[----:B0-----:R-:W-:-:S06]  /*0cf0*/  SHF.L.U32 R28, R24, 0x10, RZ ;  /* 0x00000010181c7819 */ /* 0x001fcc00000006ff */
[----:B------:R-:W0:Y:S01]  /*0d00*/  F2F.BF16.F32 R22, R22 ;  /* 0x0000001600167304 */ /* 0x000e220000202000 */
[----:B------:R-:W-:Y:S01]  /*0d10*/  FMUL.FTZ R25, R5, R28 ;  /* 0x0000001c05197220 */ /* 0x000fe20000410000 */
[----:B------:R-:W-:Y:S01]  /*0d20*/  FMUL.FTZ R28, R4, 0.5 ;  /* 0x3f000000041c7820 */ /* 0x000fe20000410000 */
[----:B-1----:R-:W-:-:S05]  /*0d30*/  SHF.L.U32 R23, R23, 0x10, RZ ;  /* 0x0000001017177819 */ /* 0x002fca00000006ff */
[----:B------:R-:W-:Y:S01]  /*0d40*/  F2F.BF16.F32 R26, R26 ;  /* 0x0000001a001a7304 */ /* 0x000fe20000202000 */
[----:B------:R-:W-:Y:S01]  /*0d50*/  FMUL.FTZ R23, R6, R23 ;  /* 0x0000001706177220 */ /* 0x000fe20000410000 */
[----:B0-----:R-:W-:-:S06]  /*0d60*/  SHF.L.U32 R22, R22, 0x10, RZ ;  /* 0x0000001016167819 */ /* 0x001fcc00000006ff */
[----:B------:R-:W0:Y:S01]  /*0d70*/  F2F.BF16.F32 R18, R18 ;  /* 0x0000001200127304 */ /* 0x000e220000202000 */
[----:B------:R-:W-:-:S07]  /*0d80*/  FMUL.FTZ R27, R22, 0.044714998453855514526 ;  /* 0x3d372713161b7820 */ /* 0x000fce0000410000 */
[----:B------:R-:W1:Y:S01]  /*0d90*/  F2F.BF16.F32 R25, R25 ;  /* 0x0000001900197304 */ /* 0x000e620000202000 */
[----:B0-----:R-:W-:-:S07]  /*0da0*/  SHF.L.U32 R18, R18, 0x10, RZ ;  /* 0x0000001012127819 */ /* 0x001fce00000006ff */
[----:B------:R0:W2:Y:S01]  /*0db0*/  F2F.BF16.F32 R24, R29 ;  /* 0x0000001d00187304 */ /* 0x0000a20000202000 */
[----:B-1----:R-:W-:-:S07]  /*0dc0*/  SHF.L.U32 R22, R25, 0x10, RZ ;  /* 0x0000001019167819 */ /* 0x002fce00000006ff */
[----:B------:R-:W1:Y:S01]  /*0dd0*/  F2F.BF16.F32 R23, R23 ;  /* 0x0000001700177304 */ /* 0x000e620000202000 */
[----:B0-----:R-:W-:Y:S01]  /*0de0*/  SHF.L.U32 R29, R26, 0x10, RZ ;  /* 0x000000101a1d7819 */ /* 0x001fe200000006ff */
[----:B------:R-:W-:-:S04]  /*0df0*/  FMUL.FTZ R26, R7, R7 ;  /* 0x00000007071a7220 */ /* 0x000fc80000410000 */
[----:B------:R-:W-:Y:S01]  /*0e00*/  FMUL.FTZ R18, R18, R29 ;  /* 0x0000001d12127220 */ /* 0x000fe20000410000 */
[----:B------:R-:W-:Y:S01]  /*0e10*/  FMUL.FTZ R29, R22, 0.044714998453855514526 ;  /* 0x3d372713161d7820 */ /* 0x000fe20000410000 */
[----:B------:R-:W0:Y:S01]  /*0e20*/  F2F.BF16.F32 R26, R26 ;  /* 0x0000001a001a7304 */ /* 0x000e220000202000 */
[----:B--2---:R-:W-:-:S05]  /*0e30*/  SHF.L.U32 R24, R24, 0x10, RZ ;  /* 0x0000001018187819 */ /* 0x004fca00000006ff */
[----:B------:R-:W-:Y:S01]  /*0e40*/  FADD.FTZ R24, R21, R24 ;  /* 0x0000001815187221 */ /* 0x000fe20000010000 */
[----:B-1----:R-:W-:Y:S01]  /*0e50*/  SHF.L.U32 R22, R23, 0x10, RZ ;  /* 0x0000001017167819 */ /* 0x002fe200000006ff */
[----:B------:R-:W1:Y:S01]  /*0e60*/  F2F.BF16.F32 R25, R27 ;  /* 0x0000001b00197304 */ /* 0x000e620000202000 */
[----:B------:R-:W-:-:S03]  /*0e70*/  FMUL.FTZ R21, R21, 0.5 ;  /* 0x3f00000015157820 */ /* 0x000fc60000410000 */
[----:B------:R-:W-:Y:S01]  /*0e80*/  FMUL.FTZ R22, R22, 0.044714998453855514526 ;  /* 0x3d37271316167820 */ /* 0x000fe20000410000 */
[----:B0-----:R-:W-:-:S03]  /*0e90*/  SHF.L.U32 R26, R26, 0x10, RZ ;  /* 0x000000101a1a7819 */ /* 0x001fc600000006ff */
[----:B------:R0:W2:Y:S02]  /*0ea0*/  F2F.BF16.F32 R23, R29 ;  /* 0x0000001d00177304 */ /* 0x0000a40000202000 */
[----:B------:R-:W-:Y:S01]  /*0eb0*/  FMUL.FTZ R26, R7, R26 ;  /* 0x0000001a071a7220 */ /* 0x000fe20000410000 */
[----:B-1----:R-:W-:-:S05]  /*0ec0*/  SHF.L.U32 R25, R25, 0x10, RZ ;  /* 0x0000001019197819 */ /* 0x002fca00000006ff */
[----:B------:R-:W-:Y:S01]  /*0ed0*/  F2F.BF16.F32 R19, R19 ;  /* 0x0000001300137304 */ /* 0x000fe20000202000 */
[----:B0-----:R-:W-:Y:S01]  /*0ee0*/  FMUL.FTZ R29, R5, 0.5 ;  /* 0x3f000000051d7820 */ /* 0x001fe20000410000 */
[----:B------:R-:W-:Y:S01]  /*0ef0*/  FADD.FTZ R25, R4, R25 ;  /* 0x0000001904197221 */ /* 0x000fe20000010000 */
[----:B--2---:R-:W-:-:S05]  /*0f00*/  SHF.L.U32 R4, R23, 0x10, RZ ;  /* 0x0000001017047819 */ /* 0x004fca00000006ff */
[----:B------:R-:W0:Y:S01]  /*0f10*/  F2F.BF16.F32 R22, R22 ;  /* 0x0000001600167304 */ /* 0x000e220000202000 */
[----:B------:R-:W-:-:S07]  /*0f20*/  FADD.FTZ R27, R5, R4 ;  /* 0x00000004051b7221 */ /* 0x000fce0000010000 */
[----:B------:R-:W1:Y:S01]  /*0f30*/  F2F.BF16.F32 R26, R26 ;  /* 0x0000001a001a7304 */ /* 0x000e620000202000 */
[----:B0-----:R-:W-:-:S07]  /*0f40*/  SHF.L.U32 R5, R22, 0x10, RZ ;  /* 0x0000001016057819 */ /* 0x001fce00000006ff */
[----:B------:R-:W0:Y:S01]  /*0f50*/  F2F.BF16.F32 R24, R24 ;  /* 0x0000001800187304 */ /* 0x000e220000202000 */
[C---:B------:R-:W-:Y:S01]  /*0f60*/  FADD.FTZ R4, R6.reuse, R5 ;  /* 0x0000000506047221 */ /* 0x040fe20000010000 */
[----:B------:R-:W-:Y:S01]  /*0f70*/  FMUL.FTZ R5, R6, 0.5 ;  /* 0x3f00000006057820 */ /* 0x000fe20000410000 */
[----:B-1----:R-:W-:-:S05]  /*0f80*/  SHF.L.U32 R6, R26, 0x10, RZ ;  /* 0x000000101a067819 */ /* 0x002fca00000006ff */
[----:B------:R1:W-:Y:S01]  /*0f90*/  F2F.BF16.F32 R23, R28 ;  /* 0x0000001c00177304 */ /* 0x0003e20000202000 */
[----:B------:R-:W-:-:S07]  /*0fa0*/  FMUL.FTZ R6, R6, 0.044714998453855514526 ;  /* 0x3d37271306067820 */ /* 0x000fce0000410000 */
[----:B------:R-:W2:Y:S01]  /*0fb0*/  F2F.BF16.F32 R25, R25 ;  /* 0x0000001900197304 */ /* 0x000ea20000202000 */
[----:B-1----:R-:W-:-:S05]  /*0fc0*/  SHF.L.U32 R28, R19, 0x10, RZ ;  /* 0x00000010131c7819 */ /* 0x002fca00000006ff */
[----:B------:R-:W-:Y:S02]  /*0fd0*/  FMUL.FTZ R28, R28, 0.79788458347320556641 ;  /* 0x3f4c422a1c1c7820 */ /* 0x000fe40000410000 */
[----:B------:R-:W1:Y:S08]  /*0fe0*/  F2F.BF16.F32 R27, R27 ;  /* 0x0000001b001b7304 */ /* 0x000e700000202000 */
[----:B------:R-:W3:Y:S08]  /*0ff0*/  F2F.BF16.F32 R26, R28 ;  /* 0x0000001c001a7304 */ /* 0x000ef00000202000 */
[----:B------:R0:W-:Y:S08]  /*1000*/  F2F.BF16.F32 R22, R29 ;  /* 0x0000001d00167304 */ /* 0x0001f00000202000 */
[----:B------:R-:W-:Y:S01]  /*1010*/  F2F.BF16.F32 R20, R20 ;  /* 0x0000001400147304 */ /* 0x000fe20000202000 */
[----:B0-----:R-:W-:Y:S01]  /*1020*/  SHF.L.U32 R29, R24, 0x10, RZ ;  /* 0x00000010181d7819 */ /* 0x001fe200000006ff */
[----:B--2---:R-:W-:Y:S01]  /*1030*/  IMAD.U32 R24, R25, 0x10000, RZ ;  /* 0x0001000019187824 */ /* 0x004fe200078e00ff */
[----:B-1----:R-:W-:-:S03]  /*1040*/  SHF.L.U32 R25, R27, 0x10, RZ ;  /* 0x000000101b197819 */ /* 0x002fc600000006ff */
[----:B------:R-:W-:Y:S01]  /*1050*/  FMUL.FTZ R19, R29, 0.79788458347320556641 ;  /* 0x3f4c422a1d137820 */ /* 0x000fe20000410000 */
[----:B------:R-:W-:Y:S01]  /*1060*/  FMUL.FTZ R27, R24, 0.79788458347320556641 ;  /* 0x3f4c422a181b7820 */ /* 0x000fe20000410000 */
[----:B---3--:R-:W-:Y:S01]  /*1070*/  SHF.L.U32 R24, R26, 0x10, RZ ;  /* 0x000000101a187819 */ /* 0x008fe200000006ff */
[----:B------:R-:W-:Y:S01]  /*1080*/  FMUL.FTZ R29, R25, 0.79788458347320556641 ;  /* 0x3f4c422a191d7820 */ /* 0x000fe20000410000 */
[----:B------:R-:W-:Y:S08]  /*1090*/  F2F.BF16.F32 R21, R21 ;  /* 0x0000001500157304 */ /* 0x000ff00000202000 */
[----:B------:R-:W0:Y:S08]  /*10a0*/  F2F.BF16.F32 R19, R19 ;  /* 0x0000001300137304 */ /* 0x000e300000202000 */
[----:B------:R-:W-:Y:S01]  /*10b0*/  MUFU.TANH R24, R24 ;  /* 0x0000001800187308 */ /* 0x000fe20000002400 */
[----:B0-----:R-:W-:-:S07]  /*10c0*/  SHF.L.U32 R26, R19, 0x10, RZ ;  /* 0x00000010131a7819 */ /* 0x001fce00000006ff */
[----:B------:R-:W-:Y:S08]  /*10d0*/  F2F.BF16.F32 R27, R27 ;  /* 0x0000001b001b7304 */ /* 0x000ff00000202000 */
[----:B------:R-:W0:Y:S08]  /*10e0*/  F2F.BF16.F32 R25, R29 ;  /* 0x0000001d00197304 */ /* 0x000e300000202000 */
[----:B------:R1:W-:Y:S01]  /*10f0*/  MUFU.TANH R19, R26 ;  /* 0x0000001a00137308 */ /* 0x0003e20000002400 */
[----:B0-----:R-:W-:-:S07]  /*1100*/  SHF.L.U32 R25, R25, 0x10, RZ ;  /* 0x0000001019197819 */ /* 0x001fce00000006ff */
[----:B------:R-:W0:Y:S01]  /*1110*/  F2F.BF16.F32 R6, R6 ;  /* 0x0000000600067304 */ /* 0x000e220000202000 */
[----:B-1----:R-:W-:-:S07]  /*1120*/  SHF.L.U32 R26, R27, 0x10, RZ ;  /* 0x000000101b1a7819 */ /* 0x002fce00000006ff */
[----:B------:R-:W1:Y:S01]  /*1130*/  F2F.BF16.F32 R27, R24 ;  /* 0x00000018001b7304 */ /* 0x000e620000202000 */
[----:B0-----:R-:W-:-:S07]  /*1140*/  SHF.L.U32 R6, R6, 0x10, RZ ;  /* 0x0000001006067819 */ /* 0x001fce00000006ff */
[----:B------:R-:W0:Y:S01]  /*1150*/  MUFU.TANH R28, R26 ;  /* 0x0000001a001c7308 */ /* 0x000e220000002400 */
[C---:B------:R-:W-:Y:S01]  /*1160*/  FADD.FTZ R6, R7.reuse, R6 ;  /* 0x0000000607067221 */ /* 0x040fe20000010000 */
[----:B------:R-:W-:Y:S01]  /*1170*/  FMUL.FTZ R7, R7, 0.5 ;  /* 0x3f00000007077820 */ /* 0x000fe20000410000 */
[----:B-1----:R-:W-:-:S05]  /*1180*/  SHF.L.U32 R27, R27, 0x10, RZ ;  /* 0x000000101b1b7819 */ /* 0x002fca00000006ff */
[----:B------:R-:W-:Y:S01]  /*1190*/  MUFU.TANH R25, R25 ;  /* 0x0000001900197308 */ /* 0x000fe20000002400 */
[----:B------:R-:W-:-:S07]  /*11a0*/  FADD.FTZ R27, R27, 1 ;  /* 0x3f8000001b1b7421 */ /* 0x000fce0000010000 */
[----:B------:R-:W1:Y:S08]  /*11b0*/  F2F.BF16.F32 R19, R19 ;  /* 0x0000001300137304 */ /* 0x000e700000202000 */
[----:B0-----:R-:W0:Y:S01]  /*11c0*/  F2F.BF16.F32 R28, R28 ;  /* 0x0000001c001c7304 */ /* 0x001e220000202000 */
[----:B-1----:R-:W-:-:S07]  /*11d0*/  SHF.L.U32 R19, R19, 0x10, RZ ;  /* 0x0000001013137819 */ /* 0x002fce00000006ff */
[----:B------:R-:W1:Y:S01]  /*11e0*/  F2F.BF16.F32 R27, R27 ;  /* 0x0000001b001b7304 */ /* 0x000e620000202000 */
[----:B------:R-:W-:Y:S01]  /*11f0*/  FADD.FTZ R26, R19, 1 ;  /* 0x3f800000131a7421 */ /* 0x000fe20000010000 */
[----:B------:R-:W-:Y:S01]  /*1200*/  SHF.L.U32 R19, R20, 0x10, RZ ;  /* 0x0000001014137819 */ /* 0x000fe200000006ff */
[----:B0-----:R-:W-:-:S05]  /*1210*/  IMAD.U32 R29, R28, 0x10000, RZ ;  /* 0x000100001c1d7824 */ /* 0x001fca00078e00ff */
[----:B------:R-:W0:Y:S01]  /*1220*/  F2F.BF16.F32 R25, R25 ;  /* 0x0000001900197304 */ /* 0x000e220000202000 */
[----:B------:R-:W-:Y:S01]  /*1230*/  FADD.FTZ R24, R29, 1 ;  /* 0x3f8000001d187421 */ /* 0x000fe20000010000 */
[----:B-1----:R-:W-:-:S06]  /*1240*/  SHF.L.U32 R20, R27, 0x10, RZ ;  /* 0x000000101b147819 */ /* 0x002fcc00000006ff */
[----:B------:R-:W1:Y:S01]  /*1250*/  F2F.BF16.F32 R26, R26 ;  /* 0x0000001a001a7304 */ /* 0x000e620000202000 */
[----:B------:R-:W-:Y:S01]  /*1260*/  FMUL.FTZ R19, R19, R20 ;  /* 0x0000001413137220 */ /* 0x000fe20000410000 */
[----:B------:R-:W-:Y:S02]  /*1270*/  SHF.L.U32 R20, R21, 0x10, RZ ;  /* 0x0000001015147819 */ /* 0x000fe400000006ff */
[----:B0-----:R-:W-:-:S04]  /*1280*/  SHF.L.U32 R25, R25, 0x10, RZ ;  /* 0x0000001019197819 */ /* 0x001fc800000006ff */
[----:B------:R-:W0:Y:S01]  /*1290*/  F2F.BF16.F32 R24, R24 ;  /* 0x0000001800187304 */ /* 0x000e220000202000 */
[----:B------:R-:W-:Y:S01]  /*12a0*/  PRMT R21, R8, 0x7632, R21 ;  /* 0x0000763208157816 */ /* 0x000fe20000000015 */
[----:B------:R-:W-:Y:S02]  /*12b0*/  IMAD.U32 R8, R23, 0x10000, RZ ;  /* 0x0001000017087824 */ /* 0x000fe400078e00ff */
[----:B------:R-:W-:Y:S01]  /*12c0*/  FADD.FTZ R25, R25, 1 ;  /* 0x3f80000019197421 */ /* 0x000fe20000010000 */
[----:B------:R-:W-:Y:S02]  /*12d0*/  SHF.L.U32 R21, R21, 0x10, RZ ;  /* 0x0000001015157819 */ /* 0x000fe400000006ff */
[----:B-1----:R-:W-:Y:S01]  /*12e0*/  SHF.L.U32 R27, R26, 0x10, RZ ;  /* 0x000000101a1b7819 */ /* 0x002fe200000006ff */
[----:B------:R-:W-:Y:S01]  /*12f0*/  F2F.BF16.F32 R4, R4 ;  /* 0x0000000400047304 */ /* 0x000fe20000202000 */
[----:B------:R-:W-:Y:S01]  /*1300*/  PRMT R26, R9, 0x7632, R26 ;  /* 0x00007632091a7816 */ /* 0x000fe2000000001a */
[----:B------:R-:W-:-:S02]  /*1310*/  FMUL.FTZ R23, R21, R21 ;  /* 0x0000001515177220 */ /* 0x000fc40000410000 */
[----:B------:R-:W-:Y:S01]  /*1320*/  FMUL.FTZ R20, R20, R27 ;  /* 0x0000001b14147220 */ /* 0x000fe20000410000 */
[----:B------:R-:W-:Y:S02]  /*1330*/  SHF.L.U32 R26, R26, 0x10, RZ ;  /* 0x000000101a1a7819 */ /* 0x000fe400000006ff */
[----:B0-----:R-:W-:Y:S01]  /*1340*/  SHF.L.U32 R9, R24, 0x10, RZ ;  /* 0x0000001018097819 */ /* 0x001fe200000006ff */
[----:B------:R-:W0:Y:S01]  /*1350*/  F2F.BF16.F32 R25, R25 ;  /* 0x0000001900197304 */ /* 0x000e220000202000 */
[C---:B------:R-:W-:Y:S01]  /*1360*/  PRMT R24, R11.reuse, 0x7632, R24 ;  /* 0x000076320b187816 */ /* 0x040fe20000000018 */
[----:B------:R-:W-:Y:S01]  /*1370*/  FMUL.FTZ R10, R26, R26 ;  /* 0x0000001a1a0a7220 */ /* 0x000fe20000410000 */
[----:B------:R-:W-:Y:S01]  /*1380*/  SHF.L.U32 R11, R11, 0x10, RZ ;  /* 0x000000100b0b7819 */ /* 0x000fe200000006ff */
[----:B------:R-:W-:Y:S01]  /*1390*/  FMUL.FTZ R8, R8, R9 ;  /* 0x0000000908087220 */ /* 0x000fe20000410000 */
[----:B------:R-:W-:Y:S02]  /*13a0*/  SHF.L.U32 R9, R22, 0x10, RZ ;  /* 0x0000001016097819 */ /* 0x000fe400000006ff */
[----:B------:R-:W-:Y:S01]  /*13b0*/  SHF.L.U32 R24, R24, 0x10, RZ ;  /* 0x0000001018187819 */ /* 0x000fe200000006ff */
[----:B------:R-:W1:Y:S01]  /*13c0*/  F2F.BF16.F32 R23, R23 ;  /* 0x0000001700177304 */ /* 0x000e620000202000 */
[----:B------:R-:W-:-:S03]  /*13d0*/  FMUL.FTZ R22, R11, R11 ;  /* 0x0000000b0b167220 */ /* 0x000fc60000410000 */
[----:B------:R-:W-:Y:S01]  /*13e0*/  FMUL.FTZ R29, R24, R24 ;  /* 0x00000018181d7220 */ /* 0x000fe20000410000 */
[----:B0-----:R-:W-:-:S03]  /*13f0*/  SHF.L.U32 R28, R25, 0x10, RZ ;  /* 0x00000010191c7819 */ /* 0x001fc600000006ff */
[----:B------:R-:W0:Y:S02]  /*1400*/  F2F.BF16.F32 R10, R10 ;  /* 0x0000000a000a7304 */ /* 0x000e240000202000 */
[----:B------:R-:W-:Y:S01]  /*1410*/  FMUL.FTZ R9, R9, R28 ;  /* 0x0000001c09097220 */ /* 0x000fe20000410000 */
[----:B-1----:R-:W-:-:S05]  /*1420*/  SHF.L.U32 R28, R23, 0x10, RZ ;  /* 0x00000010171c7819 */ /* 0x002fca00000006ff */
[----:B------:R-:W1:Y:S01]  /*1430*/  F2F.BF16.F32 R22, R22 ;  /* 0x0000001600167304 */ /* 0x000e620000202000 */
[----:B------:R-:W-:Y:S01]  /*1440*/  FMUL.FTZ R25, R21, R28 ;  /* 0x0000001c15197220 */ /* 0x000fe20000410000 */
[----:B0-----:R-:W-:-:S06]  /*1450*/  IMAD.U32 R27, R10, 0x10000, RZ ;  /* 0x000100000a1b7824 */ /* 0x001fcc00078e00ff */
[----:B------:R0:W2:Y:S01]  /*1460*/  F2F.BF16.F32 R23, R29 ;  /* 0x0000001d00177304 */ /* 0x0000a20000202000 */
[----:B------:R-:W-:Y:S01]  /*1470*/  FMUL.FTZ R27, R26, R27 ;  /* 0x0000001b1a1b7220 */ /* 0x000fe20000410000 */
[----:B-1----:R-:W-:-:S06]  /*1480*/  SHF.L.U32 R10, R22, 0x10, RZ ;  /* 0x00000010160a7819 */ /* 0x002fcc00000006ff */
[----:B------:R-:W1:Y:S01]  /*1490*/  F2F.BF16.F32 R25, R25 ;  /* 0x0000001900197304 */ /* 0x000e620000202000 */
[----:B0-----:R-:W-:Y:S01]  /*14a0*/  FMUL.FTZ R29, R11, R10 ;  /* 0x0000000a0b1d7220 */ /* 0x001fe20000410000 */
[----:B--2---:R-:W-:-:S06]  /*14b0*/  SHF.L.U32 R23, R23, 0x10, RZ ;  /* 0x0000001017177819 */ /* 0x004fcc00000006ff */
[----:B------:R-:W0:Y:S01]  /*14c0*/  F2F.BF16.F32 R27, R27 ;  /* 0x0000001b001b7304 */ /* 0x000e220000202000 */
[----:B------:R-:W-:Y:S01]  /*14d0*/  FMUL.FTZ R22, R24, R23 ;  /* 0x0000001718167220 */ /* 0x000fe20000410000 */
[----:B-1----:R-:W-:-:S06]  /*14e0*/  SHF.L.U32 R23, R25, 0x10, RZ ;  /* 0x0000001019177819 */ /* 0x002fcc00000006ff */
[----:B------:R-:W1:Y:S01]  /*14f0*/  F2F.BF16.F32 R10, R29 ;  /* 0x0000001d000a7304 */ /* 0x000e620000202000 */
[----:B------:R-:W-:Y:S01]  /*1500*/  FMUL.FTZ R28, R23, 0.044714998453855514526 ;  /* 0x3d372713171c7820 */ /* 0x000fe20000410000 */
        /* <DEDUP_REMOVED lines=8> */
[----:B-1----:R-:W-:Y:S01]  /*1590*/  FMUL.FTZ R28, R21, 0.5 ;  /* 0x3f000000151c7820 */ /* 0x002fe20000410000 */
[----:B------:R-:W-:Y:S01]  /*15a0*/  FMUL.FTZ R29, R22, 0.044714998453855514526 ;  /* 0x3d372713161d7820 */ /* 0x000fe20000410000 */
[----:B--2---:R-:W-:-:S05]  /*15b0*/  SHF.L.U32 R23, R23, 0x10, RZ ;  /* 0x0000001017177819 */ /* 0x004fca00000006ff */
[----:B------:R-:W1:Y:S01]  /*15c0*/  F2F.BF16.F32 R27, R27 ;  /* 0x0000001b001b7304 */ /* 0x000e620000202000 */
[----:B------:R-:W-:Y:S01]  /*15d0*/  FADD.FTZ R23, R21, R23 ;  /* 0x0000001715177221 */ /* 0x000fe20000010000 */
[----:B0-----:R-:W-:-:S06]  /*15e0*/  IMAD.U32 R21, R10, 0x10000, RZ ;  /* 0x000100000a157824 */ /* 0x001fcc00078e00ff */
[----:B------:R-:W0:Y:S01]  /*15f0*/  F2F.BF16.F32 R22, R29 ;  /* 0x0000001d00167304 */ /* 0x000e220000202000 */
[C---:B------:R-:W-:Y:S01]  /*1600*/  FADD.FTZ R25, R26.reuse, R21 ;  /* 0x000000151a197221 */ /* 0x040fe20000010000 */
[----:B------:R-:W-:Y:S01]  /*1610*/  FMUL.FTZ R21, R26, 0.5 ;  /* 0x3f0000001a157820 */ /* 0x000fe20000410000 */
[----:B-1----:R-:W-:-:S05]  /*1620*/  SHF.L.U32 R26, R27, 0x10, RZ ;  /* 0x000000101b1a7819 */ /* 0x002fca00000006ff */
[----:B------:R-:W1:Y:S01]  /*1630*/  F2F.BF16.F32 R6, R6 ;  /* 0x0000000600067304 */ /* 0x000e620000202000 */
[C---:B------:R-:W-:Y:S01]  /*1640*/  FADD.FTZ R26, R11.reuse, R26 ;  /* 0x0000001a0b1a7221 */ /* 0x040fe20000010000 */
[----:B------:R-:W-:Y:S01]  /*1650*/  FMUL.FTZ R11, R11, 0.5 ;  /* 0x3f0000000b0b7820 */ /* 0x000fe20000410000 */
[----:B0-----:R-:W-:-:S05]  /*1660*/  SHF.L.U32 R27, R22, 0x10, RZ ;  /* 0x00000010161b7819 */ /* 0x001fca00000006ff */
[----:B------:R-:W0:Y:S01]  /*1670*/  F2F.BF16.F32 R23, R23 ;  /* 0x0000001700177304 */ /* 0x000e220000202000 */
[C---:B------:R-:W-:Y:S01]  /*1680*/  FMUL.FTZ R22, R24.reuse, 0.5 ;  /* 0x3f00000018167820 */ /* 0x040fe20000410000 */
[----:B------:R-:W-:Y:S01]  /*1690*/  FADD.FTZ R27, R24, R27 ;  /* 0x0000001b181b7221 */ /* 0x000fe20000010000 */
[----:B------:R-:W-:Y:S02]  /*16a0*/  SHF.L.U32 R24, R4, 0x10, RZ ;  /* 0x0000001004187819 */ /* 0x000fe400000006ff */
[----:B-1----:R-:W-:-:S03]  /*16b0*/  SHF.L.U32 R29, R6, 0x10, RZ ;  /* 0x00000010061d7819 */ /* 0x002fc600000006ff */
[----:B------:R-:W1:Y:S01]  /*16c0*/  F2F.BF16.F32 R25, R25 ;  /* 0x0000001900197304 */ /* 0x000e620000202000 */
[----:B------:R-:W-:Y:S01]  /*16d0*/  FMUL.FTZ R24, R24, 0.79788458347320556641 ;  /* 0x3f4c422a18187820 */ /* 0x000fe20000410000 */
[----:B------:R-:W-:Y:S01]  /*16e0*/  FMUL.FTZ R29, R29, 0.79788458347320556641 ;  /* 0x3f4c422a1d1d7820 */ /* 0x000fe20000410000 */
[----:B0-----:R-:W-:-:S05]  /*16f0*/  SHF.L.U32 R4, R23, 0x10, RZ ;  /* 0x0000001017047819 */ /* 0x001fca00000006ff */
[----:B------:R-:W0:Y:S01]  /*1700*/  F2F.BF16.F32 R26, R26 ;  /* 0x0000001a001a7304 */ /* 0x000e220000202000 */
[----:B-1----:R-:W-:-:S07]  /*1710*/  SHF.L.U32 R6, R25, 0x10, RZ ;  /* 0x0000001019067819 */ /* 0x002fce00000006ff */
[----:B------:R-:W1:Y:S01]  /*1720*/  F2F.BF16.F32 R27, R27 ;  /* 0x0000001b001b7304 */ /* 0x000e620000202000 */
[----:B------:R-:W-:Y:S01]  /*1730*/  FMUL.FTZ R25, R4, 0.79788458347320556641 ;  /* 0x3f4c422a04197820 */ /* 0x000fe20000410000 */
[----:B------:R-:W-:Y:S01]  /*1740*/  FMUL.FTZ R4, R6, 0.79788458347320556641 ;  /* 0x3f4c422a06047820 */ /* 0x000fe20000410000 */
[----:B0-----:R-:W-:-:S05]  /*1750*/  SHF.L.U32 R6, R26, 0x10, RZ ;  /* 0x000000101a067819 */ /* 0x001fca00000006ff */
[----:B------:R-:W0:Y:S01]  /*1760*/  F2F.BF16.F32 R10, R28 ;  /* 0x0000001c000a7304 */ /* 0x000e220000202000 */
[----:B-1----:R-:W-:-:S07]  /*1770*/  IMAD.U32 R27, R27, 0x10000, RZ ;  /* 0x000100001b1b7824 */ /* 0x002fce00078e00ff */
[----:B------:R1:W2:Y:S01]  /*1780*/  F2F.BF16.F32 R28, R24 ;  /* 0x00000018001c7304 */ /* 0x0002a20000202000 */
[----:B0-----:R-:W-:-:S07]  /*1790*/  IMAD.U32 R10, R10, 0x10000, RZ ;  /* 0x000100000a0a7824 */ /* 0x001fce00078e00ff */
[----:B------:R-:W0:Y:S01]  /*17a0*/  F2F.BF16.F32 R29, R29 ;  /* 0x0000001d001d7304 */ /* 0x000e220000202000 */
[----:B-1----:R-:W-:Y:S01]  /*17b0*/  FMUL.FTZ R24, R6, 0.79788458347320556641 ;  /* 0x3f4c422a06187820 */ /* 0x002fe20000410000 */
[----:B--2---:R-:W-:-:S06]  /*17c0*/  SHF.L.U32 R6, R28, 0x10, RZ ;  /* 0x000000101c067819 */ /* 0x004fcc00000006ff */
[----:B------:R1:W2:Y:S01]  /*17d0*/  F2F.BF16.F32 R26, R4 ;  /* 0x00000004001a7304 */ /* 0x0002a20000202000 */
[----:B0-----:R-:W-:-:S07]  /*17e0*/  SHF.L.U32 R29, R29, 0x10, RZ ;  /* 0x000000101d1d7819 */ /* 0x001fce00000006ff */
[----:B------:R-:W0:Y:S01]  /*17f0*/  F2F.BF16.F32 R24, R24 ;  /* 0x0000001800187304 */ /* 0x000e220000202000 */
[----:B-1----:R-:W-:Y:S01]  /*1800*/  FMUL.FTZ R4, R27, 0.79788458347320556641 ;  /* 0x3f4c422a1b047820 */ /* 0x002fe20000410000 */
[----:B--2---:R-:W-:-:S06]  /*1810*/  SHF.L.U32 R28, R26, 0x10, RZ ;  /* 0x000000101a1c7819 */ /* 0x004fcc00000006ff */
        /* <DEDUP_REMOVED lines=48> */
[----:B------:R-:W-:Y:S01]  /*1b20*/  FMUL.FTZ R10, R11, R6 ;  /* 0x000000060b0a7220 */ /* 0x000fe20000410000 */
[----:B------:R-:W-:Y:S02]  /*1b30*/  F2FP.BF16.F32.PACK_AB R6, R7, R12 ;  /* 0x0000000c0706723e */ /* 0x000fe400000010ff */
[----:B0-----:R-:W-:-:S03]  /*1b40*/  SHF.L.U32 R22, R22, 0x10, RZ ;  /* 0x0000001016167819 */ /* 0x001fc600000006ff */
[----:B------:R-:W0:Y:S01]  /*1b50*/  F2F.BF16.F32 R21, R21 ;  /* 0x0000001500157304 */ /* 0x000e220000202000 */
[----:B------:R-:W-:Y:S02]  /*1b60*/  F2FP.BF16.F32.PACK_AB R7, R24, R15 ;  /* 0x0000000f1807723e */ /* 0x000fe400000010ff */
[----:B------:R-:W-:Y:S02]  /*1b70*/  F2FP.BF16.F32.PACK_AB R10, R10, R19 ;  /* 0x000000130a0a723e */ /* 0x000fe400000010ff */
[----:B-1----:R-:W-:-:S03]  /*1b80*/  SHF.L.U32 R5, R5, 0x10, RZ ;  /* 0x0000001005057819 */ /* 0x002fc600000006ff */
[----:B------:R-:W1:Y:S02]  /*1b90*/  F2F.BF16.F32 R4, R26 ;  /* 0x0000001a00047304 */ /* 0x000e640000202000 */
[----:B------:R-:W-:Y:S01]  /*1ba0*/  FMUL.FTZ R11, R22, R5 ;  /* 0x00000005160b7220 */ /* 0x000fe20000410000 */
[----:B------:R-:W-:Y:S02]  /*1bb0*/  F2FP.BF16.F32.PACK_AB R5, R9, R16 ;  /* 0x000000100905723e */ /* 0x000fe400000010ff */
[----:B0-----:R-:W-:Y:S02]  /*1bc0*/  SHF.L.U32 R21, R21, 0x10, RZ ;  /* 0x0000001015157819 */ /* 0x001fe400000006ff */
[----:B------:R-:W-:Y:S02]  /*1bd0*/  IADD3 R16, P0, PT, R2, UR8, RZ ;  /* 0x0000000802107c10 */ /* 0x000fe4000ff1e0ff */
[----:B------:R-:W-:Y:S02]  /*1be0*/  F2FP.BF16.F32.PACK_AB R11, R11, R20 ;  /* 0x000000140b0b723e */ /* 0x000fe400000010ff */
[----:B-1----:R-:W-:-:S05]  /*1bf0*/  SHF.L.U32 R4, R4, 0x10, RZ ;  /* 0x0000001004047819 */ /* 0x002fca00000006ff */
[----:B------:R-:W-:Y:S01]  /*1c00*/  FMUL.FTZ R21, R21, R4 ;  /* 0x0000000415157220 */ /* 0x000fe20000410000 */
[----:B------:R-:W-:Y:S02]  /*1c10*/  F2FP.BF16.F32.PACK_AB R4, R8, R17 ;  /* 0x000000110804723e */ /* 0x000fe400000010ff */
[----:B------:R-:W-:Y:S02]  /*1c20*/  F2FP.BF16.F32.PACK_AB R8, R23, R14 ;  /* 0x0000000e1708723e */ /* 0x000fe400000010ff */
[----:B------:R-:W-:Y:S02]  /*1c30*/  F2FP.BF16.F32.PACK_AB R9, R21, R18 ;  /* 0x000000121509723e */ /* 0x000fe400000010ff */
[----:B------:R-:W-:Y:S01]  /*1c40*/  IADD3.X R17, PT, PT, R3, UR9, RZ, P0, !PT ;  /* 0x0000000903117c10 */ /* 0x000fe200087fe4ff */
[----:B------:R-:W-:Y:S01]  /*1c50*/  IMAD.WIDE.U32 R2, R0, 0x20, R2 ;  /* 0x0000002000027825 */ /* 0x000fe200078e0002 */
[----:B------:R-:W-:-:S03]  /*1c60*/  ISETP.GE.AND P0, PT, R13, UR4, PT ;  /* 0x000000040d007c0c */ /* 0x000fc6000bf06270 */
[----:B------:R0:W-:Y:S10]  /*1c70*/  STG.E.ENL2.256 desc[UR6][R16.64], R4, R8 ;  /* 0xf80000041008797f */ /* 0x0001f4000f121806 */
[----:B------:R-:W-:Y:S05]  /*1c80*/  @!P0 BRA `(.L_x_134) ;  /* 0xffffffe400188947 */ /* 0x000fea000383ffff */
[----:B------:R-:W-:Y:S05]  /*1c90*/  EXIT ;  /* 0x000000000000794d */ /* 0x000fea0003800000 */
.L_x_135:
        /* <DEDUP_REMOVED lines=14> */
.L_x_469:


//--------------------- .text._ZN4vllm17activation_kernelIN3c104HalfEXadL_ZNS_15gelu_new_kernelIS2_EET_RKS4_EELb1ELb1EEEvPS4_PS5_i --------------------------
	.section	.text._ZN4vllm17activation_kernelIN3c104HalfEXadL_ZNS_15gelu_new_kernelIS2_EET_RKS4_EELb1ELb1EEEvPS4_PS5_i,"ax",@progbits
	.align	128
        .global         _ZN4vllm17activation_kernelIN3c104HalfEXadL_ZNS_15gelu_new_kernelIS2_EET_RKS4_EELb1ELb1EEEvPS4_PS5_i
        .type           _ZN4vllm17activation_kernelIN3c104HalfEXadL_ZNS_15gelu_new_kernelIS2_EET_RKS4_EELb1ELb1EEEvPS4_PS5_i,@function
        .size           _ZN4vllm17activation_kernelIN3c104HalfEXadL_ZNS_15gelu_new_kernelIS2_EET_RKS4_EELb1ELb1EEEvPS4_PS5_i,(.L_x_470 - _ZN4vllm17activation_kernelIN3c104HalfEXadL_ZNS_15gelu_new_kernelIS2_EET_RKS4_EELb1ELb1EEEvPS4_PS5_i)
        .other          _ZN4vllm17activation_kernelIN3c104HalfEXadL_ZNS_15gelu_new_kernelIS2_EET_RKS4_EELb1ELb1EEEvPS4_PS5_i,@"STO_CUDA_ENTRY STV_DEFAULT"
_ZN4vllm17activation_kernelIN3c104HalfEXadL_ZNS_15gelu_new_kernelIS2_EET_RKS4_EELb1ELb1EEEvPS4_PS5_i:
.text._ZN4vllm17activation_kernelIN3c104HalfEXadL_ZNS_15gelu_new_kernelIS2_EET_RKS4_EELb1ELb1EEEvPS4_PS5_i:
        /* <DEDUP_REMOVED lines=15> */
.L_x_136:
[----:B0-----:R-:W-:-:S04]  /*00f0*/  IADD3 R4, P0, PT, R2, UR10, RZ ;  /* 0x0000000a02047c10 */ /* 0x001fc8000ff1e0ff */
[----:B------:R-:W-:-:S06]  /*0100*/  IADD3.X R5, PT, PT, R3, UR11, RZ, P0, !PT ;  /* 0x0000000b03057c10 */ /* 0x000fcc00087fe4ff */
[----:B------:R-:W2:Y:S01]  /*0110*/  LDG.E.ENL2.256.CONSTANT R4, R8, desc[UR6][R4.64] ;  /* 0xfe0000060408797e */ /* 0x000ea20008129904 */
[----:B-1----:R-:W-:Y:S01]  /*0120*/  IADD3 R13, PT, PT, R0, R13, RZ ;  /* 0x0000000d000d7210 */ /* 0x002fe20007ffe0ff */
[--C-:B--2---:R-:W-:Y:S02]  /*0130*/  HADD2.F32 R12, -RZ, R8.reuse.H0_H0 ;  /* 0x20000008ff0c7230 */ /* 0x104fe40000004100 */
[----:B------:R-:W-:Y:S02]  /*0140*/  HADD2.F32 R8, -RZ, R8.H1_H1 ;  /* 0x30000008ff087230 */ /* 0x000fe40000004100 */
[----:B------:R-:W-:Y:S02]  /*0150*/  HADD2.F32 R14, -RZ, R9.H0_H0 ;  /* 0x20000009ff0e7230 */ /* 0x000fe40000004100 */
[----:B------:R-:W-:Y:S01]  /*0160*/  FMUL.FTZ R15, R12, R12 ;  /* 0x0000000c0c0f7220 */ /* 0x000fe20000410000 */
[--C-:B------:R-:W-:Y:S02]  /*0170*/  HADD2.F32 R16, -RZ, R11.reuse.H0_H0 ;  /* 0x2000000bff107230 */ /* 0x100fe40000004100 */
[----:B------:R-:W-:-:S02]  /*0180*/  HADD2.F32 R19, -RZ, R11.H1_H1 ;  /* 0x3000000bff137230 */ /* 0x000fc40000004100 */
[----:B------:R-:W-:Y:S01]  /*0190*/  FMUL.FTZ R11, R8, R8 ;  /* 0x00000008080b7220 */ /* 0x000fe20000410000 */
[----:B------:R-:W-:Y:S01]  /*01a0*/  F2FP.F16.F32.PACK_AB R17, RZ, R15 ;  /* 0x0000000fff11723e */ /* 0x000fe200000000ff */
[--C-:B------:R-:W-:Y:S02]  /*01b0*/  HADD2.F32 R15, -RZ, R10.reuse.H0_H0 ;  /* 0x2000000aff0f7230 */ /* 0x100fe40000004100 */
[----:B------:R-:W-:Y:S01]  /*01c0*/  FMUL.FTZ R18, R14, R14 ;  /* 0x0000000e0e127220 */ /* 0x000fe20000410000 */
[----:B------:R-:W-:Y:S01]  /*01d0*/  HADD2.F32 R9, -RZ, R9.H1_H1 ;  /* 0x30000009ff097230 */ /* 0x000fe20000004100 */
[----:B------:R-:W-:Y:S01]  /*01e0*/  F2FP.F16.F32.PACK_AB R11, RZ, R11 ;  /* 0x0000000bff0b723e */ /* 0x000fe200000000ff */
[----:B------:R-:W-:Y:S02]  /*01f0*/  HADD2.F32 R10, -RZ, R10.H1_H1 ;  /* 0x3000000aff0a7230 */ /* 0x000fe40000004100 */
[----:B------:R-:W-:Y:S01]  /*0200*/  FMUL.FTZ R21, R15, R15 ;  /* 0x0000000f0f157220 */ /* 0x000fe20000410000 */
[----:B------:R-:W-:Y:S01]  /*0210*/  F2FP.F16.F32.PACK_AB R18, RZ, R18 ;  /* 0x00000012ff12723e */ /* 0x000fe200000000ff */
[----:B------:R-:W-:-:S02]  /*0220*/  HADD2.F32 R17, -RZ, R17.H0_H0 ;  /* 0x20000011ff117230 */ /* 0x000fc40000004100 */
[----:B------:R-:W-:Y:S01]  /*0230*/  FMUL.FTZ R20, R9, R9 ;  /* 0x0000000909147220 */ /* 0x000fe20000410000 */
[----:B------:R-:W-:Y:S01]  /*0240*/  FMUL.FTZ R22, R10, R10 ;  /* 0x0000000a0a167220 */ /* 0x000fe20000410000 */
[----:B------:R-:W-:Y:S01]  /*0250*/  F2FP.F16.F32.PACK_AB R24, RZ, R21 ;  /* 0x00000015ff18723e */ /* 0x000fe200000000ff */
[----:B------:R-:W-:Y:S02]  /*0260*/  HADD2.F32 R21, -RZ, R11.H0_H0 ;  /* 0x2000000bff157230 */ /* 0x000fe40000004100 */
[----:B------:R-:W-:Y:S01]  /*0270*/  FMUL.FTZ R28, R16, R16 ;  /* 0x00000010101c7220 */ /* 0x000fe20000410000 */
[----:B------:R-:W-:Y:S02]  /*0280*/  HADD2.F32 R23, -RZ, R18.H0_H0 ;  /* 0x20000012ff177230 */ /* 0x000fe40000004100 */
        /* <DEDUP_REMOVED lines=16> */
[----:B------:R-:W-:Y:S01]  /*0390*/  FMUL.FTZ R25, R10, R11 ;  /* 0x0000000b0a197220 */ /* 0x000fe20000410000 */
[----:B------:R-:W-:-:S02]  /*03a0*/  HADD2.F32 R11, -RZ, R4.H0_H0 ;  /* 0x20000004ff0b7230 */ /* 0x000fc40000004100 */
[----:B------:R-:W-:Y:S01]  /*03b0*/  FMUL.FTZ R17, R17, 0.044714998453855514526 ;  /* 0x3d37271311117820 */ /* 0x000fe20000410000 */
[----:B------:R-:W-:Y:S01]  /*03c0*/  F2FP.F16.F32.PACK_AB R22, RZ, R22 ;  /* 0x00000016ff16723e */ /* 0x000fe200000000ff */
[----:B------:R-:W-:Y:S01]  /*03d0*/  HADD2.F32 R24, -RZ, R4.H1_H1 ;  /* 0x30000004ff187230 */ /* 0x000fe20000004100 */
[----:B------:R-:W-:Y:S01]  /*03e0*/  F2FP.F16.F32.PACK_AB R20, RZ, R20 ;  /* 0x00000014ff14723e */ /* 0x000fe200000000ff */
[----:B------:R-:W-:Y:S02]  /*03f0*/  HADD2.F32 R28, -RZ, R28.H0_H0 ;  /* 0x2000001cff1c7230 */ /* 0x000fe40000004100 */
[----:B------:R-:W-:Y:S01]  /*0400*/  FMUL.FTZ R18, R18, 0.044714998453855514526 ;  /* 0x3d37271312127820 */ /* 0x000fe20000410000 */
[----:B------:R-:W-:Y:S01]  /*0410*/  F2FP.F16.F32.PACK_AB R21, RZ, R21 ;  /* 0x00000015ff15723e */ /* 0x000fe200000000ff */
[----:B------:R-:W-:Y:S01]  /*0420*/  HADD2.F32 R26, -RZ, R5.H0_H0 ;  /* 0x20000005ff1a7230 */ /* 0x000fe20000004100 */
[----:B------:R-:W-:Y:S01]  /*0430*/  F2FP.F16.F32.PACK_AB R4, RZ, R23 ;  /* 0x00000017ff04723e */ /* 0x000fe200000000ff */
[----:B------:R-:W-:Y:S01]  /*0440*/  FMUL.FTZ R23, R11, R11 ;  /* 0x0000000b0b177220 */ /* 0x000fe20000410000 */
[----:B------:R-:W-:Y:S01]  /*0450*/  F2FP.F16.F32.PACK_AB R17, RZ, R17 ;  /* 0x00000011ff11723e */ /* 0x000fe200000000ff */
[----:B------:R-:W-:Y:S01]  /*0460*/  FMUL.FTZ R29, R24, R24 ;  /* 0x00000018181d7220 */ /* 0x000fe20000410000 */
[----:B------:R-:W-:-:S02]  /*0470*/  HADD2.F32 R22, -RZ, R22.H0_H0 ;  /* 0x20000016ff167230 */ /* 0x000fc40000004100 */
[----:B------:R-:W-:Y:S01]  /*0480*/  FMUL.FTZ R28, R16, R28 ;  /* 0x0000001c101c7220 */ /* 0x000fe20000410000 */
[----:B------:R-:W-:Y:S01]  /*0490*/  HADD2.F32 R20, -RZ, R20.H0_H0 ;  /* 0x20000014ff147230 */ /* 0x000fe20000004100 */
[----:B------:R-:W-:Y:S01]  /*04a0*/  F2FP.F16.F32.PACK_AB R18, RZ, R18 ;  /* 0x00000012ff12723e */ /* 0x000fe200000000ff */
[----:B------:R-:W-:Y:S01]  /*04b0*/  FMUL.FTZ R27, R26, R26 ;  /* 0x0000001a1a1b7220 */ /* 0x000fe20000410000 */
[----:B------:R-:W-:Y:S01]  /*04c0*/  HADD2.F32 R21, -RZ, R21.H0_H0 ;  /* 0x20000015ff157230 */ /* 0x000fe20000004100 */
[----:B------:R-:W-:Y:S01]  /*04d0*/  F2FP.F16.F32.PACK_AB R25, RZ, R25 ;  /* 0x00000019ff19723e */ /* 0x000fe200000000ff */
[----:B------:R-:W-:Y:S01]  /*04e0*/  HADD2.F32 R17, -RZ, R17.H0_H0 ;  /* 0x20000011ff117230 */ /* 0x000fe20000004100 */
[----:B------:R-:W-:Y:S01]  /*04f0*/  F2FP.F16.F32.PACK_AB R23, RZ, R23 ;  /* 0x00000017ff17723e */ /* 0x000fe200000000ff */
[----:B------:R-:W-:Y:S01]  /*0500*/  FMUL.FTZ R22, R19, R22 ;  /* 0x0000001613167220 */ /* 0x000fe20000410000 */
[----:B------:R-:W-:Y:S01]  /*0510*/  F2FP.F16.F32.PACK_AB R29, RZ, R29 ;  /* 0x0000001dff1d723e */ /* 0x000fe200000000ff */
[----:B------:R-:W-:Y:S01]  /*0520*/  FMUL.FTZ R20, R20, 0.044714998453855514526 ;  /* 0x3d37271314147820 */ /* 0x000fe20000410000 */
[----:B------:R-:W-:Y:S01]  /*0530*/  F2FP.F16.F32.PACK_AB R28, RZ, R28 ;  /* 0x0000001cff1c723e */ /* 0x000fe200000000ff */
[----:B------:R-:W-:Y:S01]  /*0540*/  HADD2.F32 R18, -RZ, R18.H0_H0 ;  /* 0x20000012ff127230 */ /* 0x000fe20000004100 */
[----:B------:R-:W-:Y:S01]  /*0550*/  F2FP.F16.F32.PACK_AB R27, RZ, R27 ;  /* 0x0000001bff1b723e */ /* 0x000fe200000000ff */
[----:B------:R-:W-:Y:S01]  /*0560*/  FMUL.FTZ R21, R21, 0.044714998453855514526 ;  /* 0x3d37271315157820 */ /* 0x000fe20000410000 */
[----:B------:R-:W-:-:S02]  /*0570*/  HADD2.F32 R23, -RZ, R23.H0_H0 ;  /* 0x20000017ff177230 */ /* 0x000fc40000004100 */
[----:B------:R-:W-:Y:S01]  /*0580*/  FADD.FTZ R17, R8, R17 ;  /* 0x0000001108117221 */ /* 0x000fe20000010000 */
[----:B------:R-:W-:Y:S01]  /*0590*/  HADD2.F32 R25, -RZ, R25.H0_H0 ;  /* 0x20000019ff197230 */ /* 0x000fe20000004100 */
[----:B------:R-:W-:Y:S01]  /*05a0*/  F2FP.F16.F32.PACK_AB R22, RZ, R22 ;  /* 0x00000016ff16723e */ /* 0x000fe200000000ff */
[----:B------:R-:W-:Y:S01]  /*05b0*/  HADD2.F32 R29, -RZ, R29.H0_H0 ;  /* 0x2000001dff1d7230 */ /* 0x000fe20000004100 */
[----:B------:R-:W-:Y:S01]  /*05c0*/  F2FP.F16.F32.PACK_AB R20, RZ, R20 ;  /* 0x00000014ff14723e */ /* 0x000fe200000000ff */
[----:B------:R-:W-:Y:S02]  /*05d0*/  HADD2.F32 R28, -RZ, R28.H0_H0 ;  /* 0x2000001cff1c7230 */ /* 0x000fe40000004100 */
[----:B------:R-:W-:Y:S01]  /*05e0*/  FADD.FTZ R18, R12, R18 ;  /* 0x000000120c127221 */ /* 0x000fe20000010000 */
[----:B------:R-:W-:Y:S01]  /*05f0*/  HADD2.F32 R27, -RZ, R27.H0_H0 ;  /* 0x2000001bff1b7230 */ /* 0x000fe20000004100 */
[----:B------:R-:W-:Y:S01]  /*0600*/  F2FP.F16.F32.PACK_AB R21, RZ, R21 ;  /* 0x00000015ff15723e */ /* 0x000fe200000000ff */
[----:B------:R-:W-:Y:S01]  /*0610*/  FMUL.FTZ R23, R11, R23 ;  /* 0x000000170b177220 */ /* 0x000fe20000410000 */
[----:B------:R-:W-:Y:S01]  /*0620*/  FMUL.FTZ R25, R25, 0.044714998453855514526 ;  /* 0x3d37271319197820 */ /* 0x000fe20000410000 */
[----:B------:R-:W-:Y:S01]  /*0630*/  F2FP.F16.F32.PACK_AB R17, RZ, R17 ;  /* 0x00000011ff11723e */ /* 0x000fe200000000ff */
[----:B------:R-:W-:-:S02]  /*0640*/  HADD2.F32 R4, -RZ, R4.H0_H0 ;  /* 0x20000004ff047230 */ /* 0x000fc40000004100 */
[----:B------:R-:W-:Y:S01]  /*0650*/  FMUL.FTZ R29, R24, R29 ;  /* 0x0000001d181d7220 */ /* 0x000fe20000410000 */
[----:B------:R-:W-:Y:S01]  /*0660*/  FMUL.FTZ R28, R28, 0.044714998453855514526 ;  /* 0x3d3727131c1c7820 */ /* 0x000fe20000410000 */
[----:B------:R-:W-:Y:S01]  /*0670*/  HADD2.F32 R22, -RZ, R22.H0_H0 ;  /* 0x20000016ff167230 */ /* 0x000fe20000004100 */
[----:B------:R-:W-:Y:S01]  /*0680*/  F2FP.F16.F32.PACK_AB R18, RZ, R18 ;  /* 0x00000012ff12723e */ /* 0x000fe200000000ff */
[----:B------:R-:W-:Y:S02]  /*0690*/  HADD2.F32 R20, -RZ, R20.H0_H0 ;  /* 0x20000014ff147230 */ /* 0x000fe40000004100 */
[----:B------:R-:W-:Y:S01]  /*06a0*/  FMUL.FTZ R27, R26, R27 ;  /* 0x0000001b1a1b7220 */ /* 0x000fe20000410000 */
[----:B------:R-:W-:Y:S01]  /*06b0*/  HADD2.F32 R21, -RZ, R21.H0_H0 ;  /* 0x20000015ff157230 */ /* 0x000fe20000004100 */
[----:B------:R-:W-:Y:S01]  /*06c0*/  F2FP.F16.F32.PACK_AB R23, RZ, R23 ;  /* 0x00000017ff17723e */ /* 0x000fe200000000ff */
[----:B------:R-:W-:Y:S01]  /*06d0*/  HADD2.F32 R17, -RZ, R17.H0_H0 ;  /* 0x20000011ff117230 */ /* 0x000fe20000004100 */
[----:B------:R-:W-:Y:S01]  /*06e0*/  F2FP.F16.F32.PACK_AB R25, RZ, R25 ;  /* 0x00000019ff19723e */ /* 0x000fe200000000ff */
[----:B------:R-:W-:Y:S01]  /*06f0*/  FMUL.FTZ R4, R4, 0.044714998453855514526 ;  /* 0x3d37271304047820 */ /* 0x000fe20000410000 */
[----:B------:R-:W-:Y:S01]  /*0700*/  F2FP.F16.F32.PACK_AB R29, RZ, R29 ;  /* 0x0000001dff1d723e */ /* 0x000fe200000000ff */
[----:B------:R-:W-:Y:S01]  /*0710*/  FMUL.FTZ R22, R22, 0.044714998453855514526 ;  /* 0x3d37271316167820 */ /* 0x000fe20000410000 */
[----:B------:R-:W-:Y:S01]  /*0720*/  F2FP.F16.F32.PACK_AB R28, RZ, R28 ;  /* 0x0000001cff1c723e */ /* 0x000fe200000000ff */
[----:B------:R-:W-:Y:S01]  /*0730*/  FADD.FTZ R20, R14, R20 ;  /* 0x000000140e147221 */ /* 0x000fe20000010000 */
[----:B------:R-:W-:Y:S01]  /*0740*/  HADD2.F32 R18, -RZ, R18.H0_H0 ;  /* 0x20000012ff127230 */ /* 0x000fe20000004100 */
[----:B------:R-:W-:Y:S01]  /*0750*/  F2FP.F16.F32.PACK_AB R27, RZ, R27 ;  /* 0x0000001bff1b723e */ /* 0x000fe200000000ff */
[----:B------:R-:W-:Y:S01]  /*0760*/  FADD.FTZ R21, R9, R21 ;  /* 0x0000001509157221 */ /* 0x000fe20000010000 */
[----:B------:R-:W-:-:S02]  /*0770*/  HADD2.F32 R23, -RZ, R23.H0_H0 ;  /* 0x20000017ff177230 */ /* 0x000fc40000004100 */
[----:B------:R-:W-:Y:S01]  /*0780*/  FMUL.FTZ R17, R17, 0.79788458347320556641 ;  /* 0x3f4c422a11117820 */ /* 0x000fe20000410000 */
[----:B------:R-:W-:Y:S01]  /*0790*/  HADD2.F32 R25, -RZ, R25.H0_H0 ;  /* 0x20000019ff197230 */ /* 0x000fe20000004100 */
[----:B------:R-:W-:Y:S01]  /*07a0*/  F2FP.F16.F32.PACK_AB R4, RZ, R4 ;  /* 0x00000004ff04723e */ /* 0x000fe200000000ff */
[----:B------:R-:W-:Y:S01]  /*07b0*/  HADD2.F32 R29, -RZ, R29.H0_H0 ;  /* 0x2000001dff1d7230 */ /* 0x000fe20000004100 */
[----:B------:R-:W-:Y:S01]  /*07c0*/  F2FP.F16.F32.PACK_AB R22, RZ, R22 ;  /* 0x00000016ff16723e */ /* 0x000fe200000000ff */
[----:B------:R-:W-:Y:S01]  /*07d0*/  HADD2.F32 R28, -RZ, R28.H0_H0 ;  /* 0x2000001cff1c7230 */ /* 0x000fe20000004100 */
[----:B------:R-:W-:Y:S01]  /*07e0*/  F2FP.F16.F32.PACK_AB R20, RZ, R20 ;  /* 0x00000014ff14723e */ /* 0x000fe200000000ff */
[----:B------:R-:W-:Y:S01]  /*07f0*/  FMUL.FTZ R18, R18, 0.79788458347320556641 ;  /* 0x3f4c422a12127820 */ /* 0x000fe20000410000 */
[----:B------:R-:W-:Y:S01]  /*0800*/  HADD2.F32 R27, -RZ, R27.H0_H0 ;  /* 0x2000001bff1b7230 */ /* 0x000fe20000004100 */
[----:B------:R-:W-:Y:S01]  /*0810*/  F2FP.F16.F32.PACK_AB R21, RZ, R21 ;  /* 0x00000015ff15723e */ /* 0x000fe200000000ff */
[----:B------:R-:W-:Y:S01]  /*0820*/  FMUL.FTZ R23, R23, 0.044714998453855514526 ;  /* 0x3d37271317177820 */ /* 0x000fe20000410000 */
[----:B------:R-:W-:Y:S01]  /*0830*/  FADD.FTZ R25, R10, R25 ;  /* 0x000000190a197221 */ /* 0x000fe20000010000 */
[----:B------:R-:W-:Y:S01]  /*0840*/  F2FP.F16.F32.PACK_AB R17, RZ, R17 ;  /* 0x00000011ff11723e */ /* 0x000fe200000000ff */
[----:B------:R-:W-:-:S02]  /*0850*/  HADD2.F32 R4, -RZ, R4.H0_H0 ;  /* 0x20000004ff047230 */ /* 0x000fc40000004100 */
[----:B------:R-:W-:Y:S01]  /*0860*/  FMUL.FTZ R29, R29, 0.044714998453855514526 ;  /* 0x3d3727131d1d7820 */ /* 0x000fe20000410000 */
[----:B------:R-:W-:Y:S01]  /*0870*/  FADD.FTZ R28, R16, R28 ;  /* 0x0000001c101c7221 */ /* 0x000fe20000010000 */
[----:B------:R-:W-:Y:S01]  /*0880*/  HADD2.F32 R22, -RZ, R22.H0_H0 ;  /* 0x20000016ff167230 */ /* 0x000fe20000004100 */
[----:B------:R-:W-:Y:S01]  /*0890*/  F2FP.F16.F32.PACK_AB R18, RZ, R18 ;  /* 0x00000012ff12723e */ /* 0x000fe200000000ff */
[----:B------:R-:W-:Y:S02]  /*08a0*/  HADD2.F32 R20, -RZ, R20.H0_H0 ;  /* 0x20000014ff147230 */ /* 0x000fe40000004100 */
[----:B------:R-:W-:Y:S01]  /*08b0*/  FMUL.FTZ R27, R27, 0.044714998453855514526 ;  /* 0x3d3727131b1b7820 */ /* 0x000fe20000410000 */
[----:B------:R-:W-:Y:S01]  /*08c0*/  HADD2.F32 R21, -RZ, R21.H0_H0 ;  /* 0x20000015ff157230 */ /* 0x000fe20000004100 */
[----:B------:R-:W-:Y:S01]  /*08d0*/  F2FP.F16.F32.PACK_AB R23, RZ, R23 ;  /* 0x00000017ff17723e */ /* 0x000fe200000000ff */
[----:B------:R-:W-:Y:S01]  /*08e0*/  HADD2.F32 R17, -RZ, R17.H0_H0 ;  /* 0x20000011ff117230 */ /* 0x000fe20000004100 */
[----:B------:R-:W-:Y:S01]  /*08f0*/  F2FP.F16.F32.PACK_AB R25, RZ, R25 ;  /* 0x00000019ff19723e */ /* 0x000fe200000000ff */
[----:B------:R-:W-:Y:S01]  /*0900*/  FADD.FTZ R4, R15, R4 ;  /* 0x000000040f047221 */ /* 0x000fe20000010000 */
[----:B------:R-:W-:Y:S01]  /*0910*/  F2FP.F16.F32.PACK_AB R29, RZ, R29 ;  /* 0x0000001dff1d723e */ /* 0x000fe200000000ff */
[----:B------:R-:W-:Y:S01]  /*0920*/  FADD.FTZ R22, R19, R22 ;  /* 0x0000001613167221 */ /* 0x000fe20000010000 */
[----:B------:R-:W-:Y:S01]  /*0930*/  F2FP.F16.F32.PACK_AB R28, RZ, R28 ;  /* 0x0000001cff1c723e */ /* 0x000fe200000000ff */
[----:B------:R-:W-:Y:S01]  /*0940*/  FMUL.FTZ R20, R20, 0.79788458347320556641 ;  /* 0x3f4c422a14147820 */ /* 0x000fe20000410000 */
[----:B------:R-:W-:Y:S01]  /*0950*/  HADD2.F32 R18, -RZ, R18.H0_H0 ;  /* 0x20000012ff127230 */ /* 0x000fe20000004100 */
[----:B------:R-:W-:Y:S01]  /*0960*/  F2FP.F16.F32.PACK_AB R27, RZ, R27 ;  /* 0x0000001bff1b723e */ /* 0x000fe200000000ff */
[----:B------:R-:W-:Y:S01]  /*0970*/  FMUL.FTZ R21, R21, 0.79788458347320556641 ;  /* 0x3f4c422a15157820 */ /* 0x000fe20000410000 */
[----:B------:R-:W-:Y:S01]  /*0980*/  HADD2.F32 R23, -RZ, R23.H0_H0 ;  /* 0x20000017ff177230 */ /* 0x000fe20000004100 */
[----:B------:R-:W-:Y:S01]  /*0990*/  F2FP.F16.F32.PACK_AB R4, RZ, R4 ;  /* 0x00000004ff04723e */ /* 0x000fe200000000ff */
[----:B------:R-:W-:Y:S01]  /*09a0*/  HADD2.F32 R25, -RZ, R25.H0_H0 ;  /* 0x20000019ff197230 */ /* 0x000fe20000004100 */
[----:B------:R-:W0:Y:S01]  /*09b0*/  MUFU.TANH R17, R17 ;  /* 0x0000001100117308 */ /* 0x000e220000002400 */
[----:B------:R-:W-:Y:S01]  /*09c0*/  HADD2.F32 R29, -RZ, R29.H0_H0 ;  /* 0x2000001dff1d7230 */ /* 0x000fe20000004100 */
[----:B------:R-:W-:Y:S01]  /*09d0*/  F2FP.F16.F32.PACK_AB R22, RZ, R22 ;  /* 0x00000016ff16723e */ /* 0x000fe200000000ff */
[----:B------:R-:W-:Y:S01]  /*09e0*/  HADD2.F32 R28, -RZ, R28.H0_H0 ;  /* 0x2000001cff1c7230 */ /* 0x000fe20000004100 */
[----:B------:R-:W-:Y:S01]  /*09f0*/  F2FP.F16.F32.PACK_AB R20, RZ, R20 ;  /* 0x00000014ff14723e */ /* 0x000fe200000000ff */
[----:B------:R-:W-:Y:S01]  /*0a00*/  HADD2.F32 R27, -RZ, R27.H0_H0 ;  /* 0x2000001bff1b7230 */ /* 0x000fe20000004100 */
[----:B------:R-:W-:Y:S01]  /*0a10*/  F2FP.F16.F32.PACK_AB R21, RZ, R21 ;  /* 0x00000015ff15723e */ /* 0x000fe200000000ff */
[----:B------:R-:W-:Y:S01]  /*0a20*/  FADD.FTZ R23, R11, R23 ;  /* 0x000000170b177221 */ /* 0x000fe20000010000 */
[----:B------:R-:W1:Y:S01]  /*0a30*/  MUFU.TANH R18, R18 ;  /* 0x0000001200127308 */ /* 0x000e620000002400 */
[----:B------:R-:W-:Y:S01]  /*0a40*/  FMUL.FTZ R25, R25, 0.79788458347320556641 ;  /* 0x3f4c422a19197820 */ /* 0x000fe20000410000 */
[----:B------:R-:W-:-:S02]  /*0a50*/  HADD2.F32 R4, -RZ, R4.H0_H0 ;  /* 0x20000004ff047230 */ /* 0x000fc40000004100 */
[----:B------:R-:W-:Y:S01]  /*0a60*/  FADD.FTZ R29, R24, R29 ;  /* 0x0000001d181d7221 */ /* 0x000fe20000010000 */
[----:B------:R-:W-:Y:S01]  /*0a70*/  FMUL.FTZ R28, R28, 0.79788458347320556641 ;  /* 0x3f4c422a1c1c7820 */ /* 0x000fe20000410000 */
[----:B------:R-:W-:Y:S02]  /*0a80*/  HADD2.F32 R22, -RZ, R22.H0_H0 ;  /* 0x20000016ff167230 */ /* 0x000fe40000004100 */
[----:B------:R-:W-:Y:S01]  /*0a90*/  FADD.FTZ R27, R26, R27 ;  /* 0x0000001b1a1b7221 */ /* 0x000fe20000010000 */
[----:B------:R-:W-:Y:S01]  /*0aa0*/  HADD2.F32 R20, -RZ, R20.H0_H0 ;  /* 0x20000014ff147230 */ /* 0x000fe20000004100 */
[----:B------:R-:W-:Y:S01]  /*0ab0*/  F2FP.F16.F32.PACK_AB R23, RZ, R23 ;  /* 0x00000017ff17723e */ /* 0x000fe200000000ff */
[----:B------:R-:W-:Y:S01]  /*0ac0*/  HADD2.F32 R21, -RZ, R21.H0_H0 ;  /* 0x20000015ff157230 */ /* 0x000fe20000004100 */
[----:B------:R-:W-:Y:S01]  /*0ad0*/  F2FP.F16.F32.PACK_AB R25, RZ, R25 ;  /* 0x00000019ff19723e */ /* 0x000fe200000000ff */
[----:B------:R-:W-:Y:S01]  /*0ae0*/  FMUL.FTZ R4, R4, 0.79788458347320556641 ;  /* 0x3f4c422a04047820 */ /* 0x000fe20000410000 */
[----:B------:R-:W-:Y:S01]  /*0af0*/  F2FP.F16.F32.PACK_AB R29, RZ, R29 ;  /* 0x0000001dff1d723e */ /* 0x000fe200000000ff */
[----:B------:R-:W-:Y:S01]  /*0b00*/  FMUL.FTZ R22, R22, 0.79788458347320556641 ;  /* 0x3f4c422a16167820 */ /* 0x000fe20000410000 */
[----:B------:R-:W-:Y:S01]  /*0b10*/  F2FP.F16.F32.PACK_AB R28, RZ, R28 ;  /* 0x0000001cff1c723e */ /* 0x000fe200000000ff */
[----:B------:R-:W2:Y:S01]  /*0b20*/  MUFU.TANH R20, R20 ;  /* 0x0000001400147308 */ /* 0x000ea20000002400 */
[----:B------:R-:W-:Y:S01]  /*0b30*/  F2FP.F16.F32.PACK_AB R27, RZ, R27 ;  /* 0x0000001bff1b723e */ /* 0x000fe200000000ff */
[----:B------:R-:W-:Y:S01]  /*0b40*/  FMUL.FTZ R8, R8, 0.5 ;  /* 0x3f00000008087820 */ /* 0x000fe20000410000 */
[----:B------:R-:W-:Y:S01]  /*0b50*/  HADD2.F32 R23, -RZ, R23.H0_H0 ;  /* 0x20000017ff177230 */ /* 0x000fe20000004100 */
[----:B------:R-:W-:Y:S01]  /*0b60*/  F2FP.F16.F32.PACK_AB R4, RZ, R4 ;  /* 0x00000004ff04723e */ /* 0x000fe200000000ff */
[----:B------:R-:W-:-:S02]  /*0b70*/  HADD2.F32 R25, -RZ, R25.H0_H0 ;  /* 0x20000019ff197230 */ /* 0x000fc40000004100 */
[----:B------:R-:W-:Y:S01]  /*0b80*/  FMUL.FTZ R12, R12, 0.5 ;  /* 0x3f0000000c0c7820 */ /* 0x000fe20000410000 */
[----:B------:R-:W-:Y:S01]  /*0b90*/  F2FP.F16.F32.PACK_AB R22, RZ, R22 ;  /* 0x00000016ff16723e */ /* 0x000fe200000000ff */
[----:B------:R-:W3:Y:S01]  /*0ba0*/  MUFU.TANH R21, R21 ;  /* 0x0000001500157308 */ /* 0x000ee20000002400 */
[----:B------:R-:W-:Y:S01]  /*0bb0*/  HADD2.F32 R29, -RZ, R29.H0_H0 ;  /* 0x2000001dff1d7230 */ /* 0x000fe20000004100 */
[----:B0-----:R-:W-:Y:S01]  /*0bc0*/  F2FP.F16.F32.PACK_AB R17, R8, R17 ;  /* 0x000000110811723e */ /* 0x001fe200000000ff */
[----:B------:R-:W-:Y:S02]  /*0bd0*/  HADD2.F32 R28, -RZ, R28.H0_H0 ;  /* 0x2000001cff1c7230 */ /* 0x000fe40000004100 */
[----:B------:R-:W-:Y:S01]  /*0be0*/  FMUL.FTZ R23, R23, 0.79788458347320556641 ;  /* 0x3f4c422a17177820 */ /* 0x000fe20000410000 */
[----:B------:R-:W-:Y:S01]  /*0bf0*/  HADD2.F32 R27, -RZ, R27.H0_H0 ;  /* 0x2000001bff1b7230 */ /* 0x000fe20000004100 */
[----:B-1----:R-:W-:Y:S01]  /*0c00*/  F2FP.F16.F32.PACK_AB R12, R12, R18 ;  /* 0x000000120c0c723e */ /* 0x002fe200000000ff */
[----:B------:R-:W-:Y:S01]  /*0c10*/  HADD2.F32 R4, -RZ, R4.H0_H0 ;  /* 0x20000004ff047230 */ /* 0x000fe20000004100 */
[----:B------:R-:W-:Y:S01]  /*0c20*/  MUFU.TANH R8, R25 ;  /* 0x0000001900087308 */ /* 0x000fe20000002400 */
[----:B------:R-:W-:Y:S01]  /*0c30*/  FMUL.FTZ R18, R29, 0.79788458347320556641 ;  /* 0x3f4c422a1d127820 */ /* 0x000fe20000410000 */
[----:B------:R-:W-:Y:S01]  /*0c40*/  F2FP.F16.F32.PACK_AB R23, RZ, R23 ;  /* 0x00000017ff17723e */ /* 0x000fe200000000ff */
[----:B------:R-:W-:Y:S01]  /*0c50*/  FMUL.FTZ R29, R14, 0.5 ;  /* 0x3f0000000e1d7820 */ /* 0x000fe20000410000 */
[----:B------:R-:W-:Y:S01]  /*0c60*/  FMUL.FTZ R14, R9, 0.5 ;  /* 0x3f000000090e7820 */ /* 0x000fe20000410000 */
[----:B------:R-:W-:Y:S01]  /*0c70*/  FMUL.FTZ R15, R15, 0.5 ;  /* 0x3f0000000f0f7820 */ /* 0x000fe20000410000 */
[----:B------:R-:W-:Y:S01]  /*0c80*/  F2FP.F16.F32.PACK_AB R18, RZ, R18 ;  /* 0x00000012ff12723e */ /* 0x000fe200000000ff */
[----:B------:R-:W-:Y:S01]  /*0c90*/  HADD2.F32 R23, -RZ, R23.H0_H0 ;  /* 0x20000017ff177230 */ /* 0x000fe20000004100 */
[----:B------:R0:W1:Y:S01]  /*0ca0*/  MUFU.TANH R25, R28 ;  /* 0x0000001c00197308 */ /* 0x0000620000002400 */
[----:B--2---:R-:W-:Y:S01]  /*0cb0*/  F2FP.F16.F32.PACK_AB R20, R29, R20 ;  /* 0x000000141d14723e */ /* 0x004fe200000000ff */
[----:B------:R-:W-:Y:S01]  /*0cc0*/  HADD2.F32 R5, -RZ, R5.H1_H1 ;  /* 0x30000005ff057230 */ /* 0x000fe20000004100 */
[----:B---3--:R-:W-:Y:S01]  /*0cd0*/  F2FP.F16.F32.PACK_AB R21, R14, R21 ;  /* 0x000000150e15723e */ /* 0x008fe200000000ff */
[----:B------:R-:W-:-:S02]  /*0ce0*/  HADD2.F32 R29, -RZ, R18.H0_H0 ;  /* 0x20000012ff1d7230 */ /* 0x000fc40000004100 */
[----:B------:R-:W-:Y:S02]  /*0cf0*/  FMUL.FTZ R18, R16, 0.5 ;  /* 0x3f00000010127820 */ /* 0x000fe40000410000 */
[----:B------:R-:W2:Y:S01]  /*0d00*/  MUFU.TANH R4, R4 ;  /* 0x0000000400047308 */ /* 0x000ea20000002400 */
[----:B0-----:R-:W-:Y:S02]  /*0d10*/  HADD2.F32 R28, -RZ, R22.H0_H0 ;  /* 0x20000016ff1c7230 */ /* 0x001fe40000004100 */
[----:B------:R-:W-:-:S05]  /*0d20*/  FMUL.FTZ R22, R27, 0.79788458347320556641 ;  /* 0x3f4c422a1b167820 */ /* 0x000fca0000410000 */
[----:B------:R-:W-:Y:S01]  /*0d30*/  F2FP.F16.F32.PACK_AB R22, RZ, R22 ;  /* 0x00000016ff16723e */ /* 0x000fe200000000ff */
[----:B------:R0:W3:Y:S01]  /*0d40*/  MUFU.TANH R27, R28 ;  /* 0x0000001c001b7308 */ /* 0x0000e20000002400 */
[----:B-1----:R-:W-:-:S03]  /*0d50*/  F2FP.F16.F32.PACK_AB R25, R18, R25 ;  /* 0x000000191219723e */ /* 0x002fc600000000ff */
[----:B------:R-:W-:Y:S02]  /*0d60*/  HADD2.F32 R14, -RZ, R22.H0_H0 ;  /* 0x20000016ff0e7230 */ /* 0x000fe40000004100 */
[----:B------:R-:W-:Y:S01]  /*0d70*/  FMUL.FTZ R22, R19, 0.5 ;  /* 0x3f00000013167820 */ /* 0x000fe20000410000 */
[----:B------:R-:W-:Y:S01]  /*0d80*/  FMUL.FTZ R19, R24, 0.5 ;  /* 0x3f00000018137820 */ /* 0x000fe20000410000 */
[----:B------:R1:W4:Y:S01]  /*0d90*/  MUFU.TANH R9, R23 ;  /* 0x0000001700097308 */ /* 0x0003220000002400 */
[----:B0-----:R-:W-:Y:S01]  /*0da0*/  FMUL.FTZ R28, R11, 0.5 ;  /* 0x3f0000000b1c7820 */ /* 0x001fe20000410000 */
[----:B--2---:R-:W-:Y:S01]  /*0db0*/  F2FP.F16.F32.PACK_AB R4, R15, R4 ;  /* 0x000000040f04723e */ /* 0x004fe200000000ff */
[----:B------:R-:W-:Y:S01]  /*0dc0*/  FMUL.FTZ R15, R5, R5 ;  /* 0x00000005050f7220 */ /* 0x000fe20000410000 */
[--C-:B------:R-:W-:Y:S02]  /*0dd0*/  HADD2.F32 R11, -RZ, R6.reuse.H0_H0 ;  /* 0x20000006ff0b7230 */ /* 0x100fe40000004100 */
[----:B------:R-:W-:-:S02]  /*0de0*/  HADD2.F32 R6, -RZ, R6.H1_H1 ;  /* 0x30000006ff067230 */ /* 0x000fc40000004100 */
[----:B------:R-:W0:Y:S01]  /*0df0*/  MUFU.TANH R14, R14 ;  /* 0x0000000e000e7308 */ /* 0x000e220000002400 */
[----:B-1----:R-:W-:Y:S01]  /*0e00*/  FMUL.FTZ R23, R10, 0.5 ;  /* 0x3f0000000a177820 */ /* 0x002fe20000410000 */
[----:B------:R-:W-:Y:S01]  /*0e10*/  F2FP.F16.F32.PACK_AB R16, RZ, R15 ;  /* 0x0000000fff10723e */ /* 0x000fe200000000ff */
[--C-:B------:R-:W-:Y:S01]  /*0e20*/  HADD2.F32 R15, -RZ, R7.reuse.H0_H0 ;  /* 0x20000007ff0f7230 */ /* 0x100fe20000004100 */
[----:B---3--:R-:W-:Y:S01]  /*0e30*/  F2FP.F16.F32.PACK_AB R27, R22, R27 ;  /* 0x0000001b161b723e */ /* 0x008fe200000000ff */
[----:B------:R-:W-:Y:S01]  /*0e40*/  FMUL.FTZ R22, R11, R11 ;  /* 0x0000000b0b167220 */ /* 0x000fe20000410000 */
[----:B------:R-:W-:Y:S01]  /*0e50*/  F2FP.F16.F32.PACK_AB R8, R23, R8 ;  /* 0x000000081708723e */ /* 0x000fe200000000ff */
[----:B------:R-:W-:Y:S01]  /*0e60*/  FMUL.FTZ R23, R26, 0.5 ;  /* 0x3f0000001a177820 */ /* 0x000fe20000410000 */
[----:B------:R1:W2:Y:S01]  /*0e70*/  MUFU.TANH R10, R29 ;  /* 0x0000001d000a7308 */ /* 0x0002a20000002400 */
[----:B------:R-:W-:Y:S01]  /*0e80*/  HADD2.F32 R7, -RZ, R7.H1_H1 ;  /* 0x30000007ff077230 */ /* 0x000fe20000004100 */
[----:B------:R-:W-:Y:S01]  /*0e90*/  F2FP.F16.F32.PACK_AB R22, RZ, R22 ;  /* 0x00000016ff16723e */ /* 0x000fe200000000ff */
[----:B------:R-:W-:Y:S01]  /*0ea0*/  HADD2.F32 R18, -RZ, R16.H0_H0 ;  /* 0x20000010ff127230 */ /* 0x000fe20000004100 */
[----:B----4-:R-:W-:-:S02]  /*0eb0*/  F2FP.F16.F32.PACK_AB R9, R28, R9 ;  /* 0x000000091c09723e */ /* 0x010fc400000000ff */
[----:B------:R-:W-:Y:S01]  /*0ec0*/  FMUL.FTZ R24, R7, R7 ;  /* 0x0000000707187220 */ /* 0x000fe20000410000 */
[----:B------:R-:W-:Y:S02]  /*0ed0*/  HADD2.F32 R22, -RZ, R22.H0_H0 ;  /* 0x20000016ff167230 */ /* 0x000fe40000004100 */
[----:B-1----:R-:W-:Y:S01]  /*0ee0*/  HADD2.F32 R29, -RZ, R20.H0_H0 ;  /* 0x20000014ff1d7230 */ /* 0x002fe20000004100 */
[----:B0-----:R-:W-:Y:S01]  /*0ef0*/  F2FP.F16.F32.PACK_AB R16, R23, R14 ;  /* 0x0000000e1710723e */ /* 0x001fe200000000ff */
[----:B------:R-:W-:Y:S01]  /*0f00*/  FMUL.FTZ R23, R15, R15 ;  /* 0x0000000f0f177220 */ /* 0x000fe20000410000 */
[----:B------:R-:W-:Y:S01]  /*0f10*/  F2FP.F16.F32.PACK_AB R24, RZ, R24 ;  /* 0x00000018ff18723e */ /* 0x000fe200000000ff */
[----:B------:R-:W-:Y:S01]  /*0f20*/  FMUL.FTZ R14, R5, R18 ;  /* 0x00000012050e7220 */ /* 0x000fe20000410000 */
[----:B------:R-:W-:Y:S01]  /*0f30*/  FMUL.FTZ R18, R11, R22 ;  /* 0x000000160b127220 */ /* 0x000fe20000410000 */
[----:B------:R-:W-:Y:S01]  /*0f40*/  FADD.FTZ R29, R29, 1 ;  /* 0x3f8000001d1d7421 */ /* 0x000fe20000010000 */
[----:B------:R-:W-:Y:S01]  /*0f50*/  F2FP.F16.F32.PACK_AB R23, RZ, R23 ;  /* 0x00000017ff17723e */ /* 0x000fe200000000ff */
[----:B------:R-:W-:Y:S01]  /*0f60*/  HADD2.F32 R24, -RZ, R24.H0_H0 ;  /* 0x20000018ff187230 */ /* 0x000fe20000004100 */
[----:B--2---:R-:W-:Y:S01]  /*0f70*/  F2FP.F16.F32.PACK_AB R10, R19, R10 ;  /* 0x0000000a130a723e */ /* 0x004fe200000000ff */
[----:B------:R-:W-:Y:S01]  /*0f80*/  FMUL.FTZ R19, R6, R6 ;  /* 0x0000000606137220 */ /* 0x000fe20000410000 */
[----:B------:R-:W-:Y:S01]  /*0f90*/  F2FP.F16.F32.PACK_AB R14, RZ, R14 ;  /* 0x0000000eff0e723e */ /* 0x000fe200000000ff */
[----:B------:R-:W-:Y:S01]  /*0fa0*/  HADD2.F32 R22, -RZ, R23.H0_H0 ;  /* 0x20000017ff167230 */ /* 0x000fe20000004100 */
[----:B------:R-:W-:Y:S01]  /*0fb0*/  F2FP.F16.F32.PACK_AB R18, RZ, R18 ;  /* 0x00000012ff12723e */ /* 0x000fe200000000ff */
[----:B------:R-:W-:Y:S01]  /*0fc0*/  FMUL.FTZ R24, R7, R24 ;  /* 0x0000001807187220 */ /* 0x000fe20000410000 */
[----:B------:R-:W-:-:S02]  /*0fd0*/  F2FP.F16.F32.PACK_AB R19, RZ, R19 ;  /* 0x00000013ff13723e */ /* 0x000fc400000000ff */
[----:B------:R-:W-:Y:S01]  /*0fe0*/  FMUL.FTZ R22, R15, R22 ;  /* 0x000000160f167220 */ /* 0x000fe20000410000 */
[----:B------:R-:W-:Y:S02]  /*0ff0*/  F2FP.F16.F32.PACK_AB R29, RZ, R29 ;  /* 0x0000001dff1d723e */ /* 0x000fe400000000ff */
[----:B------:R-:W-:-:S03]  /*1000*/  HADD2.F32 R19, -RZ, R19.H0_H0 ;  /* 0x20000013ff137230 */ /* 0x000fc60000004100 */
[----:B------:R-:W-:Y:S02]  /*1010*/  HADD2.F32 R29, -RZ, R29.H0_H0 ;  /* 0x2000001dff1d7230 */ /* 0x000fe40000004100 */
[----:B------:R-:W-:-:S05]  /*1020*/  FMUL.FTZ R19, R6, R19 ;  /* 0x0000001306137220 */ /* 0x000fca0000410000 */
[----:B------:R-:W-:Y:S01]  /*1030*/  F2FP.F16.F32.PACK_AB R23, RZ, R19 ;  /* 0x00000013ff17723e */ /* 0x000fe200000000ff */
[----:B------:R-:W-:Y:S01]  /*1040*/  HADD2.F32 R19, -RZ, R14.H0_H0 ;  /* 0x2000000eff137230 */ /* 0x000fe20000004100 */
[----:B------:R-:W-:Y:S01]  /*1050*/  F2FP.F16.F32.PACK_AB R14, RZ, R22 ;  /* 0x00000016ff0e723e */ /* 0x000fe200000000ff */
[----:B------:R-:W-:Y:S01]  /*1060*/  HADD2.F32 R22, -RZ, R18.H0_H0 ;  /* 0x20000012ff167230 */ /* 0x000fe20000004100 */
[----:B------:R-:W-:Y:S01]  /*1070*/  F2FP.F16.F32.PACK_AB R18, RZ, R24 ;  /* 0x00000018ff12723e */ /* 0x000fe200000000ff */
[----:B------:R-:W-:Y:S02]  /*1080*/  HADD2.F32 R23, -RZ, R23.H0_H0 ;  /* 0x20000017ff177230 */ /* 0x000fe40000004100 */
[----:B------:R-:W-:Y:S01]  /*1090*/  FMUL.FTZ R26, R19, 0.044714998453855514526 ;  /* 0x3d372713131a7820 */ /* 0x000fe20000410000 */
[----:B------:R-:W-:Y:S02]  /*10a0*/  HADD2.F32 R14, -RZ, R14.H0_H0 ;  /* 0x2000000eff0e7230 */ /* 0x000fe40000004100 */
[----:B------:R-:W-:Y:S01]  /*10b0*/  FMUL.FTZ R28, R22, 0.044714998453855514526 ;  /* 0x3d372713161c7820 */ /* 0x000fe20000410000 */
[----:B------:R-:W-:-:S02]  /*10c0*/  HADD2.F32 R22, -RZ, R18.H0_H0 ;  /* 0x20000012ff167230 */ /* 0x000fc40000004100 */
[----:B------:R-:W-:Y:S01]  /*10d0*/  FMUL.FTZ R23, R23, 0.044714998453855514526 ;  /* 0x3d37271317177820 */ /* 0x000fe20000410000 */
[----:B------:R-:W-:Y:S01]  /*10e0*/  F2FP.F16.F32.PACK_AB R26, RZ, R26 ;  /* 0x0000001aff1a723e */ /* 0x000fe200000000ff */
[----:B------:R-:W-:Y:S01]  /*10f0*/  FMUL.FTZ R18, R14, 0.044714998453855514526 ;  /* 0x3d3727130e127820 */ /* 0x000fe20000410000 */
[----:B------:R-:W-:Y:S02]  /*1100*/  HADD2.F32 R19, -RZ, R12.H0_H0 ;  /* 0x2000000cff137230 */ /* 0x000fe40000004100 */
[----:B------:R-:W-:Y:S01]  /*1110*/  FMUL.FTZ R14, R22, 0.044714998453855514526 ;  /* 0x3d372713160e7820 */ /* 0x000fe20000410000 */
[--C-:B------:R-:W-:Y:S01]  /*1120*/  HADD2.F32 R22, -RZ, R17.reuse.H0_H0 ;  /* 0x20000011ff167230 */ /* 0x100fe20000004100 */
[----:B------:R-:W-:Y:S01]  /*1130*/  F2FP.F16.F32.PACK_AB R23, RZ, R23 ;  /* 0x00000017ff17723e */ /* 0x000fe200000000ff */
[----:B------:R-:W-:Y:S02]  /*1140*/  HADD2.F32 R26, -RZ, R26.H0_H0 ;  /* 0x2000001aff1a7230 */ /* 0x000fe40000004100 */
[----:B------:R-:W-:Y:S01]  /*1150*/  FADD.FTZ R24, R19, 1 ;  /* 0x3f80000013187421 */ /* 0x000fe20000010000 */
[----:B------:R-:W-:-:S02]  /*1160*/  HADD2.F32 R17, -RZ, R17.H1_H1 ;  /* 0x30000011ff117230 */ /* 0x000fc40000004100 */
[----:B------:R-:W-:Y:S01]  /*1170*/  FADD.FTZ R22, R22, 1 ;  /* 0x3f80000016167421 */ /* 0x000fe20000010000 */
[----:B------:R-:W-:Y:S02]  /*1180*/  HADD2.F32 R23, -RZ, R23.H0_H0 ;  /* 0x20000017ff177230 */ /* 0x000fe40000004100 */
[----:B------:R-:W-:Y:S01]  /*1190*/  FADD.FTZ R26, R5, R26 ;  /* 0x0000001a051a7221 */ /* 0x000fe20000010000 */
[----:B------:R-:W-:Y:S01]  /*11a0*/  F2FP.F16.F32.PACK_AB R24, RZ, R24 ;  /* 0x00000018ff18723e */ /* 0x000fe200000000ff */
[----:B------:R-:W-:Y:S01]  /*11b0*/  HADD2.F32 R19, -RZ, R12.H1_H1 ;  /* 0x3000000cff137230 */ /* 0x000fe20000004100 */
[----:B------:R-:W-:Y:S01]  /*11c0*/  F2FP.F16.F32.PACK_AB R22, RZ, R22 ;  /* 0x00000016ff16723e */ /* 0x000fe200000000ff */
[----:B------:R-:W-:Y:S01]  /*11d0*/  FADD.FTZ R23, R6, R23 ;  /* 0x0000001706177221 */ /* 0x000fe20000010000 */
        /* <DEDUP_REMOVED lines=9> */
[----:B------:R-:W-:Y:S02]  /*1270*/  HADD2.F32 R17, -RZ, R20.H1_H1 ;  /* 0x30000014ff117230 */ /* 0x000fe40000004100 */
[----:B------:R-:W-:Y:S01]  /*1280*/  FMUL.FTZ R26, R26, 0.79788458347320556641 ;  /* 0x3f4c422a1a1a7820 */ /* 0x000fe20000410000 */
[----:B------:R-:W-:Y:S01]  /*1290*/  F2FP.F16.F32.PACK_AB R20, RZ, R23 ;  /* 0x00000017ff14723e */ /* 0x000fe200000000ff */
[----:B------:R-:W-:Y:S01]  /*12a0*/  HADD2.F32 R23, -RZ, R21.H0_H0 ;  /* 0x20000015ff177230 */ /* 0x000fe20000004100 */
[----:B------:R-:W-:Y:S01]  /*12b0*/  F2FP.F16.F32.PACK_AB R18, RZ, R18 ;  /* 0x00000012ff12723e */ /* 0x000fe200000000ff */
[----:B------:R-:W-:Y:S01]  /*12c0*/  HADD2.F32 R28, -RZ, R4.H0_H0 ;  /* 0x20000004ff1c7230 */ /* 0x000fe20000004100 */
[----:B------:R-:W-:Y:S01]  /*12d0*/  F2FP.F16.F32.PACK_AB R26, RZ, R26 ;  /* 0x0000001aff1a723e */ /* 0x000fe200000000ff */
[----:B------:R-:W-:-:S02]  /*12e0*/  HADD2.F32 R24, -RZ, R8.H0_H0 ;  /* 0x20000008ff187230 */ /* 0x000fc40000004100 */
[----:B------:R-:W-:Y:S01]  /*12f0*/  FADD.FTZ R23, R23, 1 ;  /* 0x3f80000017177421 */ /* 0x000fe20000010000 */
[----:B------:R-:W-:Y:S02]  /*1300*/  HADD2.F32 R14, -RZ, R14.H0_H0 ;  /* 0x2000000eff0e7230 */ /* 0x000fe40000004100 */
[----:B------:R-:W-:Y:S01]  /*1310*/  FADD.FTZ R28, R28, 1 ;  /* 0x3f8000001c1c7421 */ /* 0x000fe20000010000 */
[----:B------:R-:W-:Y:S02]  /*1320*/  HADD2.F32 R26, -RZ, R26.H0_H0 ;  /* 0x2000001aff1a7230 */ /* 0x000fe40000004100 */
[----:B------:R-:W-:Y:S01]  /*1330*/  FADD.FTZ R24, R24, 1 ;  /* 0x3f80000018187421 */ /* 0x000fe20000010000 */
[----:B------:R-:W-:Y:S01]  /*1340*/  F2FP.F16.F32.PACK_AB R23, RZ, R23 ;  /* 0x00000017ff17723e */ /* 0x000fe200000000ff */
[----:B------:R-:W-:Y:S01]  /*1350*/  HADD2.F32 R21, -RZ, R21.H1_H1 ;  /* 0x30000015ff157230 */ /* 0x000fe20000004100 */
[----:B------:R-:W-:Y:S01]  /*1360*/  F2FP.F16.F32.PACK_AB R28, RZ, R28 ;  /* 0x0000001cff1c723e */ /* 0x000fe200000000ff */
[----:B------:R-:W-:Y:S01]  /*1370*/  FADD.FTZ R12, R11, R12 ;  /* 0x0000000c0b0c7221 */ /* 0x000fe20000010000 */
[----:B------:R-:W0:Y:S01]  /*1380*/  MUFU.TANH R26, R26 ;  /* 0x0000001a001a7308 */ /* 0x000e220000002400 */
[----:B------:R-:W-:Y:S01]  /*1390*/  HADD2.F32 R23, -RZ, R23.H0_H0 ;  /* 0x20000017ff177230 */ /* 0x000fe20000004100 */
[----:B------:R-:W-:Y:S01]  /*13a0*/  F2FP.F16.F32.PACK_AB R24, RZ, R24 ;  /* 0x00000018ff18723e */ /* 0x000fe200000000ff */
[----:B------:R-:W-:-:S02]  /*13b0*/  HADD2.F32 R18, -RZ, R18.H0_H0 ;  /* 0x20000012ff127230 */ /* 0x000fc40000004100 */
[----:B------:R-:W-:Y:S01]  /*13c0*/  FADD.FTZ R14, R7, R14 ;  /* 0x0000000e070e7221 */ /* 0x000fe20000010000 */
[----:B------:R-:W-:Y:S01]  /*13d0*/  FMUL.FTZ R17, R17, R29 ;  /* 0x0000001d11117220 */ /* 0x000fe20000410000 */
[----:B------:R-:W-:Y:S02]  /*13e0*/  HADD2.F32 R29, -RZ, R28.H0_H0 ;  /* 0x2000001cff1d7230 */ /* 0x000fe40000004100 */
[----:B------:R-:W-:Y:S01]  /*13f0*/  FMUL.FTZ R28, R21, R23 ;  /* 0x00000017151c7220 */ /* 0x000fe20000410000 */
[----:B------:R-:W-:Y:S01]  /*1400*/  F2FP.F16.F32.PACK_AB R12, RZ, R12 ;  /* 0x0000000cff0c723e */ /* 0x000fe200000000ff */
[----:B------:R-:W-:Y:S01]  /*1410*/  FADD.FTZ R18, R15, R18 ;  /* 0x000000120f127221 */ /* 0x000fe20000010000 */
[----:B------:R-:W-:Y:S01]  /*1420*/  HADD2.F32 R8, -RZ, R8.H1_H1 ;  /* 0x30000008ff087230 */ /* 0x000fe20000004100 */
[----:B------:R-:W-:Y:S01]  /*1430*/  F2FP.F16.F32.PACK_AB R14, RZ, R14 ;  /* 0x0000000eff0e723e */ /* 0x000fe200000000ff */
[----:B------:R-:W-:Y:S02]  /*1440*/  HADD2.F32 R21, -RZ, R24.H0_H0 ;  /* 0x20000018ff157230 */ /* 0x000fe40000004100 */
[----:B------:R-:W-:Y:S01]  /*1450*/  FMUL.FTZ R23, R5, 0.5 ;  /* 0x3f00000005177820 */ /* 0x000fe20000410000 */
[----:B------:R-:W-:Y:S01]  /*1460*/  F2FP.F16.F32.PACK_AB R18, RZ, R18 ;  /* 0x00000012ff12723e */ /* 0x000fe200000000ff */
[----:B------:R-:W-:-:S02]  /*1470*/  HADD2.F32 R12, -RZ, R12.H0_H0 ;  /* 0x2000000cff0c7230 */ /* 0x000fc40000004100 */
[----:B------:R-:W-:Y:S01]  /*1480*/  FMUL.FTZ R11, R11, 0.5 ;  /* 0x3f0000000b0b7820 */ /* 0x000fe20000410000 */
[----:B------:R-:W-:Y:S02]  /*1490*/  HADD2.F32 R20, -RZ, R20.H0_H0 ;  /* 0x20000014ff147230 */ /* 0x000fe40000004100 */
[----:B------:R-:W-:Y:S01]  /*14a0*/  FMUL.FTZ R5, R8, R21 ;  /* 0x0000001508057220 */ /* 0x000fe20000410000 */
[----:B------:R-:W-:Y:S02]  /*14b0*/  HADD2.F32 R21, -RZ, R14.H0_H0 ;  /* 0x2000000eff157230 */ /* 0x000fe40000004100 */
[----:B------:R-:W-:Y:S01]  /*14c0*/  FMUL.FTZ R12, R12, 0.79788458347320556641 ;  /* 0x3f4c422a0c0c7820 */ /* 0x000fe20000410000 */
[----:B------:R-:W-:Y:S01]  /*14d0*/  HADD2.F32 R4, -RZ, R4.H1_H1 ;  /* 0x30000004ff047230 */ /* 0x000fe20000004100 */
[----:B0-----:R-:W-:Y:S01]  /*14e0*/  F2FP.F16.F32.PACK_AB R26, R23, R26 ;  /* 0x0000001a171a723e */ /* 0x001fe200000000ff */
[----:B------:R-:W-:Y:S02]  /*14f0*/  HADD2.F32 R18, -RZ, R18.H0_H0 ;  /* 0x20000012ff127230 */ /* 0x000fe40000004100 */
[----:B------:R-:W-:Y:S01]  /*1500*/  FMUL.FTZ R20, R20, 0.79788458347320556641 ;  /* 0x3f4c422a14147820 */ /* 0x000fe20000410000 */
[----:B------:R-:W-:-:S02]  /*1510*/  HADD2.F32 R8, -RZ, R25.H0_H0 ;  /* 0x20000019ff087230 */ /* 0x000fc40000004100 */
[----:B------:R-:W-:Y:S01]  /*1520*/  FMUL.FTZ R23, R21, 0.79788458347320556641 ;  /* 0x3f4c422a15177820 */ /* 0x000fe20000410000 */
[----:B------:R-:W-:Y:S02]  /*1530*/  HADD2.F32 R21, -RZ, R27.H0_H0 ;  /* 0x2000001bff157230 */ /* 0x000fe40000004100 */
[----:B------:R-:W-:Y:S01]  /*1540*/  FMUL.FTZ R4, R4, R29 ;  /* 0x0000001d04047220 */ /* 0x000fe20000410000 */
[----:B------:R-:W-:Y:S01]  /*1550*/  F2FP.F16.F32.PACK_AB R12, RZ, R12 ;  /* 0x0000000cff0c723e */ /* 0x000fe200000000ff */
[----:B------:R-:W-:Y:S01]  /*1560*/  FMUL.FTZ R18, R18, 0.79788458347320556641 ;  /* 0x3f4c422a12127820 */ /* 0x000fe20000410000 */
[----:B------:R-:W-:Y:S01]  /*1570*/  F2FP.F16.F32.PACK_AB R14, RZ, R20 ;  /* 0x00000014ff0e723e */ /* 0x000fe200000000ff */
[----:B------:R-:W-:Y:S01]  /*1580*/  FADD.FTZ R29, R8, 1 ;  /* 0x3f800000081d7421 */ /* 0x000fe20000010000 */
[----:B------:R-:W-:Y:S02]  /*1590*/  HADD2.F32 R8, -RZ, R25.H1_H1 ;  /* 0x30000019ff087230 */ /* 0x000fe40000004100 */
[----:B------:R-:W-:Y:S01]  /*15a0*/  FADD.FTZ R25, R21, 1 ;  /* 0x3f80000015197421 */ /* 0x000fe20000010000 */
[----:B------:R-:W-:Y:S01]  /*15b0*/  HADD2.F32 R21, -RZ, R10.H0_H0 ;  /* 0x2000000aff157230 */ /* 0x000fe20000004100 */
[----:B------:R-:W-:Y:S01]  /*15c0*/  F2FP.F16.F32.PACK_AB R18, RZ, R18 ;  /* 0x00000012ff12723e */ /* 0x000fe200000000ff */
[----:B------:R-:W-:Y:S01]  /*15d0*/  HADD2.F32 R20, -RZ, R12.H0_H0 ;  /* 0x2000000cff147230 */ /* 0x000fe20000004100 */
[----:B------:R-:W-:Y:S01]  /*15e0*/  F2FP.F16.F32.PACK_AB R12, RZ, R23 ;  /* 0x00000017ff0c723e */ /* 0x000fe200000000ff */
[----:B------:R-:W-:-:S02]  /*15f0*/  HADD2.F32 R14, -RZ, R14.H0_H0 ;  /* 0x2000000eff0e7230 */ /* 0x000fc40000004100 */
[----:B------:R-:W-:Y:S01]  /*1600*/  FADD.FTZ R21, R21, 1 ;  /* 0x3f80000015157421 */ /* 0x000fe20000010000 */
[----:B------:R-:W-:Y:S02]  /*1610*/  HADD2.F32 R23, -RZ, R9.H0_H0 ;  /* 0x20000009ff177230 */ /* 0x000fe40000004100 */
[----:B------:R-:W-:Y:S01]  /*1620*/  FMUL.FTZ R15, R15, 0.5 ;  /* 0x3f0000000f0f7820 */ /* 0x000fe20000410000 */
[----:B------:R-:W-:Y:S01]  /*1630*/  HADD2.F32 R18, -RZ, R18.H0_H0 ;  /* 0x20000012ff127230 */ /* 0x000fe20000004100 */
[----:B------:R-:W0:Y:S01]  /*1640*/  MUFU.TANH R20, R20 ;  /* 0x0000001400147308 */ /* 0x000e220000002400 */
[----:B------:R-:W-:Y:S01]  /*1650*/  HADD2.F32 R12, -RZ, R12.H0_H0 ;  /* 0x2000000cff0c7230 */ /* 0x000fe20000004100 */
[----:B------:R-:W-:Y:S01]  /*1660*/  F2FP.F16.F32.PACK_AB R21, RZ, R21 ;  /* 0x00000015ff15723e */ /* 0x000fe200000000ff */
[----:B------:R-:W-:Y:S01]  /*1670*/  FADD.FTZ R23, R23, 1 ;  /* 0x3f80000017177421 */ /* 0x000fe20000010000 */
[----:B------:R-:W-:Y:S01]  /*1680*/  HADD2.F32 R24, -RZ, R16.H0_H0 ;  /* 0x20000010ff187230 */ /* 0x000fe20000004100 */
[----:B------:R-:W-:Y:S01]  /*1690*/  F2FP.F16.F32.PACK_AB R25, RZ, R25 ;  /* 0x00000019ff19723e */ /* 0x000fe200000000ff */
[----:B------:R-:W-:Y:S01]  /*16a0*/  HADD2.F32 R10, -RZ, R10.H1_H1 ;  /* 0x3000000aff0a7230 */ /* 0x000fe20000004100 */
[----:B------:R-:W-:Y:S01]  /*16b0*/  F2FP.F16.F32.PACK_AB R29, RZ, R29 ;  /* 0x0000001dff1d723e */ /* 0x000fe200000000ff */
[----:B------:R-:W1:Y:S01]  /*16c0*/  MUFU.TANH R14, R14 ;  /* 0x0000000e000e7308 */ /* 0x000e620000002400 */
[----:B------:R-:W-:Y:S01]  /*16d0*/  HADD2.F32 R21, -RZ, R21.H0_H0 ;  /* 0x20000015ff157230 */ /* 0x000fe20000004100 */
[----:B------:R-:W-:Y:S01]  /*16e0*/  F2FP.F16.F32.PACK_AB R23, RZ, R23 ;  /* 0x00000017ff17723e */ /* 0x000fe200000000ff */
[----:B------:R-:W-:Y:S01]  /*16f0*/  FADD.FTZ R24, R24, 1 ;  /* 0x3f80000018187421 */ /* 0x000fe20000010000 */
[----:B------:R-:W-:Y:S01]  /*1700*/  HADD2.F32 R9, -RZ, R9.H1_H1 ;  /* 0x30000009ff097230 */ /* 0x000fe20000004100 */
[----:B------:R-:W-:Y:S01]  /*1710*/  F2FP.F16.F32.PACK_AB R17, R28, R17 ;  /* 0x000000111c11723e */ /* 0x000fe200000000ff */
[----:B------:R-:W-:Y:S01]  /*1720*/  FMUL.FTZ R10, R10, R21 ;  /* 0x000000150a0a7220 */ /* 0x000fe20000410000 */
[----:B------:R-:W-:Y:S01]  /*1730*/  FMUL.FTZ R21, R6, 0.5 ;  /* 0x3f00000006157820 */ /* 0x000fe20000410000 */
[----:B------:R-:W2:Y:S01]  /*1740*/  MUFU.TANH R18, R18 ;  /* 0x0000001200127308 */ /* 0x000ea20000002400 */
[----:B------:R-:W-:Y:S01]  /*1750*/  HADD2.F32 R23, -RZ, R23.H0_H0 ;  /* 0x20000017ff177230 */ /* 0x000fe20000004100 */
[----:B------:R-:W-:Y:S01]  /*1760*/  F2FP.F16.F32.PACK_AB R24, RZ, R24 ;  /* 0x00000018ff18723e */ /* 0x000fe200000000ff */
[----:B------:R-:W-:Y:S01]  /*1770*/  HADD2.F32 R16, -RZ, R16.H1_H1 ;  /* 0x30000010ff107230 */ /* 0x000fe20000004100 */
[----:B0-----:R-:W-:Y:S01]  /*1780*/  F2FP.F16.F32.PACK_AB R20, R11, R20 ;  /* 0x000000140b14723e */ /* 0x001fe200000000ff */
[----:B------:R-:W-:-:S02]  /*1790*/  HADD2.F32 R27, -RZ, R27.H1_H1 ;  /* 0x3000001bff1b7230 */ /* 0x000fc40000004100 */
[----:B------:R-:W-:Y:S01]  /*17a0*/  FMUL.FTZ R9, R9, R23 ;  /* 0x0000001709097220 */ /* 0x000fe20000410000 */
[----:B------:R-:W-:Y:S01]  /*17b0*/  HADD2.F32 R23, -RZ, R24.H0_H0 ;  /* 0x20000018ff177230 */ /* 0x000fe20000004100 */
[----:B------:R-:W0:Y:S01]  /*17c0*/  MUFU.TANH R12, R12 ;  /* 0x0000000c000c7308 */ /* 0x000e220000002400 */
[----:B------:R-:W-:Y:S01]  /*17d0*/  HADD2.F32 R11, -RZ, R20.H0_H0 ;  /* 0x20000014ff0b7230 */ /* 0x000fe20000004100 */
[----:B-1----:R-:W-:Y:S01]  /*17e0*/  F2FP.F16.F32.PACK_AB R14, R21, R14 ;  /* 0x0000000e150e723e */ /* 0x002fe200000000ff */
[----:B------:R-:W-:Y:S01]  /*17f0*/  FMUL.FTZ R21, R7, 0.5 ;  /* 0x3f00000007157820 */ /* 0x000fe20000410000 */
[----:B------:R-:W-:Y:S01]  /*1800*/  FMUL.FTZ R6, R16, R23 ;  /* 0x0000001710067220 */ /* 0x000fe20000410000 */
[----:B------:R-:W-:Y:S02]  /*1810*/  HADD2.F32 R16, -RZ, R26.H0_H0 ;  /* 0x2000001aff107230 */ /* 0x000fe40000004100 */
[----:B------:R-:W-:Y:S01]  /*1820*/  FADD.FTZ R11, R11, 1 ;  /* 0x3f8000000b0b7421 */ /* 0x000fe20000010000 */
[----:B------:R-:W-:-:S02]  /*1830*/  HADD2.F32 R7, -RZ, R20.H1_H1 ;  /* 0x30000014ff077230 */ /* 0x000fc40000004100 */
[----:B------:R-:W-:Y:S01]  /*1840*/  HADD2.F32 R20, -RZ, R14.H0_H0 ;  /* 0x2000000eff147230 */ /* 0x000fe20000004100 */
[----:B--2---:R-:W-:Y:S01]  /*1850*/  F2FP.F16.F32.PACK_AB R18, R15, R18 ;  /* 0x000000120f12723e */ /* 0x004fe200000000ff */
[----:B------:R-:W-:Y:S01]  /*1860*/  FADD.FTZ R16, R16, 1 ;  /* 0x3f80000010107421 */ /* 0x000fe20000010000 */
[----:B------:R-:W-:Y:S01]  /*1870*/  F2FP.F16.F32.PACK_AB R11, RZ, R11 ;  /* 0x0000000bff0b723e */ /* 0x000fe200000000ff */
[----:B------:R-:W-:Y:S02]  /*1880*/  HADD2.F32 R25, -RZ, R25.H0_H0 ;  /* 0x20000019ff197230 */ /* 0x000fe40000004100 */
[----:B------:R-:W-:Y:S01]  /*1890*/  FADD.FTZ R20, R20, 1 ;  /* 0x3f80000014147421 */ /* 0x000fe20000010000 */
[----:B------:R-:W-:Y:S01]  /*18a0*/  HADD2.F32 R29, -RZ, R29.H0_H0 ;  /* 0x2000001dff1d7230 */ /* 0x000fe20000004100 */
[----:B------:R-:W-:Y:S01]  /*18b0*/  F2FP.F16.F32.PACK_AB R16, RZ, R16 ;  /* 0x00000010ff10723e */ /* 0x000fe200000000ff */
[----:B------:R-:W-:Y:S01]  /*18c0*/  HADD2.F32 R26, -RZ, R26.H1_H1 ;  /* 0x3000001aff1a7230 */ /* 0x000fe20000004100 */
[----:B0-----:R-:W-:Y:S01]  /*18d0*/  F2FP.F16.F32.PACK_AB R15, R21, R12 ;  /* 0x0000000c150f723e */ /* 0x001fe200000000ff */
[----:B------:R-:W-:Y:S01]  /*18e0*/  HADD2.F32 R21, -RZ, R18.H0_H0 ;  /* 0x20000012ff157230 */ /* 0x000fe20000004100 */
[----:B------:R-:W-:Y:S01]  /*18f0*/  F2FP.F16.F32.PACK_AB R20, RZ, R20 ;  /* 0x00000014ff14723e */ /* 0x000fe200000000ff */
[----:B------:R-:W-:-:S02]  /*1900*/  HADD2.F32 R12, -RZ, R14.H1_H1 ;  /* 0x3000000eff0c7230 */ /* 0x000fc40000004100 */
[----:B------:R-:W-:Y:S01]  /*1910*/  FMUL.FTZ R25, R27, R25 ;  /* 0x000000191b197220 */ /* 0x000fe20000410000 */
[--C-:B------:R-:W-:Y:S02]  /*1920*/  HADD2.F32 R23, -RZ, R15.reuse.H0_H0 ;  /* 0x2000000fff177230 */ /* 0x100fe40000004100 */
[----:B------:R-:W-:Y:S01]  /*1930*/  FADD.FTZ R21, R21, 1 ;  /* 0x3f80000015157421 */ /* 0x000fe20000010000 */
[----:B------:R-:W-:Y:S02]  /*1940*/  HADD2.F32 R14, -RZ, R18.H1_H1 ;  /* 0x30000012ff0e7230 */ /* 0x000fe40000004100 */
[----:B------:R-:W-:Y:S01]  /*1950*/  FMUL.FTZ R8, R8, R29 ;  /* 0x0000001d08087220 */ /* 0x000fe20000410000 */
[----:B------:R-:W-:Y:S02]  /*1960*/  HADD2.F32 R15, -RZ, R15.H1_H1 ;  /* 0x3000000fff0f7230 */ /* 0x000fe40000004100 */
[----:B------:R-:W-:Y:S01]  /*1970*/  FADD.FTZ R23, R23, 1 ;  /* 0x3f80000017177421 */ /* 0x000fe20000010000 */
[----:B------:R-:W-:Y:S01]  /*1980*/  F2FP.F16.F32.PACK_AB R18, RZ, R21 ;  /* 0x00000015ff12723e */ /* 0x000fe200000000ff */
[----:B------:R-:W-:-:S02]  /*1990*/  HADD2.F32 R21, -RZ, R16.H0_H0 ;  /* 0x20000010ff157230 */ /* 0x000fc40000004100 */
[----:B------:R-:W-:Y:S01]  /*19a0*/  HADD2.F32 R16, -RZ, R11.H0_H0 ;  /* 0x2000000bff107230 */ /* 0x000fe20000004100 */
[----:B------:R-:W-:Y:S01]  /*19b0*/  F2FP.F16.F32.PACK_AB R24, RZ, R23 ;  /* 0x00000017ff18723e */ /* 0x000fe200000000ff */
[----:B------:R-:W-:Y:S02]  /*19c0*/  HADD2.F32 R23, -RZ, R20.H0_H0 ;  /* 0x20000014ff177230 */ /* 0x000fe40000004100 */
        /* <DEDUP_REMOVED lines=9> */
[----:B------:R-:W-:-:S02]  /*1a60*/  IADD3 R8, P0, PT, R2, UR8, RZ ;  /* 0x0000000802087c10 */ /* 0x000fc4000ff1e0ff */
[----:B------:R-:W-:Y:S02]  /*1a70*/  F2FP.F16.F32.PACK_AB R18, R5, R4 ;  /* 0x000000040512723e */ /* 0x000fe400000000ff */
[----:B------:R-:W-:Y:S02]  /*1a80*/  F2FP.F16.F32.PACK_AB R5, R11, R6 ;  /* 0x000000060b05723e */ /* 0x000fe400000000ff */
[----:B------:R-:W-:Y:S02]  /*1a90*/  F2FP.F16.F32.PACK_AB R4, R10, R9 ;  /* 0x000000090a04723e */ /* 0x000fe400000000ff */
[----:B------:R-:W-:Y:S02]  /*1aa0*/  F2FP.F16.F32.PACK_AB R6, R12, R7 ;  /* 0x000000070c06723e */ /* 0x000fe400000000ff */
[----:B------:R-:W-:Y:S01]  /*1ab0*/  IADD3.X R9, PT, PT, R3, UR9, RZ, P0, !PT ;  /* 0x0000000903097c10 */ /* 0x000fe200087fe4ff */
[----:B------:R-:W-:Y:S01]  /*1ac0*/  IMAD.WIDE.U32 R2, R0, 0x20, R2 ;  /* 0x0000002000027825 */ /* 0x000fe200078e0002 */
[----:B------:R-:W-:-:S02]  /*1ad0*/  F2FP.F16.F32.PACK_AB R7, R15, R14 ;  /* 0x0000000e0f07723e */ /* 0x000fc400000000ff */
[----:B------:R-:W-:-:S03]  /*1ae0*/  ISETP.GE.AND P0, PT, R13, UR4, PT ;  /* 0x000000040d007c0c */ /* 0x000fc6000bf06270 */
[----:B------:R0:W-:Y:S10]  /*1af0*/  STG.E.ENL2.256 desc[UR6][R8.64], R16, R4 ;  /* 0xf80000100804797f */ /* 0x0001f4000f121806 */
[----:B------:R-:W-:Y:S05]  /*1b00*/  @!P0 BRA `(.L_x_136) ;  /* 0xffffffe400788947 */ /* 0x000fea000383ffff */
[----:B------:R-:W-:Y:S05]  /*1b10*/  EXIT ;  /* 0x000000000000794d */ /* 0x000fea0003800000 */
.L_x_137:
        /* <DEDUP_REMOVED lines=14> */
.L_x_470:


//--------------------- .text._ZN4vllm17activation_kernelIfXadL_ZNS_15gelu_new_kernelIfEET_RKS2_EELb1ELb1EEEvPS2_PS3_i --------------------------
	.section	.text._ZN4vllm17activation_kernelIfXadL_ZNS_15gelu_new_kernelIfEET_RKS2_EELb1ELb1EEEvPS2_PS3_i,"ax",@progbits
	.align	128
        .global         _ZN4vllm17activation_kernelIfXadL_ZNS_15gelu_new_kernelIfEET_RKS2_EELb1ELb1EEEvPS2_PS3_i
        .type           _ZN4vllm17activation_kernelIfXadL_ZNS_15gelu_new_kernelIfEET_RKS2_EELb1ELb1EEEvPS2_PS3_i,@function
        .size           _ZN4vllm17activation_kernelIfXadL_ZNS_15gelu_new_kernelIfEET_RKS2_EELb1ELb1EEEvPS2_PS3_i,(.L_x_471 - _ZN4vllm17activation_kernelIfXadL_ZNS_15gelu_new_kernelIfEET_RKS2_EELb1ELb1EEEvPS2_PS3_i)
        .other          _ZN4vllm17activation_kernelIfXadL_ZNS_15gelu_new_kernelIfEET_RKS2_EELb1ELb1EEEvPS2_PS3_i,@"STO_CUDA_ENTRY STV_DEFAULT"
_ZN4vllm17activation_kernelIfXadL_ZNS_15gelu_new_kernelIfEET_RKS2_EELb1ELb1EEEvPS2_PS3_i:
.text._ZN4vllm17activation_kernelIfXadL_ZNS_15gelu_new_kernelIfEET_RKS2_EELb1ELb1EEEvPS2_PS3_i:
        /* <DEDUP_REMOVED lines=57> */
[----:B------:R-:W-:Y:S01]  /*0390*/  FMUL.FTZ R15, R6, R15 ;  /* 0x0000000f060f7220 */ /* 0x000fe20000410000 */
[----:B------:R-:W-:Y:S01]  /*03a0*/  FFMA.FTZ R14, R14, 0.044714998453855514526, R7 ;  /* 0x3d3727130e0e7823 */ /* 0x000fe20000010007 */
[----:B------:R-:W-:Y:S01]  /*03b0*/  FMUL.FTZ R13, R13, 0.79788458347320556641 ;  /* 0x3f4c422a0d0d7820 */ /* 0x000fe20000410000 */
[----:B------:R-:W-:Y:S01]  /*03c0*/  FMUL.FTZ R12, R12, 0.79788458347320556641 ;  /* 0x3f4c422a0c0c7820 */ /* 0x000fe20000410000 */
[----:B------:R-:W-:Y:S01]  /*03d0*/  FMUL.FTZ R20, R11, R11 ;  /* 0x0000000b0b147220 */ /* 0x000fe20000410000 */
[----:B------:R-:W-:Y:S01]  /*03e0*/  FFMA.FTZ R15, R15, 0.044714998453855514526, R6 ;  /* 0x3d3727130f0f7823 */ /* 0x000fe20000010006 */
[----:B------:R0:W1:Y:S01]  /*03f0*/  MUFU.TANH R19, R13 ;  /* 0x0000000d00137308 */ /* 0x0000620000002400 */
[----:B------:R-:W-:Y:S01]  /*0400*/  FMUL.FTZ R4, R4, 0.5 ;  /* 0x3f00000004047820 */ /* 0x000fe20000410000 */
[----:B------:R-:W-:Y:S01]  /*0410*/  FMUL.FTZ R20, R11, R20 ;  /* 0x000000140b147220 */ /* 0x000fe20000410000 */
[----:B------:R-:W-:Y:S01]  /*0420*/  FMUL.FTZ R15, R15, 0.79788458347320556641 ;  /* 0x3f4c422a0f0f7820 */ /* 0x000fe20000410000 */
[----:B------:R-:W-:Y:S01]  /*0430*/  FMUL.FTZ R5, R5, 0.5 ;  /* 0x3f00000005057820 */ /* 0x000fe20000410000 */
[----:B------:R-:W-:Y:S01]  /*0440*/  FMUL.FTZ R6, R6, 0.5 ;  /* 0x3f00000006067820 */ /* 0x000fe20000410000 */
[----:B------:R-:W-:Y:S01]  /*0450*/  FFMA.FTZ R20, R20, 0.044714998453855514526, R11 ;  /* 0x3d37271314147823 */ /* 0x000fe2000001000b */
[----:B------:R-:W-:Y:S01]  /*0460*/  FMUL.FTZ R11, R11, 0.5 ;  /* 0x3f0000000b0b7820 */ /* 0x000fe20000410000 */
[----:B------:R2:W3:Y:S01]  /*0470*/  MUFU.TANH R18, R12 ;  /* 0x0000000c00127308 */ /* 0x0004e20000002400 */
[----:B0-----:R-:W-:Y:S01]  /*0480*/  FMUL.FTZ R13, R8, R17 ;  /* 0x00000011080d7220 */ /* 0x001fe20000410000 */
[----:B------:R-:W-:Y:S01]  /*0490*/  FMUL.FTZ R17, R14, 0.79788458347320556641 ;  /* 0x3f4c422a0e117820 */ /* 0x000fe20000410000 */
[----:B------:R-:W-:Y:S01]  /*04a0*/  FMUL.FTZ R14, R9, R9 ;  /* 0x00000009090e7220 */ /* 0x000fe20000410000 */
[----:B------:R-:W-:Y:S01]  /*04b0*/  FMUL.FTZ R7, R7, 0.5 ;  /* 0x3f00000007077820 */ /* 0x000fe20000410000 */
[----:B------:R-:W-:Y:S01]  /*04c0*/  FFMA.FTZ R13, R13, 0.044714998453855514526, R8 ;  /* 0x3d3727130d0d7823 */ /* 0x000fe20000010008 */
[----:B------:R-:W-:Y:S01]  /*04d0*/  FMUL.FTZ R8, R8, 0.5 ;  /* 0x3f00000008087820 */ /* 0x000fe20000410000 */
[----:B------:R-:W-:Y:S01]  /*04e0*/  FMUL.FTZ R14, R9, R14 ;  /* 0x0000000e090e7220 */ /* 0x000fe20000410000 */
[----:B------:R0:W4:Y:S01]  /*04f0*/  MUFU.TANH R16, R15 ;  /* 0x0000000f00107308 */ /* 0x0001220000002400 */
[----:B--2---:R-:W-:Y:S01]  /*0500*/  FMUL.FTZ R12, R13, 0.79788458347320556641 ;  /* 0x3f4c422a0d0c7820 */ /* 0x004fe20000410000 */
[----:B------:R-:W-:Y:S01]  /*0510*/  FMUL.FTZ R13, R10, R10 ;  /* 0x0000000a0a0d7220 */ /* 0x000fe20000410000 */
[----:B------:R-:W-:Y:S01]  /*0520*/  FFMA.FTZ R14, R14, 0.044714998453855514526, R9 ;  /* 0x3d3727130e0e7823 */ /* 0x000fe20000010009 */
[----:B------:R-:W-:Y:S01]  /*0530*/  FMUL.FTZ R9, R9, 0.5 ;  /* 0x3f00000009097820 */ /* 0x000fe20000410000 */
[----:B-1----:R-:W-:Y:S01]  /*0540*/  FADD.FTZ R19, R19, 1 ;  /* 0x3f80000013137421 */ /* 0x002fe20000010000 */
[----:B------:R-:W-:Y:S01]  /*0550*/  FMUL.FTZ R13, R10, R13 ;  /* 0x0000000d0a0d7220 */ /* 0x000fe20000410000 */
[----:B------:R-:W-:Y:S01]  /*0560*/  FMUL.FTZ R14, R14, 0.79788458347320556641 ;  /* 0x3f4c422a0e0e7820 */ /* 0x000fe20000410000 */
[----:B------:R-:W1:Y:S01]  /*0570*/  MUFU.TANH R17, R17 ;  /* 0x0000001100117308 */ /* 0x000e620000002400 */
[----:B0-----:R-:W-:Y:S01]  /*0580*/  FMUL.FTZ R15, R20, 0.79788458347320556641 ;  /* 0x3f4c422a140f7820 */ /* 0x001fe20000410000 */
[----:B------:R-:W-:Y:S01]  /*0590*/  FFMA.FTZ R13, R13, 0.044714998453855514526, R10 ;  /* 0x3d3727130d0d7823 */ /* 0x000fe2000001000a */
[----:B------:R-:W-:Y:S01]  /*05a0*/  FMUL.FTZ R10, R10, 0.5 ;  /* 0x3f0000000a0a7820 */ /* 0x000fe20000410000 */
[----:B---3--:R-:W-:Y:S01]  /*05b0*/  FADD.FTZ R18, R18, 1 ;  /* 0x3f80000012127421 */ /* 0x008fe20000010000 */
[----:B------:R-:W-:Y:S01]  /*05c0*/  FMUL.FTZ R4, R4, R19 ;  /* 0x0000001304047220 */ /* 0x000fe20000410000 */
[----:B------:R-:W-:-:S02]  /*05d0*/  FMUL.FTZ R13, R13, 0.79788458347320556641 ;  /* 0x3f4c422a0d0d7820 */ /* 0x000fc40000410000 */
[----:B------:R-:W0:Y:S01]  /*05e0*/  MUFU.TANH R12, R12 ;  /* 0x0000000c000c7308 */ /* 0x000e220000002400 */
[----:B------:R-:W-:Y:S01]  /*05f0*/  FMUL.FTZ R5, R5, R18 ;  /* 0x0000001205057220 */ /* 0x000fe20000410000 */
[----:B----4-:R-:W-:-:S04]  /*0600*/  FADD.FTZ R27, R16, 1 ;  /* 0x3f800000101b7421 */ /* 0x010fc80000010000 */
[----:B------:R-:W-:Y:S02]  /*0610*/  FMUL.FTZ R6, R6, R27 ;  /* 0x0000001b06067220 */ /* 0x000fe40000410000 */
[----:B------:R-:W2:Y:S01]  /*0620*/  MUFU.TANH R13, R13 ;  /* 0x0000000d000d7308 */ /* 0x000ea20000002400 */
[----:B-1----:R-:W-:-:S04]  /*0630*/  FADD.FTZ R16, R17, 1 ;  /* 0x3f80000011107421 */ /* 0x002fc80000010000 */
[----:B------:R-:W-:-:S03]  /*0640*/  FMUL.FTZ R7, R7, R16 ;  /* 0x0000001007077220 */ /* 0x000fc60000410000 */
[----:B------:R-:W1:Y:S01]  /*0650*/  MUFU.TANH R15, R15 ;  /* 0x0000000f000f7308 */ /* 0x000e620000002400 */
[----:B0-----:R-:W-:-:S04]  /*0660*/  FADD.FTZ R17, R12, 1 ;  /* 0x3f8000000c117421 */ /* 0x001fc80000010000 */
[----:B------:R-:W-:-:S03]  /*0670*/  FMUL.FTZ R8, R8, R17 ;  /* 0x0000001108087220 */ /* 0x000fc60000410000 */
[----:B------:R-:W0:Y:S01]  /*0680*/  MUFU.TANH R14, R14 ;  /* 0x0000000e000e7308 */ /* 0x000e220000002400 */
[----:B--2---:R-:W-:-:S04]  /*0690*/  FADD.FTZ R13, R13, 1 ;  /* 0x3f8000000d0d7421 */ /* 0x004fc80000010000 */
[----:B------:R-:W-:Y:S01]  /*06a0*/  FMUL.FTZ R10, R10, R13 ;  /* 0x0000000d0a0a7220 */ /* 0x000fe20000410000 */
[----:B-1----:R-:W-:-:S04]  /*06b0*/  FADD.FTZ R12, R15, 1 ;  /* 0x3f8000000f0c7421 */ /* 0x002fc80000010000 */
[----:B------:R-:W-:Y:S01]  /*06c0*/  FMUL.FTZ R11, R11, R12 ;  /* 0x0000000c0b0b7220 */ /* 0x000fe20000410000 */
[----:B------:R-:W-:Y:S01]  /*06d0*/  IMAD.WIDE.U32 R12, R21, 0x20, R22 ;  /* 0x00000020150c7825 */ /* 0x000fe200078e0016 */
[----:B------:R-:W-:-:S03]  /*06e0*/  MOV R21, R3 ;  /* 0x0000000300157202 */ /* 0x000fc60000000f00 */
[----:B0-----:R-:W-:-:S04]  /*06f0*/  FADD.FTZ R14, R14, 1 ;  /* 0x3f8000000e0e7421 */ /* 0x001fc80000010000 */
[----:B------:R-:W-:-:S05]  /*0700*/  FMUL.FTZ R9, R9, R14 ;  /* 0x0000000e09097220 */ /* 0x000fca0000410000 */
[----:B------:R0:W-:Y:S02]  /*0710*/  STG.E.ENL2.256 desc[UR4][R12.64], R4, R8 ;  /* 0xf80000040c08797f */ /* 0x0001e4000f121804 */
.L_x_139:
[----:B------:R-:W-:Y:S05]  /*0720*/  BSYNC.RECONVERGENT B0 ;  /* 0x0000000000007941 */ /* 0x000fea0003800200 */
.L_x_138:
[----:B------:R-:W-:Y:S05]  /*0730*/  @!P1 EXIT ;  /* 0x000000000000994d */ /* 0x000fea0003800000 */
[----:B------:R-:W-:-:S07]  /*0740*/  IADD3 R3, PT, PT, R21, R2, RZ ;  /* 0x0000000215037210 */ /* 0x000fce0007ffe0ff */
.L_x_140:
[----:B01----:R-:W-:-:S06]  /*0750*/  IMAD.WIDE.U32 R4, R21, 0x20, R24 ;  /* 0x0000002015047825 */ /* 0x003fcc00078e0018 */
[----:B------:R-:W2:Y:S01]  /*0760*/  LDG.E.ENL2.256.CONSTANT R4, R16, desc[UR4][R4.64] ;  /* 0xfe0000040410797e */ /* 0x000ea20008129904 */
[----:B------:R-:W-:-:S06]  /*0770*/  IMAD.WIDE.U32 R8, R3, 0x20, R24 ;  /* 0x0000002003087825 */ /* 0x000fcc00078e0018 */
[----:B------:R-:W3:Y:S01]  /*0780*/  LDG.E.ENL2.256.CONSTANT R12, R8, desc[UR4][R8.64] ;  /* 0xfe0000040808797e */ /* 0x000ee2000812990c */
[----:B--2---:R-:W-:Y:S01]  /*0790*/  FMUL.FTZ R27, R16, R16 ;  /* 0x00000010101b7220 */ /* 0x004fe20000410000 */
[----:B------:R-:W-:-:S03]  /*07a0*/  FMUL.FTZ R20, R17, R17 ;  /* 0x0000001111147220 */ /* 0x000fc60000410000 */
[----:B------:R-:W-:Y:S01]  /*07b0*/  FMUL.FTZ R27, R16, R27 ;  /* 0x0000001b101b7220 */ /* 0x000fe20000410000 */
[----:B------:R-:W-:Y:S01]  /*07c0*/  FMUL.FTZ R26, R17, R20 ;  /* 0x00000014111a7220 */ /* 0x000fe20000410000 */
[----:B---3--:R-:W-:Y:S02]  /*07d0*/  FMUL.FTZ R29, R8, R8 ;  /* 0x00000008081d7220 */ /* 0x008fe40000410000 */
[----:B------:R-:W-:Y:S01]  /*07e0*/  FFMA.FTZ R27, R27, 0.044714998453855514526, R16 ;  /* 0x3d3727131b1b7823 */ /* 0x000fe20000010010 */
[----:B------:R-:W-:Y:S01]  /*07f0*/  FFMA.FTZ R26, R26, 0.044714998453855514526, R17 ;  /* 0x3d3727131a1a7823 */ /* 0x000fe20000010011 */
[----:B------:R-:W-:Y:S01]  /*0800*/  FMUL.FTZ R16, R16, 0.5 ;  /* 0x3f00000010107820 */ /* 0x000fe20000410000 */
[----:B------:R-:W-:Y:S01]  /*0810*/  FMUL.FTZ R29, R8, R29 ;  /* 0x0000001d081d7220 */ /* 0x000fe20000410000 */
[----:B------:R-:W-:Y:S01]  /*0820*/  FMUL.FTZ R20, R27, 0.79788458347320556641 ;  /* 0x3f4c422a1b147820 */ /* 0x000fe20000410000 */
[----:B------:R-:W-:Y:S01]  /*0830*/  FMUL.FTZ R26, R26, 0.79788458347320556641 ;  /* 0x3f4c422a1a1a7820 */ /* 0x000fe20000410000 */
[----:B------:R-:W-:Y:S01]  /*0840*/  FMUL.FTZ R27, R17, 0.5 ;  /* 0x3f000000111b7820 */ /* 0x000fe20000410000 */
[----:B------:R-:W-:-:S03]  /*0850*/  FFMA.FTZ R29, R29, 0.044714998453855514526, R8 ;  /* 0x3d3727131d1d7823 */ /* 0x000fc60000010008 */
[----:B------:R-:W0:Y:S08]  /*0860*/  MUFU.TANH R20, R20 ;  /* 0x0000001400147308 */ /* 0x000e300000002400 */
[----:B------:R-:W1:Y:S01]  /*0870*/  MUFU.TANH R26, R26 ;  /* 0x0000001a001a7308 */ /* 0x000e620000002400 */
[----:B0-----:R-:W-:Y:S01]  /*0880*/  FADD.FTZ R17, R20, 1 ;  /* 0x3f80000014117421 */ /* 0x001fe20000010000 */
[----:B------:R-:W-:-:S03]  /*0890*/  FMUL.FTZ R20, R19, R19 ;  /* 0x0000001313147220 */ /* 0x000fc60000410000 */
[----:B------:R-:W-:Y:S01]  /*08a0*/  FMUL.FTZ R16, R16, R17 ;  /* 0x0000001110107220 */ /* 0x000fe20000410000 */
[----:B-1----:R-:W-:Y:S01]  /*08b0*/  FADD.FTZ R28, R26, 1 ;  /* 0x3f8000001a1c7421 */ /* 0x002fe20000010000 */
[----:B------:R-:W-:-:S03]  /*08c0*/  FMUL.FTZ R26, R19, R20 ;  /* 0x00000014131a7220 */ /* 0x000fc60000410000 */
[----:B------:R-:W-:Y:S01]  /*08d0*/  FMUL.FTZ R17, R27, R28 ;  /* 0x0000001c1b117220 */ /* 0x000fe20000410000 */
[----:B------:R-:W-:Y:S01]  /*08e0*/  FMUL.FTZ R27, R18, R18 ;  /* 0x00000012121b7220 */ /* 0x000fe20000410000 */
[----:B------:R-:W-:-:S03]  /*08f0*/  FFMA.FTZ R26, R26, 0.044714998453855514526, R19 ;  /* 0x3d3727131a1a7823 */ /* 0x000fc60000010013 */
[----:B------:R-:W-:Y:S01]  /*0900*/  FMUL.FTZ R27, R18, R27 ;  /* 0x0000001b121b7220 */ /* 0x000fe20000410000 */
[----:B------:R-:W-:-:S03]  /*0910*/  FMUL.FTZ R26, R26, 0.79788458347320556641 ;  /* 0x3f4c422a1a1a7820 */ /* 0x000fc60000410000 */
[----:B------:R-:W-:Y:S01]  /*0920*/  FFMA.FTZ R27, R27, 0.044714998453855514526, R18 ;  /* 0x3d3727131b1b7823 */ /* 0x000fe20000010012 */
[----:B------:R-:W-:Y:S02]  /*0930*/  FMUL.FTZ R18, R18, 0.5 ;  /* 0x3f00000012127820 */ /* 0x000fe40000410000 */
[----:B------:R-:W0:Y:S01]  /*0940*/  MUFU.TANH R26, R26 ;  /* 0x0000001a001a7308 */ /* 0x000e220000002400 */
[----:B------:R-:W-:Y:S01]  /*0950*/  FMUL.FTZ R20, R27, 0.79788458347320556641 ;  /* 0x3f4c422a1b147820 */ /* 0x000fe20000410000 */
[----:B------:R-:W-:-:S06]  /*0960*/  FMUL.FTZ R27, R19, 0.5 ;  /* 0x3f000000131b7820 */ /* 0x000fcc0000410000 */
[----:B------:R-:W1:Y:S01]  /*0970*/  MUFU.TANH R20, R20 ;  /* 0x0000001400147308 */ /* 0x000e620000002400 */
[----:B0-----:R-:W-:Y:S01]  /*0980*/  FADD.FTZ R28, R26, 1 ;  /* 0x3f8000001a1c7421 */ /* 0x001fe20000010000 */
[----:B-1----:R-:W-:Y:S01]  /*0990*/  FADD.FTZ R19, R20, 1 ;  /* 0x3f80000014137421 */ /* 0x002fe20000010000 */
[----:B------:R-:W-:-:S03]  /*09a0*/  FMUL.FTZ R20, R5, R5 ;  /* 0x0000000505147220 */ /* 0x000fc60000410000 */
[----:B------:R-:W-:Y:S01]  /*09b0*/  FMUL.FTZ R18, R18, R19 ;  /* 0x0000001312127220 */ /* 0x000fe20000410000 */
[----:B------:R-:W-:Y:S01]  /*09c0*/  FMUL.FTZ R19, R27, R28 ;  /* 0x0000001c1b137220 */ /* 0x000fe20000410000 */
[----:B------:R-:W-:Y:S01]  /*09d0*/  FMUL.FTZ R27, R4, R4 ;  /* 0x00000004041b7220 */ /* 0x000fe20000410000 */
[----:B------:R-:W-:-:S03]  /*09e0*/  FMUL.FTZ R26, R5, R20 ;  /* 0x00000014051a7220 */ /* 0x000fc60000410000 */
[----:B------:R-:W-:Y:S01]  /*09f0*/  FMUL.FTZ R27, R4, R27 ;  /* 0x0000001b041b7220 */ /* 0x000fe20000410000 */
[----:B------:R-:W-:-:S03]  /*0a00*/  FFMA.FTZ R26, R26, 0.044714998453855514526, R5 ;  /* 0x3d3727131a1a7823 */ /* 0x000fc60000010005 */
[----:B------:R-:W-:Y:S01]  /*0a10*/  FFMA.FTZ R27, R27, 0.044714998453855514526, R4 ;  /* 0x3d3727131b1b7823 */ /* 0x000fe20000010004 */
[----:B------:R-:W-:Y:S01]  /*0a20*/  FMUL.FTZ R26, R26, 0.79788458347320556641 ;  /* 0x3f4c422a1a1a7820 */ /* 0x000fe20000410000 */
[----:B------:R-:W-:Y:S02]  /*0a30*/  FMUL.FTZ R4, R4, 0.5 ;  /* 0x3f00000004047820 */ /* 0x000fe40000410000 */
[----:B------:R-:W-:Y:S01]  /*0a40*/  FMUL.FTZ R20, R27, 0.79788458347320556641 ;  /* 0x3f4c422a1b147820 */ /* 0x000fe20000410000 */
[----:B------:R-:W-:Y:S02]  /*0a50*/  FMUL.FTZ R27, R5, 0.5 ;  /* 0x3f000000051b7820 */ /* 0x000fe40000410000 */
[----:B------:R-:W0:Y:S08]  /*0a60*/  MUFU.TANH R26, R26 ;  /* 0x0000001a001a7308 */ /* 0x000e300000002400 */
        /* <DEDUP_REMOVED lines=12> */
[----:B------:R-:W-:Y:S01]  /*0b30*/  FMUL.FTZ R26, R7, 0.5 ;  /* 0x3f000000071a7820 */ /* 0x000fe20000410000 */
[----:B------:R-:W-:Y:S01]  /*0b40*/  FMUL.FTZ R6, R6, 0.5 ;  /* 0x3f00000006067820 */ /* 0x000fe20000410000 */
[----:B------:R-:W-:-:S03]  /*0b50*/  FMUL.FTZ R20, R27, 0.79788458347320556641 ;  /* 0x3f4c422a1b147820 */ /* 0x000fc60000410000 */
[----:B------:R-:W0:Y:S08]  /*0b60*/  MUFU.TANH R28, R28 ;  /* 0x0000001c001c7308 */ /* 0x000e300000002400 */
[----:B------:R-:W1:Y:S01]  /*0b70*/  MUFU.TANH R20, R20 ;  /* 0x0000001400147308 */ /* 0x000e620000002400 */
[----:B0-----:R-:W-:Y:S01]  /*0b80*/  FADD.FTZ R27, R28, 1 ;  /* 0x3f8000001c1b7421 */ /* 0x001fe20000010000 */
[----:B-1----:R-:W-:Y:S01]  /*0b90*/  FADD.FTZ R7, R20, 1 ;  /* 0x3f80000014077421 */ /* 0x002fe20000010000 */
[----:B------:R-:W-:-:S03]  /*0ba0*/  FMUL.FTZ R20, R9, R9 ;  /* 0x0000000909147220 */ /* 0x000fc60000410000 */
[----:B------:R-:W-:Y:S01]  /*0bb0*/  FMUL.FTZ R6, R6, R7 ;  /* 0x0000000706067220 */ /* 0x000fe20000410000 */
[----:B------:R-:W-:Y:S01]  /*0bc0*/  FMUL.FTZ R7, R26, R27 ;  /* 0x0000001b1a077220 */ /* 0x000fe20000410000 */
[----:B------:R-:W-:-:S04]  /*0bd0*/  IMAD.WIDE.U32 R26, R21, 0x20, R22 ;  /* 0x00000020151a7825 */ /* 0x000fc800078e0016 */
[----:B------:R-:W-:Y:S01]  /*0be0*/  FMUL.FTZ R28, R9, R20 ;  /* 0x00000014091c7220 */ /* 0x000fe20000410000 */
[----:B------:R-:W-:Y:S01]  /*0bf0*/  FMUL.FTZ R20, R29, 0.79788458347320556641 ;  /* 0x3f4c422a1d147820 */ /* 0x000fe20000410000 */
[----:B------:R-:W-:Y:S01]  /*0c00*/  FMUL.FTZ R29, R10, R10 ;  /* 0x0000000a0a1d7220 */ /* 0x000fe20000410000 */
[----:B------:R-:W-:Y:S01]  /*0c10*/  IADD3 R21, PT, PT, R2, R21, R2 ;  /* 0x0000001502157210 */ /* 0x000fe20007ffe002 */
[----:B------:R0:W-:Y:S01]  /*0c20*/  STG.E.ENL2.256 desc[UR4][R26.64], R16, R4 ;  /* 0xf80000101a04797f */ /* 0x0001e2000f121804 */
[----:B------:R-:W-:Y:S01]  /*0c30*/  FFMA.FTZ R28, R28, 0.044714998453855514526, R9 ;  /* 0x3d3727131c1c7823 */ /* 0x000fe20000010009 */
[C---:B------:R-:W-:Y:S01]  /*0c40*/  FMUL.FTZ R29, R10.reuse, R29 ;  /* 0x0000001d0a1d7220 */ /* 0x040fe20000410000 */
[----:B------:R-:W1:Y:S01]  /*0c50*/  MUFU.TANH R20, R20 ;  /* 0x0000001400147308 */ /* 0x000e620000002400 */
[----:B------:R-:W-:Y:S02]  /*0c60*/  ISETP.GE.AND P0, PT, R21, R0, PT ;  /* 0x000000001500720c */ /* 0x000fe40003f06270 */
[----:B------:R-:W-:Y:S01]  /*0c70*/  FFMA.FTZ R29, R29, 0.044714998453855514526, R10 ;  /* 0x3d3727131d1d7823 */ /* 0x000fe2000001000a */
[----:B------:R-:W-:Y:S01]  /*0c80*/  FMUL.FTZ R10, R10, 0.5 ;  /* 0x3f0000000a0a7820 */ /* 0x000fe20000410000 */
[----:B0-----:R-:W-:Y:S01]  /*0c90*/  FMUL.FTZ R4, R11, R11 ;  /* 0x0000000b0b047220 */ /* 0x001fe20000410000 */
        /* <DEDUP_REMOVED lines=8> */
[----:B------:R-:W-:Y:S01]  /*0d20*/  FMUL.FTZ R4, R29, 0.79788458347320556641 ;  /* 0x3f4c422a1d047820 */ /* 0x000fe20000410000 */
[----:B------:R-:W-:Y:S01]  /*0d30*/  FFMA.FTZ R19, R19, 0.044714998453855514526, R14 ;  /* 0x3d37271313137823 */ /* 0x000fe2000001000e */
[----:B------:R-:W-:Y:S01]  /*0d40*/  FFMA.FTZ R7, R7, 0.044714998453855514526, R12 ;  /* 0x3d37271307077823 */ /* 0x000fe2000001000c */
[----:B------:R-:W-:Y:S01]  /*0d50*/  FMUL.FTZ R5, R16, 0.79788458347320556641 ;  /* 0x3f4c422a10057820 */ /* 0x000fe20000410000 */
[----:B------:R-:W-:Y:S01]  /*0d60*/  FMUL.FTZ R16, R13, R13 ;  /* 0x0000000d0d107220 */ /* 0x000fe20000410000 */
[----:B------:R-:W-:Y:S01]  /*0d70*/  FMUL.FTZ R6, R28, 0.79788458347320556641 ;  /* 0x3f4c422a1c067820 */ /* 0x000fe20000410000 */
[----:B------:R-:W-:Y:S01]  /*0d80*/  FFMA.FTZ R26, R26, 0.044714998453855514526, R15 ;  /* 0x3d3727131a1a7823 */ /* 0x000fe2000001000f */
[----:B------:R-:W-:Y:S01]  /*0d90*/  FMUL.FTZ R7, R7, 0.79788458347320556641 ;  /* 0x3f4c422a07077820 */ /* 0x000fe20000410000 */
[----:B------:R-:W-:Y:S01]  /*0da0*/  FMUL.FTZ R16, R13, R16 ;  /* 0x000000100d107220 */ /* 0x000fe20000410000 */
[----:B------:R-:W0:Y:S01]  /*0db0*/  MUFU.TANH R4, R4 ;  /* 0x0000000400047308 */ /* 0x000e220000002400 */
[----:B------:R-:W-:Y:S01]  /*0dc0*/  FMUL.FTZ R27, R26, 0.79788458347320556641 ;  /* 0x3f4c422a1a1b7820 */ /* 0x000fe20000410000 */
[----:B------:R-:W-:Y:S01]  /*0dd0*/  FMUL.FTZ R26, R8, 0.5 ;  /* 0x3f000000081a7820 */ /* 0x000fe20000410000 */
[----:B------:R-:W-:Y:S01]  /*0de0*/  FFMA.FTZ R17, R16, 0.044714998453855514526, R13 ;  /* 0x3d37271310117823 */ /* 0x000fe2000001000d */
[----:B------:R-:W-:Y:S01]  /*0df0*/  FMUL.FTZ R12, R12, 0.5 ;  /* 0x3f0000000c0c7820 */ /* 0x000fe20000410000 */
[----:B------:R-:W-:-:S02]  /*0e00*/  FMUL.FTZ R14, R14, 0.5 ;  /* 0x3f0000000e0e7820 */ /* 0x000fc40000410000 */
[----:B------:R-:W-:Y:S01]  /*0e10*/  FMUL.FTZ R18, R17, 0.79788458347320556641 ;  /* 0x3f4c422a11127820 */ /* 0x000fe20000410000 */
[----:B------:R-:W-:Y:S01]  /*0e20*/  FMUL.FTZ R17, R19, 0.79788458347320556641 ;  /* 0x3f4c422a13117820 */ /* 0x000fe20000410000 */
[----:B------:R-:W2:Y:S01]  /*0e30*/  MUFU.TANH R6, R6 ;  /* 0x0000000600067308 */ /* 0x000ea20000002400 */
[----:B------:R-:W-:Y:S01]  /*0e40*/  FMUL.FTZ R19, R9, 0.5 ;  /* 0x3f00000009137820 */ /* 0x000fe20000410000 */
[----:B------:R-:W-:Y:S01]  /*0e50*/  FMUL.FTZ R9, R13, 0.5 ;  /* 0x3f0000000d097820 */ /* 0x000fe20000410000 */
[----:B-1----:R-:W-:-:S05]  /*0e60*/  FADD.FTZ R13, R20, 1 ;  /* 0x3f800000140d7421 */ /* 0x002fca0000010000 */
[----:B------:R1:W3:Y:S08]  /*0e70*/  MUFU.TANH R16, R7 ;  /* 0x0000000700107308 */ /* 0x0002f00000002400 */
[----:B------:R-:W4:Y:S01]  /*0e80*/  MUFU.TANH R5, R5 ;  /* 0x0000000500057308 */ /* 0x000f220000002400 */
[----:B-1----:R-:W-:Y:S01]  /*0e90*/  FMUL.FTZ R7, R11, 0.5 ;  /* 0x3f0000000b077820 */ /* 0x002fe20000410000 */
[----:B------:R-:W-:Y:S01]  /*0ea0*/  FMUL.FTZ R11, R15, 0.5 ;  /* 0x3f0000000f0b7820 */ /* 0x000fe20000410000 */
[----:B0-----:R-:W-:Y:S01]  /*0eb0*/  FADD.FTZ R15, R4, 1 ;  /* 0x3f800000040f7421 */ /* 0x001fe20000010000 */
[----:B--2---:R-:W-:Y:S01]  /*0ec0*/  FADD.FTZ R6, R6, 1 ;  /* 0x3f80000006067421 */ /* 0x004fe20000010000 */
[----:B------:R-:W-:-:S03]  /*0ed0*/  FMUL.FTZ R4, R26, R13 ;  /* 0x0000000d1a047220 */ /* 0x000fc60000410000 */
[----:B------:R-:W0:Y:S01]  /*0ee0*/  MUFU.TANH R18, R18 ;  /* 0x0000001200127308 */ /* 0x000e220000002400 */
[----:B---3--:R-:W-:-:S07]  /*0ef0*/  FADD.FTZ R13, R16, 1 ;  /* 0x3f800000100d7421 */ /* 0x008fce0000010000 */
[----:B------:R-:W1:Y:S01]  /*0f00*/  MUFU.TANH R17, R17 ;  /* 0x0000001100117308 */ /* 0x000e620000002400 */
[----:B----4-:R-:W-:Y:S01]  /*0f10*/  FADD.FTZ R20, R5, 1 ;  /* 0x3f80000005147421 */ /* 0x010fe20000010000 */
        /* <DEDUP_REMOVED lines=16> */
.L_x_141:
        /* <DEDUP_REMOVED lines=14> */
.L_x_471:


//--------------------- .text._ZN4vllm24swigluoai_and_mul_kernelIN3c108BFloat16EXadL_ZNS_17swigluoai_and_mulIS2_EET_RKS4_S6_ffEEEEvPS4_PS5_iff --------------------------
	.section	.text._ZN4vllm24swigluoai_and_mul_kernelIN3c108BFloat16EXadL_ZNS_17swigluoai_and_mulIS2_EET_RKS4_S6_ffEEEEvPS4_PS5_iff,"ax",@progbits
	.align	128
        .global         _ZN4vllm24swigluoai_and_mul_kernelIN3c108BFloat16EXadL_ZNS_17swigluoai_and_mulIS2_EET_RKS4_S6_ffEEEEvPS4_PS5_iff
        .type           _ZN4vllm24swigluoai_and_mul_kernelIN3c108BFloat16EXadL_ZNS_17swigluoai_and_mulIS2_EET_RKS4_S6_ffEEEEvPS4_PS5_iff,@function
        .size           _ZN4vllm24swigluoai_and_mul_kernelIN3c108BFloat16EXadL_ZNS_17swigluoai_and_mulIS2_EET_RKS4_S6_ffEEEEvPS4_PS5_iff,(.L_x_427 - _ZN4vllm24swigluoai_and_mul_kernelIN3c108BFloat16EXadL_ZNS_17swigluoai_and_mulIS2_EET_RKS4_S6_ffEEEEvPS4_PS5_iff)
        .other          _ZN4vllm24swigluoai_and_mul_kernelIN3c108BFloat16EXadL_ZNS_17swigluoai_and_mulIS2_EET_RKS4_S6_ffEEEEvPS4_PS5_iff,@"STO_CUDA_ENTRY STV_DEFAULT"
_ZN4vllm24swigluoai_and_mul_kernelIN3c108BFloat16EXadL_ZNS_17swigluoai_and_mulIS2_EET_RKS4_S6_ffEEEEvPS4_PS5_iff:
.text._ZN4vllm24swigluoai_and_mul_kernelIN3c108BFloat16EXadL_ZNS_17swigluoai_and_mulIS2_EET_RKS4_S6_ffEEEEvPS4_PS5_iff:
[----:B------:R-:W-:Y:S08]  /*0000*/  LDC R1, c[0x0][0x37c] ;  /* 0x0000df00ff017b82 */ /* 0x000ff00000000800 */
[----:B------:R-:W0:Y:S01]  /*0010*/  S2UR UR6, SR_CTAID.X ;  /* 0x00000000000679c3 */ /* 0x000e220000002500 */
[----:B------:R-:W1:Y:S01]  /*0020*/  LDCU UR16, c[0x0][0x390] ;  /* 0x00007200ff1077ac */ /* 0x000e620008000800 */
[----:B------:R-:W2:Y:S01]  /*0030*/  LDCU.64 UR18, c[0x0][0x388] ;  /* 0x00007100ff1277ac */ /* 0x000ea20008000a00 */
[----:B------:R-:W3:Y:S01]  /*0040*/  LDCU UR17, c[0x0][0x380] ;  /* 0x00007000ff1177ac */ /* 0x000ee20008000800 */
[----:B-1----:R-:W-:-:S02]  /*0050*/  USHF.R.S32.HI UR7, URZ, 0x1f, UR16 ;  /* 0x0000001fff077899 */ /* 0x002fc40008011410 */
[----:B0-----:R-:W-:Y:S02]  /*0060*/  UIMAD.WIDE.U32 UR4, UR6, UR16, URZ ;  /* 0x00000010060472a5 */ /* 0x001fe4000f8e00ff */
[----:B------:R-:W-:Y:S02]  /*0070*/  UIMAD UR6, UR7, UR6, URZ ;  /* 0x00000006070672a4 */ /* 0x000fe4000f8e02ff */
[----:B------:R-:W-:Y:S02]  /*0080*/  USHF.L.U32 UR10, UR4, 0x2, URZ ;  /* 0x00000002040a7899 */ /* 0x000fe400080006ff */
[----:B------:R-:W-:Y:S02]  /*0090*/  USHF.L.U32 UR12, UR4, 0x1, URZ ;  /* 0x00000001040c7899 */ /* 0x000fe400080006ff */
[----:B--2---:R-:W-:Y:S02]  /*00a0*/  UIADD3 UR14, UP1, UPT, UR10, UR18, URZ ;  /* 0x000000120a0e7290 */ /* 0x004fe4000ff3e0ff */
[----:B---3--:R-:W-:-:S02]  /*00b0*/  UIADD3 UR9, UPT, UPT, UR12, UR17, URZ ;  /* 0x000000110c097290 */ /* 0x008fc4000fffe0ff */
[----:B------:R-:W-:Y:S01]  /*00c0*/  ULOP3.LUT UR8, UR14, 0xf, URZ, 0xc0, !UPT ;  /* 0x0000000f0e087892 */ /* 0x000fe2000f8ec0ff */
[----:B------:R-:W-:Y:S01]  /*00d0*/  IMAD.U32 R5, RZ, RZ, UR12 ;  /* 0x0000000cff057e24 */ /* 0x000fe2000f8e00ff */
[----:B------:R-:W-:Y:S01]  /*00e0*/  UIADD3 UR6, UPT, UPT, UR5, UR6, URZ ;  /* 0x0000000605067290 */ /* 0x000fe2000fffe0ff */
[----:B------:R-:W-:Y:S01]  /*00f0*/  IMAD.U32 R16, RZ, RZ, UR14 ;  /* 0x0000000eff107e24 */ /* 0x000fe2000f8e00ff */
[----:B------:R-:W-:Y:S02]  /*0100*/  ULOP3.LUT UP0, URZ, UR8, 0x7, UR9, 0xf8, !UPT ;  /* 0x0000000708ff7892 */ /* 0x000fe4000f80f809 */
[----:B------:R-:W-:Y:S02]  /*0110*/  USHF.L.U64.HI UR11, UR4, 0x2, UR6 ;  /* 0x00000002040b7899 */ /* 0x000fe40008010206 */
[----:B------:R-:W-:Y:S02]  /*0120*/  ULOP3.LUT UP0, URZ, URZ, URZ, URZ, 0xfc, UP0 ;  /* 0x000000ffffff7292 */ /* 0x000fe4000800fcff */
[----:B------:R-:W-:-:S02]  /*0130*/  UIADD3.X UR15, UPT, UPT, UR11, UR19, URZ, UP1, !UPT ;  /* 0x000000130b0f7290 */ /* 0x000fc40008ffe4ff */
[----:B------:R-:W-:Y:S02]  /*0140*/  UISETP.LT.OR UP0, UPT, UR16, 0x4, UP0 ;  /* 0x000000041000788c */ /* 0x000fe40008701670 */
[----:B------:R-:W-:Y:S02]  /*0150*/  USHF.L.U64.HI UR13, UR4, 0x1, UR6 ;  /* 0x00000001040d7899 */ /* 0x000fe40008010206 */
[----:B------:R-:W-:Y:S01]  /*0160*/  IMAD.U32 R17, RZ, RZ, UR15 ;  /* 0x0000000fff117e24 */ /* 0x000fe2000f8e00ff */
[----:B------:R-:W0:Y:S03]  /*0170*/  LDCU.64 UR8, c[0x0][0x358] ;  /* 0x00006b00ff0877ac */ /* 0x000e260008000a00 */
[----:B------:R-:W-:Y:S01]  /*0180*/  MOV R11, UR13 ;  /* 0x0000000d000b7c02 */ /* 0x000fe20008000f00 */
[----:B------:R-:W-:Y:S06]  /*0190*/  BRA.U UP0, `(.L_x_142) ;  /* 0x00000011006c7547 */ /* 0x000fec000b800000 */
[----:B------:R-:W1:Y:S01]  /*01a0*/  S2R R19, SR_TID.X ;  /* 0x0000000000137919 */ /* 0x000e620000002100 */
[----:B------:R-:W2:Y:S01]  /*01b0*/  LDCU UR12, c[0x0][0x384] ;  /* 0x00007080ff0c77ac */ /* 0x000ea20008000800 */
[----:B------:R-:W-:Y:S01]  /*01c0*/  BSSY.RECONVERGENT B0, `(.L_x_143) ;  /* 0x00000f9000007945 */ /* 0x000fe20003800200 */
[----:B------:R-:W-:Y:S02]  /*01d0*/  USHF.R.U32.HI UR5, URZ, 0x2, UR16 ;  /* 0x00000002ff057899 */ /* 0x000fe40008011610 */
[----:B------:R-:W-:Y:S01]  /*01e0*/  ULEA UR7, UP0, UR4, UR17, 0x1 ;  /* 0x0000001104077291 */ /* 0x000fe2000f8008ff */
[----:B------:R-:W3:Y:S01]  /*01f0*/  LDCU UR13, c[0x0][0x398] ;  /* 0x00007300ff0d77ac */ /* 0x000ee20008000800 */
[----:B------:R-:W4:Y:S04]  /*0200*/  LDCU UR14, c[0x0][0x394] ;  /* 0x00007280ff0e77ac */ /* 0x000f280008000800 */
[----:B------:R-:W-:Y:S01]  /*0210*/  IMAD.U32 R2, RZ, RZ, UR7 ;  /* 0x00000007ff027e24 */ /* 0x000fe2000f8e00ff */
[----:B--2---:R-:W-:-:S06]  /*0220*/  ULEA.HI.X UR4, UR4, UR12, UR6, 0x1, UP0 ;  /* 0x0000000c04047291 */ /* 0x004fcc00080f0c06 */
[----:B------:R-:W-:Y:S01]  /*0230*/  IMAD.U32 R3, RZ, RZ, UR4 ;  /* 0x00000004ff037e24 */ /* 0x000fe2000f8e00ff */
[----:B-1----:R-:W-:-:S13]  /*0240*/  ISETP.GE.U32.AND P0, PT, R19, UR5, PT ;  /* 0x0000000513007c0c */ /* 0x002fda000bf06070 */
[----:B---34-:R-:W-:Y:S05]  /*0250*/  @P0 BRA `(.L_x_144) ;  /* 0x0000000c00bc0947 */ /* 0x018fea0003800000 */
[----:B------:R-:W1:Y:S01]  /*0260*/  LDC R0, c[0x0][0x360] ;  /* 0x0000d800ff007b82 */ /* 0x000e620000000800 */
[----:B------:R-:W-:Y:S01]  /*0270*/  BSSY.RECONVERGENT B1, `(.L_x_145) ;  /* 0x000005f000017945 */ /* 0x000fe20003800200 */
[----:B------:R-:W-:Y:S01]  /*0280*/  MOV R15, R19 ;  /* 0x00000013000f7202 */ /* 0x000fe20000000f00 */
[----:B-1----:R-:W1:Y:S01]  /*0290*/  I2F.U32.RP R10, R0 ;  /* 0x00000000000a7306 */ /* 0x002e620000209000 */
[----:B------:R-:W-:Y:S01]  /*02a0*/  IMAD.IADD R4, R19, 0x1, R0 ;  /* 0x0000000113047824 */ /* 0x000fe200078e0200 */
[----:B------:R-:W-:-:S04]  /*02b0*/  ISETP.NE.U32.AND P2, PT, R0, RZ, PT ;  /* 0x000000ff0000720c */ /* 0x000fc80003f45070 */
[C---:B------:R-:W-:Y:S02]  /*02c0*/  ISETP.GE.U32.AND P0, PT, R4.reuse, UR5, PT ;  /* 0x0000000504007c0c */ /* 0x040fe4000bf06070 */
[----:B------:R-:W-:Y:S02]  /*02d0*/  VIMNMX.U32 R9, PT, PT, R4, UR5, !PT ;  /* 0x0000000504097c48 */ /* 0x000fe4000ffe0000 */
[----:B------:R-:W-:-:S04]  /*02e0*/  SEL R8, RZ, 0x1, P0 ;  /* 0x00000001ff087807 */ /* 0x000fc80000000000 */
[----:B------:R-:W-:Y:S01]  /*02f0*/  IADD3 R9, PT, PT, R9, -R4, -R8 ;  /* 0x8000000409097210 */ /* 0x000fe20007ffe808 */
[----:B-1----:R-:W1:Y:S02]  /*0300*/  MUFU.RCP R10, R10 ;  /* 0x0000000a000a7308 */ /* 0x002e640000001000 */
[----:B-1----:R-:W-:-:S06]  /*0310*/  VIADD R6, R10, 0xffffffe ;  /* 0x0ffffffe0a067836 */ /* 0x002fcc0000000000 */
[----:B------:R1:W2:Y:S02]  /*0320*/  F2I.FTZ.U32.TRUNC.NTZ R7, R6 ;  /* 0x0000000600077305 */ /* 0x0002a4000021f000 */
[----:B-1----:R-:W-:Y:S01]  /*0330*/  IMAD.MOV.U32 R6, RZ, RZ, RZ ;  /* 0x000000ffff067224 */ /* 0x002fe200078e00ff */
[----:B--2---:R-:W-:-:S05]  /*0340*/  IADD3 R13, PT, PT, RZ, -R7, RZ ;  /* 0x80000007ff0d7210 */ /* 0x004fca0007ffe0ff */
[----:B------:R-:W-:-:S04]  /*0350*/  IMAD R13, R13, R0, RZ ;  /* 0x000000000d0d7224 */ /* 0x000fc800078e02ff */
[----:B------:R-:W-:-:S06]  /*0360*/  IMAD.HI.U32 R10, R7, R13, R6 ;  /* 0x0000000d070a7227 */ /* 0x000fcc00078e0006 */
[----:B------:R-:W-:-:S04]  /*0370*/  IMAD.HI.U32 R7, R10, R9, RZ ;  /* 0x000000090a077227 */ /* 0x000fc800078e00ff */
[----:B------:R-:W-:-:S04]  /*0380*/  IMAD.MOV R6, RZ, RZ, -R7 ;  /* 0x000000ffff067224 */ /* 0x000fc800078e0a07 */
[----:B------:R-:W-:-:S05]  /*0390*/  IMAD R9, R0, R6, R9 ;  /* 0x0000000600097224 */ /* 0x000fca00078e0209 */
[----:B------:R-:W-:-:S13]  /*03a0*/  ISETP.GE.U32.AND P0, PT, R9, R0, PT ;  /* 0x000000000900720c */ /* 0x000fda0003f06070 */
[----:B------:R-:W-:Y:S01]  /*03b0*/  @P0 IADD3 R9, PT, PT, R9, -R0, RZ ;  /* 0x8000000009090210 */ /* 0x000fe20007ffe0ff */
[----:B------:R-:W-:-:S03]  /*03c0*/  @P0 VIADD R7, R7, 0x1 ;  /* 0x0000000107070836 */ /* 0x000fc60000000000 */
[----:B------:R-:W-:-:S13]  /*03d0*/  ISETP.GE.U32.AND P1, PT, R9, R0, PT ;  /* 0x000000000900720c */ /* 0x000fda0003f26070 */
[----:B------:R-:W-:Y:S01]  /*03e0*/  @P1 VIADD R7, R7, 0x1 ;  /* 0x0000000107071836 */ /* 0x000fe20000000000 */
[----:B------:R-:W-:-:S05]  /*03f0*/  @!P2 LOP3.LUT R7, RZ, R0, RZ, 0x33, !PT ;  /* 0x00000000ff07a212 */ /* 0x000fca00078e33ff */
[----:B------:R-:W-:-:S05]  /*0400*/  IMAD.IADD R7, R8, 0x1, R7 ;  /* 0x0000000108077824 */ /* 0x000fca00078e0207 */
[C---:B------:R-:W-:Y:S02]  /*0410*/  LOP3.LUT R6, R7.reuse, 0x1, RZ, 0xc0, !PT ;  /* 0x0000000107067812 */ /* 0x040fe400078ec0ff */
[----:B------:R-:W-:Y:S02]  /*0420*/  ISETP.NE.AND P1, PT, R7, RZ, PT ;  /* 0x000000ff0700720c */ /* 0x000fe40003f25270 */
[----:B------:R-:W-:-:S13]  /*0430*/  ISETP.NE.U32.AND P0, PT, R6, 0x1, PT ;  /* 0x000000010600780c */ /* 0x000fda0003f05070 */
[----:B------:R-:W-:Y:S05]  /*0440*/  @!P0 BRA `(.L_x_146) ;  /* 0x0000000400048947 */ /* 0x000fea0003800000 */
[----:B------:R-:W-:Y:S01]  /*0450*/  IMAD.WIDE.U32 R12, R19, 0x10, R16 ;  /* 0x00000010130c7825 */ /* 0x000fe200078e0010 */
[----:B------:R-:W1:Y:S01]  /*0460*/  LDCU UR4, c[0x0][0x398] ;  /* 0x00007300ff0477ac */ /* 0x000e620008000800 */
[----:B------:R-:W2:Y:S04]  /*0470*/  LDCU UR6, c[0x0][0x394] ;  /* 0x00007280ff0677ac */ /* 0x000ea80008000800 */
[----:B0-----:R-:W3:Y:S02]  /*0480*/  LDG.E.128.CONSTANT R12, desc[UR8][R12.64] ;  /* 0x000000080c0c7981 */ /* 0x001ee4000c1e9d00 */
[C---:B---3--:R-:W-:Y:S01]  /*0490*/  IMAD.U32 R7, R12.reuse, 0x10000, RZ ;  /* 0x000100000c077824 */ /* 0x048fe200078e00ff */
[----:B------:R-:W-:Y:S01]  /*04a0*/  SHF.L.U32 R20, R15, 0x10, RZ ;  /* 0x000000100f147819 */ /* 0x000fe200000006ff */
[----:B------:R-:W-:Y:S01]  /*04b0*/  IMAD.U32 R6, R13, 0x10000, RZ ;  /* 0x000100000d067824 */ /* 0x000fe200078e00ff */
[----:B------:R-:W-:Y:S01]  /*04c0*/  PRMT R12, R12, 0x7632, R12 ;  /* 0x000076320c0c7816 */ /* 0x000fe2000000000c */
[----:B------:R-:W-:Y:S01]  /*04d0*/  IMAD.U32 R9, R14, 0x10000, RZ ;  /* 0x000100000e097824 */ /* 0x000fe200078e00ff */
[----:B-1----:R-:W-:-:S02]  /*04e0*/  FMNMX.FTZ R7, R7, UR4, PT ;  /* 0x0000000407077c09 */ /* 0x002fc4000b810000 */
[----:B------:R-:W-:Y:S02]  /*04f0*/  FMNMX.FTZ R6, R6, UR4, PT ;  /* 0x0000000406067c09 */ /* 0x000fe4000b810000 */
[----:B------:R-:W-:Y:S01]  /*0500*/  FMNMX.FTZ R9, R9, UR4, PT ;  /* 0x0000000409097c09 */ /* 0x000fe2000b810000 */
[----:B--2---:R-:W-:Y:S01]  /*0510*/  FMUL.FTZ R8, R7, -UR6 ;  /* 0x8000000607087c20 */ /* 0x004fe20008410000 */
[----:B------:R-:W-:Y:S01]  /*0520*/  PRMT R14, R13, 0x7632, R14 ;  /* 0x000076320d0e7816 */ /* 0x000fe2000000000e */
[----:B------:R-:W-:Y:S01]  /*0530*/  FMUL.FTZ R18, R6, -UR6 ;  /* 0x8000000606127c20 */ /* 0x000fe20008410000 */
[----:B------:R-:W-:Y:S01]  /*0540*/  PRMT R24, R15, 0x7632, R24 ;  /* 0x000076320f187816 */ /* 0x000fe20000000018 */
[----:B------:R-:W-:Y:S01]  /*0550*/  FMUL.FTZ R10, R8, 1.4426950216293334961 ;  /* 0x3fb8aa3b080a7820 */ /* 0x000fe20000410000 */
[----:B------:R-:W-:Y:S01]  /*0560*/  FMNMX.FTZ R8, R20, UR4, PT ;  /* 0x0000000414087c09 */ /* 0x000fe2000b810000 */
[----:B------:R-:W-:Y:S01]  /*0570*/  FMUL.FTZ R21, R18, 1.4426950216293334961 ;  /* 0x3fb8aa3b12157820 */ /* 0x000fe20000410000 */
[----:B------:R-:W-:Y:S01]  /*0580*/  FMUL.FTZ R18, R9, -UR6 ;  /* 0x8000000609127c20 */ /* 0x000fe20008410000 */
[----:B------:R-:W-:Y:S01]  /*0590*/  IMAD.U32 R13, R12, 0x10000, RZ ;  /* 0x000100000c0d7824 */ /* 0x000fe200078e00ff */
[----:B------:R-:W-:Y:S01]  /*05a0*/  SHF.L.U32 R24, R24, 0x10, RZ ;  /* 0x0000001018187819 */ /* 0x000fe200000006ff */
[----:B------:R-:W-:Y:S01]  /*05b0*/  FMUL.FTZ R20, R8, -UR6 ;  /* 0x8000000608147c20 */ /* 0x000fe20008410000 */
[----:B------:R-:W0:Y:S01]  /*05c0*/  MUFU.EX2 R10, R10 ;  /* 0x0000000a000a7308 */ /* 0x000e220000000800 */
[----:B------:R-:W-:Y:S01]  /*05d0*/  FMUL.FTZ R22, R18, 1.4426950216293334961 ;  /* 0x3fb8aa3b12167820 */ /* 0x000fe20000410000 */
[----:B------:R-:W-:-:S02]  /*05e0*/  IMAD.U32 R15, R14, 0x10000, RZ ;  /* 0x000100000e0f7824 */ /* 0x000fc400078e00ff */
[----:B------:R-:W-:Y:S01]  /*05f0*/  FMUL.FTZ R20, R20, 1.4426950216293334961 ;  /* 0x3fb8aa3b14147820 */ /* 0x000fe20000410000 */
[----:B------:R-:W1:Y:S01]  /*0600*/  MUFU.EX2 R21, R21 ;  /* 0x0000001500157308 */ /* 0x000e620000000800 */
[----:B------:R-:W-:Y:S02]  /*0610*/  FMNMX.FTZ R24, R24, UR4, PT ;  /* 0x0000000418187c09 */ /* 0x000fe4000b810000 */
[----:B------:R-:W-:Y:S01]  /*0620*/  FMNMX.FTZ R15, R15, UR4, PT ;  /* 0x000000040f0f7c09 */ /* 0x000fe2000b810000 */
[----:B------:R-:W2:Y:S01]  /*0630*/  MUFU.EX2 R22, R22 ;  /* 0x0000001600167308 */ /* 0x000ea20000000800 */
[----:B------:R-:W-:Y:S02]  /*0640*/  FMNMX.FTZ R24, R24, -UR4, !PT ;  /* 0x8000000418187c09 */ /* 0x000fe4000f810000 */
[----:B------:R-:W-:Y:S01]  /*0650*/  FMNMX.FTZ R15, R15, -UR4, !PT ;  /* 0x800000040f0f7c09 */ /* 0x000fe2000f810000 */
[----:B------:R-:W3:Y:S01]  /*0660*/  MUFU.EX2 R20, R20 ;  /* 0x0000001400147308 */ /* 0x000ee20000000800 */
[----:B0-----:R-:W-:-:S03]  /*0670*/  FADD.FTZ R18, R10, 1 ;  /* 0x3f8000000a127421 */ /* 0x001fc60000010000 */
[----:B------:R-:W-:Y:S01]  /*0680*/  FADD.FTZ R15, R15, 1 ;  /* 0x3f8000000f0f7421 */ /* 0x000fe20000010000 */
[----:B-1----:R-:W-:Y:S01]  /*0690*/  FADD.FTZ R10, R21, 1 ;  /* 0x3f800000150a7421 */ /* 0x002fe20000010000 */
[----:B------:R-:W-:Y:S01]  /*06a0*/  PRMT R21, R14, 0x7632, R21 ;  /* 0x000076320e157816 */ /* 0x000fe20000000015 */
[----:B------:R-:W0:Y:S01]  /*06b0*/  MUFU.RCP R18, R18 ;  /* 0x0000001200127308 */ /* 0x000e220000001000 */
[----:B------:R-:W-:Y:S01]  /*06c0*/  FMNMX.FTZ R14, R13, UR4, PT ;  /* 0x000000040d0e7c09 */ /* 0x000fe2000b810000 */
[----:B--2---:R-:W-:Y:S01]  /*06d0*/  FADD.FTZ R23, R22, 1 ;  /* 0x3f80000016177421 */ /* 0x004fe20000010000 */
[----:B------:R-:W-:Y:S01]  /*06e0*/  FMUL.FTZ R15, R6, R15 ;  /* 0x0000000f060f7220 */ /* 0x000fe20000410000 */
[----:B------:R-:W-:Y:S01]  /*06f0*/  IMAD.U32 R21, R21, 0x10000, RZ ;  /* 0x0001000015157824 */ /* 0x000fe200078e00ff */
[----:B------:R-:W-:Y:S01]  /*0700*/  FMNMX.FTZ R14, R14, -UR4, !PT ;  /* 0x800000040e0e7c09 */ /* 0x000fe2000f810000 */
[----:B---3--:R-:W-:Y:S02]  /*0710*/  FADD.FTZ R22, R20, 1 ;  /* 0x3f80000014167421 */ /* 0x008fe40000010000 */
[----:B------:R-:W1:Y:S01]  /*0720*/  MUFU.RCP R10, R10 ;  /* 0x0000000a000a7308 */ /* 0x000e620000001000 */
[----:B------:R-:W-:Y:S01]  /*0730*/  FMNMX.FTZ R21, R21, UR4, PT ;  /* 0x0000000415157c09 */ /* 0x000fe2000b810000 */
[----:B------:R-:W-:-:S03]  /*0740*/  FADD.FTZ R14, R14, 1 ;  /* 0x3f8000000e0e7421 */ /* 0x000fc60000010000 */
[----:B------:R-:W-:Y:S01]  /*0750*/  FMNMX.FTZ R21, R21, -UR4, !PT ;  /* 0x8000000415157c09 */ /* 0x000fe2000f810000 */
[----:B------:R-:W-:Y:S02]  /*0760*/  FMUL.FTZ R7, R7, R14 ;  /* 0x0000000e07077220 */ /* 0x000fe40000410000 */
[----:B------:R-:W2:Y:S02]  /*0770*/  MUFU.RCP R12, R23 ;  /* 0x00000017000c7308 */ /* 0x000ea40000001000 */
[----:B------:R-:W-:Y:S01]  /*0780*/  FADD.FTZ R20, R21, 1 ;  /* 0x3f80000015147421 */ /* 0x000fe20000010000 */
[----:B------:R-:W-:Y:S01]  /*0790*/  FADD.FTZ R21, R24, 1 ;  /* 0x3f80000018157421 */ /* 0x000fe20000010000 */
[----:B0-----:R-:W-:Y:S02]  /*07a0*/  FMUL.FTZ R7, R7, R18 ;  /* 0x0000001207077220 */ /* 0x001fe40000410000 */
[----:B------:R-:W-:Y:S01]  /*07b0*/  FMUL.FTZ R9, R9, R20 ;  /* 0x0000001409097220 */ /* 0x000fe20000410000 */
[----:B------:R-:W-:Y:S01]  /*07c0*/  FMUL.FTZ R8, R8, R21 ;  /* 0x0000001508087220 */ /* 0x000fe20000410000 */
[----:B------:R-:W0:Y:S01]  /*07d0*/  MUFU.RCP R13, R22 ;  /* 0x00000016000d7308 */ /* 0x000e220000001000 */
[----:B-1----:R-:W-:Y:S01]  /*07e0*/  FMUL.FTZ R10, R15, R10 ;  /* 0x0000000a0f0a7220 */ /* 0x002fe20000410000 */
[----:B------:R-:W-:-:S02]  /*07f0*/  IMAD.MOV.U32 R15, RZ, RZ, R4 ;  /* 0x000000ffff0f7224 */ /* 0x000fc400078e0004 */
[----:B--2---:R-:W-:Y:S02]  /*0800*/  FMUL.FTZ R9, R9, R12 ;  /* 0x0000000c09097220 */ /* 0x004fe40000410000 */
[----:B------:R-:W-:Y:S01]  /*0810*/  F2FP.BF16.F32.PACK_AB R12, R10, R7 ;  /* 0x000000070a0c723e */ /* 0x000fe200000010ff */
[----:B------:R-:W-:-:S04]  /*0820*/  IMAD.WIDE.U32 R6, R19, 0x8, R2 ;  /* 0x0000000813067825 */ /* 0x000fc800078e0002 */
[----:B0-----:R-:W-:-:S05]  /*0830*/  FMUL.FTZ R8, R8, R13 ;  /* 0x0000000d08087220 */ /* 0x001fca0000410000 */
[----:B------:R-:W-:-:S05]  /*0840*/  F2FP.BF16.F32.PACK_AB R13, R8, R9 ;  /* 0x00000009080d723e */ /* 0x000fca00000010ff */
[----:B------:R1:W-:Y:S02]  /*0850*/  STG.E.64 desc[UR8][R6.64], R12 ;  /* 0x0000000c06007986 */ /* 0x0003e4000c101b08 */
.L_x_146:
[----:B0-----:R-:W-:Y:S05]  /*0860*/  BSYNC.RECONVERGENT B1 ;  /* 0x0000000000017941 */ /* 0x001fea0003800200 */
.L_x_145:
[----:B------:R-:W-:Y:S05]  /*0870*/  @!P1 BRA `(.L_x_144) ;  /* 0x0000000800349947 */ /* 0x000fea0003800000 */
[----:B------:R-:W-:Y:S01]  /*0880*/  MOV R10, R5 ;  /* 0x00000005000a7202 */ /* 0x000fe20000000f00 */
[----:B-1----:R-:W-:Y:S02]  /*0890*/  IMAD.U32 R6, RZ, RZ, UR10 ;  /* 0x0000000aff067e24 */ /* 0x002fe4000f8e00ff */
[----:B------:R-:W-:Y:S02]  /*08a0*/  IMAD.U32 R7, RZ, RZ, UR11 ;  /* 0x0000000bff077e24 */ /* 0x000fe4000f8e00ff */
[----:B------:R-:W-:-:S04]  /*08b0*/  IMAD.WIDE.U32 R4, R15, 0x8, R10 ;  /* 0x000000080f047825 */ /* 0x000fc800078e000a */
[----:B------:R-:W-:Y:S01]  /*08c0*/  IMAD.WIDE.U32 R6, R15, 0x10, R6 ;  /* 0x000000100f067825 */ /* 0x000fe200078e0006 */
[----:B------:R-:W-:-:S03]  /*08d0*/  IADD3 R14, P0, PT, R4, UR17, RZ ;  /* 0x00000011040e7c10 */ /* 0x000fc6000ff1e0ff */
[----:B------:R-:W-:Y:S01]  /*08e0*/  IMAD.IADD R21, R15, 0x1, R0 ;  /* 0x000000010f157824 */ /* 0x000fe200078e0200 */
[----:B------:R-:W-:Y:S02]  /*08f0*/  IADD3 R12, P1, PT, R6, UR18, RZ ;  /* 0x00000012060c7c10 */ /* 0x000fe4000ff3e0ff */
[----:B------:R-:W-:Y:S02]  /*0900*/  IADD3.X R23, PT, PT, R5, UR12, RZ, P0, !PT ;  /* 0x0000000c05177c10 */ /* 0x000fe400087fe4ff */
[----:B------:R-:W-:-:S09]  /*0910*/  IADD3.X R13, PT, PT, R7, UR19, RZ, P1, !PT ;  /* 0x00000013070d7c10 */ /* 0x000fd20008ffe4ff */
.L_x_147:
[----:B--2---:R0:W2:Y:S01]  /*0920*/  LDG.E.128.CONSTANT R4, desc[UR8][R12.64] ;  /* 0x000000080c047981 */ /* 0x0040a2000c1e9d00 */
[----:B------:R-:W-:-:S06]  /*0930*/  IMAD.WIDE.U32 R8, R21, 0x10, R16 ;  /* 0x0000001015087825 */ /* 0x000fcc00078e0010 */
[----:B------:R-:W3:Y:S01]  /*0940*/  LDG.E.128.CONSTANT R8, desc[UR8][R8.64] ;  /* 0x0000000808087981 */ /* 0x000ee2000c1e9d00 */
[C---:B------:R-:W-:Y:S01]  /*0950*/  IADD3 R15, PT, PT, R0.reuse, R15, R0 ;  /* 0x0000000f000f7210 */ /* 0x040fe20007ffe000 */
[----:B0-----:R-:W-:-:S03]  /*0960*/  IMAD.WIDE.U32 R12, R0, 0x20, R12 ;  /* 0x00000020000c7825 */ /* 0x001fc600078e000c */
[----:B------:R-:W-:Y:S02]  /*0970*/  ISETP.GE.U32.AND P0, PT, R15, UR5, PT ;  /* 0x000000050f007c0c */ /* 0x000fe4000bf06070 */
[C---:B--2---:R-:W-:Y:S01]  /*0980*/  PRMT R18, R4.reuse, 0x7632, R18 ;  /* 0x0000763204127816 */ /* 0x044fe20000000012 */
[----:B------:R-:W-:Y:S01]  /*0990*/  IMAD.U32 R4, R4, 0x10000, RZ ;  /* 0x0001000004047824 */ /* 0x000fe200078e00ff */
[C---:B------:R-:W-:Y:S02]  /*09a0*/  PRMT R20, R5.reuse, 0x7632, R20 ;  /* 0x0000763205147816 */ /* 0x040fe40000000014 */
[----:B------:R-:W-:Y:S01]  /*09b0*/  SHF.L.U32 R22, R5, 0x10, RZ ;  /* 0x0000001005167819 */ /* 0x000fe200000006ff */
[----:B------:R-:W-:Y:S01]  /*09c0*/  IMAD.U32 R18, R18, 0x10000, RZ ;  /* 0x0001000012127824 */ /* 0x000fe200078e00ff */
[----:B------:R-:W-:Y:S01]  /*09d0*/  FMNMX.FTZ R4, R4, UR13, PT ;  /* 0x0000000d04047c09 */ /* 0x000fe2000b810000 */
[----:B------:R-:W-:Y:S01]  /*09e0*/  IMAD.U32 R24, R20, 0x10000, RZ ;  /* 0x0001000014187824 */ /* 0x000fe200078e00ff */
[----:B------:R-:W-:Y:S01]  /*09f0*/  FMNMX.FTZ R20, R22, UR13, PT ;  /* 0x0000000d16147c09 */ /* 0x000fe2000b810000 */
[----:B------:R-:W-:Y:S01]  /*0a00*/  IMAD.U32 R22, R6, 0x10000, RZ ;  /* 0x0001000006167824 */ /* 0x000fe200078e00ff */
[----:B------:R-:W-:-:S02]  /*0a10*/  FMNMX.FTZ R18, R18, UR13, PT ;  /* 0x0000000d12127c09 */ /* 0x000fc4000b810000 */
[----:B------:R-:W-:Y:S01]  /*0a20*/  FMNMX.FTZ R24, R24, UR13, PT ;  /* 0x0000000d18187c09 */ /* 0x000fe2000b810000 */
[----:B------:R-:W-:Y:S01]  /*0a30*/  FMUL.FTZ R25, R20, -UR14 ;  /* 0x8000000e14197c20 */ /* 0x000fe20008410000 */
[----:B------:R-:W-:Y:S02]  /*0a40*/  FMNMX.FTZ R18, R18, -UR13, !PT ;  /* 0x8000000d12127c09 */ /* 0x000fe4000f810000 */
[----:B------:R-:W-:Y:S01]  /*0a50*/  FMNMX.FTZ R24, R24, -UR13, !PT ;  /* 0x8000000d18187c09 */ /* 0x000fe2000f810000 */
[----:B------:R-:W-:Y:S01]  /*0a60*/  FMUL.FTZ R28, R25, 1.4426950216293334961 ;  /* 0x3fb8aa3b191c7820 */ /* 0x000fe20000410000 */
[----:B------:R-:W-:Y:S01]  /*0a70*/  PRMT R6, R6, 0x7632, R6 ;  /* 0x0000763206067816 */ /* 0x000fe20000000006 */
[----:B------:R-:W-:Y:S01]  /*0a80*/  FADD.FTZ R5, R18, 1 ;  /* 0x3f80000012057421 */ /* 0x000fe20000010000 */
[----:B------:R-:W-:Y:S01]  /*0a90*/  FMUL.FTZ R18, R4, -UR14 ;  /* 0x8000000e04127c20 */ /* 0x000fe20008410000 */
[----:B------:R-:W-:Y:S01]  /*0aa0*/  FADD.FTZ R25, R24, 1 ;  /* 0x3f80000018197421 */ /* 0x000fe20000010000 */
[C---:B------:R-:W-:Y:S01]  /*0ab0*/  PRMT R29, R7.reuse, 0x7632, R29 ;  /* 0x00007632071d7816 */ /* 0x040fe2000000001d */
[----:B------:R-:W-:Y:S01]  /*0ac0*/  FMUL.FTZ R5, R4, R5 ;  /* 0x0000000504057220 */ /* 0x000fe20000410000 */
[----:B------:R-:W-:Y:S01]  /*0ad0*/  FMNMX.FTZ R4, R22, UR13, PT ;  /* 0x0000000d16047c09 */ /* 0x000fe2000b810000 */
[----:B------:R-:W-:Y:S01]  /*0ae0*/  FMUL.FTZ R22, R18, 1.4426950216293334961 ;  /* 0x3fb8aa3b12167820 */ /* 0x000fe20000410000 */
[----:B------:R-:W-:-:S02]  /*0af0*/  IMAD.U32 R18, R7, 0x10000, RZ ;  /* 0x0001000007127824 */ /* 0x000fc400078e00ff */
[----:B------:R-:W-:Y:S01]  /*0b00*/  FMUL.FTZ R20, R20, R25 ;  /* 0x0000001914147220 */ /* 0x000fe20000410000 */
[----:B------:R-:W-:Y:S01]  /*0b10*/  SHF.L.U32 R7, R6, 0x10, RZ ;  /* 0x0000001006077819 */ /* 0x000fe200000006ff */
[----:B------:R-:W-:Y:S01]  /*0b20*/  FMUL.FTZ R24, R4, -UR14 ;  /* 0x8000000e04187c20 */ /* 0x000fe20008410000 */
[----:B------:R-:W0:Y:S01]  /*0b30*/  MUFU.EX2 R25, R28 ;  /* 0x0000001c00197308 */ /* 0x000e220000000800 */
[----:B------:R-:W-:Y:S01]  /*0b40*/  FMNMX.FTZ R18, R18, UR13, PT ;  /* 0x0000000d12127c09 */ /* 0x000fe2000b810000 */
[----:B------:R-:W-:Y:S02]  /*0b50*/  IMAD.U32 R29, R29, 0x10000, RZ ;  /* 0x000100001d1d7824 */ /* 0x000fe400078e00ff */
[----:B------:R-:W-:Y:S01]  /*0b60*/  FMUL.FTZ R26, R24, 1.4426950216293334961 ;  /* 0x3fb8aa3b181a7820 */ /* 0x000fe20000410000 */
[----:B------:R-:W1:Y:S01]  /*0b70*/  MUFU.EX2 R22, R22 ;  /* 0x0000001600167308 */ /* 0x000e620000000800 */
[----:B------:R-:W-:Y:S01]  /*0b80*/  FMNMX.FTZ R7, R7, UR13, PT ;  /* 0x0000000d07077c09 */ /* 0x000fe2000b810000 */
[----:B------:R-:W-:Y:S01]  /*0b90*/  FMUL.FTZ R27, R18, -UR14 ;  /* 0x8000000e121b7c20 */ /* 0x000fe20008410000 */
[----:B------:R-:W-:-:S02]  /*0ba0*/  FMNMX.FTZ R29, R29, UR13, PT ;  /* 0x0000000d1d1d7c09 */ /* 0x000fc4000b810000 */
[----:B------:R-:W2:Y:S01]  /*0bb0*/  MUFU.EX2 R26, R26 ;  /* 0x0000001a001a7308 */ /* 0x000ea20000000800 */
[----:B------:R-:W-:Y:S01]  /*0bc0*/  FMUL.FTZ R24, R27, 1.4426950216293334961 ;  /* 0x3fb8aa3b1b187820 */ /* 0x000fe20000410000 */
[----:B------:R-:W-:Y:S01]  /*0bd0*/  FMNMX.FTZ R29, R29, -UR13, !PT ;  /* 0x8000000d1d1d7c09 */ /* 0x000fe2000f810000 */
[----:B0-----:R-:W-:-:S04]  /*0be0*/  FADD.FTZ R25, R25, 1 ;  /* 0x3f80000019197421 */ /* 0x001fc80000010000 */
[----:B------:R-:W0:Y:S01]  /*0bf0*/  MUFU.EX2 R24, R24 ;  /* 0x0000001800187308 */ /* 0x000e220000000800 */
[----:B------:R-:W-:Y:S01]  /*0c00*/  FADD.FTZ R29, R29, 1 ;  /* 0x3f8000001d1d7421 */ /* 0x000fe20000010000 */
[----:B-1----:R-:W-:Y:S02]  /*0c10*/  FADD.FTZ R27, R22, 1 ;  /* 0x3f800000161b7421 */ /* 0x002fe40000010000 */
[----:B------:R-:W1:Y:S01]  /*0c20*/  MUFU.RCP R25, R25 ;  /* 0x0000001900197308 */ /* 0x000e620000001000 */
[----:B------:R-:W-:Y:S01]  /*0c30*/  FMUL.FTZ R18, R18, R29 ;  /* 0x0000001d12127220 */ /* 0x000fe20000410000 */
[----:B--2---:R-:W-:-:S06]  /*0c40*/  FADD.FTZ R28, R26, 1 ;  /* 0x3f8000001a1c7421 */ /* 0x004fcc0000010000 */
[----:B------:R2:W4:Y:S01]  /*0c50*/  MUFU.RCP R22, R27 ;  /* 0x0000001b00167308 */ /* 0x0005220000001000 */
[----:B0-----:R-:W-:Y:S01]  /*0c60*/  FADD.FTZ R26, R24, 1 ;  /* 0x3f800000181a7421 */ /* 0x001fe20000010000 */
[----:B------:R-:W-:-:S06]  /*0c70*/  FMNMX.FTZ R24, R7, -UR13, !PT ;  /* 0x8000000d07187c09 */ /* 0x000fcc000f810000 */
[----:B------:R-:W0:Y:S01]  /*0c80*/  MUFU.RCP R6, R28 ;  /* 0x0000001c00067308 */ /* 0x000e220000001000 */
[----:B--2---:R-:W-:Y:S01]  /*0c90*/  FADD.FTZ R27, R24, 1 ;  /* 0x3f800000181b7421 */ /* 0x004fe20000010000 */
[----:B---3--:R-:W-:Y:S01]  /*0ca0*/  PRMT R24, R9, 0x7632, R24 ;  /* 0x0000763209187816 */ /* 0x008fe20000000018 */
[----:B-1----:R-:W-:Y:S02]  /*0cb0*/  FMUL.FTZ R20, R20, R25 ;  /* 0x0000001914147220 */ /* 0x002fe40000410000 */
[----:B------:R-:W-:Y:S01]  /*0cc0*/  FMUL.FTZ R27, R4, R27 ;  /* 0x0000001b041b7220 */ /* 0x000fe20000410000 */
[----:B------:R-:W-:Y:S01]  /*0cd0*/  PRMT R4, R8, 0x7632, R4 ;  /* 0x0000763208047816 */ /* 0x000fe20000000004 */
[----:B------:R-:W-:Y:S01]  /*0ce0*/  IMAD.U32 R24, R24, 0x10000, RZ ;  /* 0x0001000018187824 */ /* 0x000fe200078e00ff */
[----:B------:R1:W2:Y:S01]  /*0cf0*/  MUFU.RCP R7, R26 ;  /* 0x0000001a00077308 */ /* 0x0002a20000001000 */
[----:B------:R-:W-:Y:S01]  /*0d00*/  SHF.L.U32 R8, R8, 0x10, RZ ;  /* 0x0000001008087819 */ /* 0x000fe200000006ff */
[----:B----4-:R-:W-:Y:S01]  /*0d10*/  FMUL.FTZ R5, R5, R22 ;  /* 0x0000001605057220 */ /* 0x010fe20000410000 */
[----:B------:R-:W-:Y:S01]  /*0d20*/  IMAD.U32 R22, R4, 0x10000, RZ ;  /* 0x0001000004167824 */ /* 0x000fe200078e00ff */
[----:B------:R-:W-:-:S02]  /*0d30*/  FMNMX.FTZ R24, R24, UR13, PT ;  /* 0x0000000d18187c09 */ /* 0x000fc4000b810000 */
[----:B------:R-:W-:Y:S02]  /*0d40*/  FMNMX.FTZ R8, R8, UR13, PT ;  /* 0x0000000d08087c09 */ /* 0x000fe4000b810000 */
[----:B------:R-:W-:Y:S01]  /*0d50*/  FMNMX.FTZ R22, R22, UR13, PT ;  /* 0x0000000d16167c09 */ /* 0x000fe2000b810000 */
[----:B-1----:R-:W-:Y:S02]  /*0d60*/  IMAD.U32 R26, R10, 0x10000, RZ ;  /* 0x000100000a1a7824 */ /* 0x002fe400078e00ff */
[----:B0-----:R-:W-:Y:S01]  /*0d70*/  FMUL.FTZ R4, R27, R6 ;  /* 0x000000061b047220 */ /* 0x001fe20000410000 */
[----:B------:R-:W-:Y:S01]  /*0d80*/  IMAD.U32 R6, R9, 0x10000, RZ ;  /* 0x0001000009067824 */ /* 0x000fe200078e00ff */
[----:B------:R-:W-:Y:S02]  /*0d90*/  FMNMX.FTZ R22, R22, -UR13, !PT ;  /* 0x8000000d16167c09 */ /* 0x000fe4000f810000 */
[----:B------:R-:W-:Y:S02]  /*0da0*/  FMNMX.FTZ R25, R24, -UR13, !PT ;  /* 0x8000000d18197c09 */ /* 0x000fe4000f810000 */
[----:B------:R-:W-:Y:S01]  /*0db0*/  FMNMX.FTZ R24, R6, UR13, PT ;  /* 0x0000000d06187c09 */ /* 0x000fe2000b810000 */
[----:B------:R-:W-:Y:S01]  /*0dc0*/  FADD.FTZ R9, R22, 1 ;  /* 0x3f80000016097421 */ /* 0x000fe20000010000 */
[----:B--2---:R-:W-:Y:S01]  /*0dd0*/  FMUL.FTZ R7, R18, R7 ;  /* 0x0000000712077220 */ /* 0x004fe20000410000 */
[----:B------:R-:W-:Y:S01]  /*0de0*/  FADD.FTZ R25, R25, 1 ;  /* 0x3f80000019197421 */ /* 0x000fe20000010000 */
[----:B------:R-:W-:Y:S01]  /*0df0*/  IMAD.U32 R18, R11, 0x10000, RZ ;  /* 0x000100000b127824 */ /* 0x000fe200078e00ff */
[----:B------:R-:W-:Y:S01]  /*0e00*/  FMNMX.FTZ R6, R26, UR13, PT ;  /* 0x0000000d1a067c09 */ /* 0x000fe2000b810000 */
[C---:B------:R-:W-:Y:S01]  /*0e10*/  FMUL.FTZ R22, R8.reuse, -UR14 ;  /* 0x8000000e08167c20 */ /* 0x040fe20008410000 */
[----:B------:R-:W-:Y:S01]  /*0e20*/  FMUL.FTZ R9, R8, R9 ;  /* 0x0000000908097220 */ /* 0x000fe20000410000 */
[C---:B------:R-:W-:Y:S01]  /*0e30*/  FMUL.FTZ R8, R24.reuse, R25 ;  /* 0x0000001918087220 */ /* 0x040fe20000410000 */
[----:B------:R-:W-:Y:S01]  /*0e40*/  FMUL.FTZ R24, R24, -UR14 ;  /* 0x8000000e18187c20 */ /* 0x000fe20008410000 */
[----:B------:R-:W-:Y:S01]  /*0e50*/  FMUL.FTZ R28, R22, 1.4426950216293334961 ;  /* 0x3fb8aa3b161c7820 */ /* 0x000fe20000410000 */
[----:B------:R-:W-:Y:S01]  /*0e60*/  FMNMX.FTZ R18, R18, UR13, PT ;  /* 0x0000000d12127c09 */ /* 0x000fe2000b810000 */
[----:B------:R-:W-:Y:S01]  /*0e70*/  FMUL.FTZ R22, R6, -UR14 ;  /* 0x8000000e06167c20 */ /* 0x000fe20008410000 */
[----:B------:R-:W-:Y:S01]  /*0e80*/  FMUL.FTZ R27, R24, 1.4426950216293334961 ;  /* 0x3fb8aa3b181b7820 */ /* 0x000fe20000410000 */
[----:B------:R-:W0:Y:S01]  /*0e90*/  MUFU.EX2 R25, R28 ;  /* 0x0000001c00197308 */ /* 0x000e220000000800 */
[----:B------:R-:W-:Y:S01]  /*0ea0*/  PRMT R11, R10, 0x7632, R11 ;  /* 0x000076320a0b7816 */ /* 0x000fe2000000000b */
[----:B------:R-:W-:Y:S01]  /*0eb0*/  FMUL.FTZ R24, R22, 1.4426950216293334961 ;  /* 0x3fb8aa3b16187820 */ /* 0x000fe20000410000 */
[----:B------:R-:W-:Y:S01]  /*0ec0*/  FMUL.FTZ R22, R18, -UR14 ;  /* 0x8000000e12167c20 */ /* 0x000fe20008410000 */
[----:B------:R-:W-:Y:S01]  /*0ed0*/  F2FP.BF16.F32.PACK_AB R7, R7, R4 ;  /* 0x000000040707723e */ /* 0x000fe200000010ff */
[----:B------:R-:W1:Y:S02]  /*0ee0*/  MUFU.EX2 R27, R27 ;  /* 0x0000001b001b7308 */ /* 0x000e640000000800 */
[----:B------:R-:W-:-:S02]  /*0ef0*/  FMUL.FTZ R22, R22, 1.4426950216293334961 ;  /* 0x3fb8aa3b16167820 */ /* 0x000fc40000410000 */
[----:B------:R-:W2:Y:S04]  /*0f00*/  MUFU.EX2 R24, R24 ;  /* 0x0000001800187308 */ /* 0x000ea80000000800 */
[----:B------:R-:W3:Y:S01]  /*0f10*/  MUFU.EX2 R22, R22 ;  /* 0x0000001600167308 */ /* 0x000ee20000000800 */
[----:B0-----:R-:W-:Y:S01]  /*0f20*/  FADD.FTZ R26, R25, 1 ;  /* 0x3f800000191a7421 */ /* 0x001fe20000010000 */
[----:B-1----:R-:W-:Y:S01]  /*0f30*/  FADD.FTZ R25, R27, 1 ;  /* 0x3f8000001b197421 */ /* 0x002fe20000010000 */
[----:B------:R-:W-:-:S04]  /*0f40*/  PRMT R27, R11, 0x7632, R27 ;  /* 0x000076320b1b7816 */ /* 0x000fc8000000001b */
[----:B------:R-:W0:Y:S01]  /*0f50*/  MUFU.RCP R26, R26 ;  /* 0x0000001a001a7308 */ /* 0x000e220000001000 */
[----:B------:R-:W-:Y:S01]  /*0f60*/  SHF.L.U32 R11, R11, 0x10, RZ ;  /* 0x000000100b0b7819 */ /* 0x000fe200000006ff */
[----:B--2---:R-:W-:Y:S01]  /*0f70*/  FADD.FTZ R28, R24, 1 ;  /* 0x3f800000181c7421 */ /* 0x004fe20000010000 */
[----:B------:R-:W-:Y:S02]  /*0f80*/  IMAD.U32 R27, R27, 0x10000, RZ ;  /* 0x000100001b1b7824 */ /* 0x000fe400078e00ff */
[----:B---3--:R-:W-:Y:S01]  /*0f90*/  FADD.FTZ R24, R22, 1 ;  /* 0x3f80000016187421 */ /* 0x008fe20000010000 */
[----:B------:R-:W-:Y:S02]  /*0fa0*/  FMNMX.FTZ R22, R11, UR13, PT ;  /* 0x0000000d0b167c09 */ /* 0x000fe4000b810000 */
[----:B------:R-:W1:Y:S01]  /*0fb0*/  MUFU.RCP R10, R28 ;  /* 0x0000001c000a7308 */ /* 0x000e620000001000 */
[----:B------:R-:W-:Y:S02]  /*0fc0*/  FMNMX.FTZ R27, R27, UR13, PT ;  /* 0x0000000d1b1b7c09 */ /* 0x000fe4000b810000 */
[----:B------:R-:W-:-:S05]  /*0fd0*/  FMNMX.FTZ R22, R22, -UR13, !PT ;  /* 0x8000000d16167c09 */ /* 0x000fca000f810000 */
[----:B------:R2:W3:Y:S01]  /*0fe0*/  MUFU.RCP R11, R24 ;  /* 0x00000018000b7308 */ /* 0x0004e20000001000 */
[----:B0-----:R-:W-:-:S07]  /*0ff0*/  FMUL.FTZ R9, R9, R26 ;  /* 0x0000001a09097220 */ /* 0x001fce0000410000 */
[----:B------:R-:W0:Y:S01]  /*1000*/  MUFU.RCP R25, R25 ;  /* 0x0000001900197308 */ /* 0x000e220000001000 */
[----:B--2---:R-:W-:Y:S01]  /*1010*/  FMNMX.FTZ R24, R27, -UR13, !PT ;  /* 0x8000000d1b187c09 */ /* 0x004fe2000f810000 */
[----:B------:R-:W-:-:S04]  /*1020*/  FADD.FTZ R27, R22, 1 ;  /* 0x3f800000161b7421 */ /* 0x000fc80000010000 */
[----:B------:R-:W-:Y:S01]  /*1030*/  FADD.FTZ R29, R24, 1 ;  /* 0x3f800000181d7421 */ /* 0x000fe20000010000 */
[----:B------:R-:W-:Y:S01]  /*1040*/  FMUL.FTZ R27, R6, R27 ;  /* 0x0000001b061b7220 */ /* 0x000fe20000410000 */
[----:B------:R-:W-:Y:S02]  /*1050*/  F2FP.BF16.F32.PACK_AB R6, R20, R5 ;  /* 0x000000051406723e */ /* 0x000fe400000010ff */
[----:B------:R-:W-:Y:S01]  /*1060*/  FMUL.FTZ R18, R18, R29 ;  /* 0x0000001d12127220 */ /* 0x000fe20000410000 */
[----:B-1----:R-:W-:-:S03]  /*1070*/  FMUL.FTZ R10, R27, R10 ;  /* 0x0000000a1b0a7220 */ /* 0x002fc60000410000 */
[----:B---3--:R-:W-:Y:S01]  /*1080*/  FMUL.FTZ R11, R18, R11 ;  /* 0x0000000b120b7220 */ /* 0x008fe20000410000 */
[----:B0-----:R-:W-:-:S04]  /*1090*/  FMUL.FTZ R8, R8, R25 ;  /* 0x0000001908087220 */ /* 0x001fc80000410000 */
[----:B------:R-:W-:Y:S01]  /*10a0*/  F2FP.BF16.F32.PACK_AB R5, R11, R10 ;  /* 0x0000000a0b05723e */ /* 0x000fe200000010ff */
[----:B------:R-:W-:Y:S02]  /*10b0*/  IMAD.MOV.U32 R10, RZ, RZ, R14 ;  /* 0x000000ffff0a7224 */ /* 0x000fe400078e000e */
[----:B------:R-:W-:Y:S01]  /*10c0*/  IMAD.MOV.U32 R11, RZ, RZ, R23 ;  /* 0x000000ffff0b7224 */ /* 0x000fe200078e0017 */
[----:B------:R-:W-:Y:S01]  /*10d0*/  F2FP.BF16.F32.PACK_AB R4, R8, R9 ;  /* 0x000000090804723e */ /* 0x000fe200000010ff */
[----:B------:R-:W-:-:S03]  /*10e0*/  IMAD.WIDE.U32 R8, R21, 0x8, R2 ;  /* 0x0000000815087825 */ /* 0x000fc600078e0002 */
[----:B------:R2:W-:Y:S01]  /*10f0*/  STG.E.64 desc[UR8][R10.64], R6 ;  /* 0x000000060a007986 */ /* 0x0005e2000c101b08 */
[----:B------:R-:W-:-:S03]  /*1100*/  IMAD.WIDE.U32 R22, R0, 0x10, R10 ;  /* 0x0000001000167825 */ /* 0x000fc600078e000a */
[----:B------:R2:W-:Y:S01]  /*1110*/  STG.E.64 desc[UR8][R8.64], R4 ;  /* 0x0000000408007986 */ /* 0x0005e2000c101b08 */
[----:B------:R-:W-:Y:S01]  /*1120*/  IMAD R21, R0, 0x2, R21 ;  /* 0x0000000200157824 */ /* 0x000fe200078e0215 */
[----:B------:R-:W-:Y:S01]  /*1130*/  MOV R14, R22 ;  /* 0x00000016000e7202 */ /* 0x000fe20000000f00 */
[----:B------:R-:W-:Y:S06]  /*1140*/  @!P0 BRA `(.L_x_147) ;  /* 0xfffffff400f48947 */ /* 0x000fec000383ffff */
.L_x_144:
[----:B0-----:R-:W-:Y:S05]  /*1150*/  BSYNC.RECONVERGENT B0 ;  /* 0x0000000000007941 */ /* 0x001fea0003800200 */
.L_x_143:
[----:B------:R-:W-:-:S06]  /*1160*/  ULOP3.LUT UR4, UR16, 0x7ffffffc, URZ, 0xc0, !UPT ;  /* 0x7ffffffc10047892 */ /* 0x000fcc000f8ec0ff */
[----:B------:R-:W-:-:S05]  /*1170*/  VIADD R19, R19, UR4 ;  /* 0x0000000413137c36 */ /* 0x000fca0008000000 */
[----:B------:R-:W-:-:S13]  /*1180*/  ISETP.GE.AND P0, PT, R19, UR16, PT ;  /* 0x0000001013007c0c */ /* 0x000fda000bf06270 */
[----:B------:R-:W-:Y:S05]  /*1190*/  @P0 EXIT ;  /* 0x000000000000094d */ /* 0x000fea0003800000 */
[----:B------:R-:W0:Y:S01]  /*11a0*/  LDCU UR4, c[0x0][0x360] ;  /* 0x00006c00ff0477ac */ /* 0x000e220008000800 */
[----:B------:R-:W3:Y:S01]  /*11b0*/  LDCU UR5, c[0x0][0x398] ;  /* 0x00007300ff0577ac */ /* 0x000ee20008000800 */
[----:B------:R-:W4:Y:S02]  /*11c0*/  LDCU UR6, c[0x0][0x394] ;  /* 0x00007280ff0677ac */ /* 0x000f240008000800 */
.L_x_148:
[----:B--2---:R-:W-:-:S04]  /*11d0*/  IMAD.SHL.U32 R5, R19, 0x2, RZ ;  /* 0x0000000213057824 */ /* 0x004fc800078e00ff */
[----:B------:R-:W-:-:S05]  /*11e0*/  IMAD.WIDE R4, R5, 0x2, R16 ;  /* 0x0000000205047825 */ /* 0x000fca00078e0210 */
[----:B------:R-:W2:Y:S04]  /*11f0*/  LDG.E.U16.CONSTANT R0, desc[UR8][R4.64] ;  /* 0x0000000804007981 */ /* 0x000ea8000c1e9500 */
[----:B-1----:R-:W5:Y:S01]  /*1200*/  LDG.E.U16.CONSTANT R6, desc[UR8][R4.64+0x2] ;  /* 0x0000020804067981 */ /* 0x002f62000c1e9500 */
[----:B--2---:R-:W-:-:S04]  /*1210*/  SHF.L.U32 R0, R0, 0x10, RZ ;  /* 0x0000001000007819 */ /* 0x004fc800000006ff */
[----:B---3--:R-:W-:Y:S01]  /*1220*/  FMNMX.FTZ R0, R0, UR5, PT ;  /* 0x0000000500007c09 */ /* 0x008fe2000b810000 */
[----:B-----5:R-:W-:-:S04]  /*1230*/  IMAD.U32 R6, R6, 0x10000, RZ ;  /* 0x0001000006067824 */ /* 0x020fc800078e00ff */
[----:B----4-:R-:W-:Y:S01]  /*1240*/  FMUL.FTZ R7, R0, UR6 ;  /* 0x0000000600077c20 */ /* 0x010fe20008410000 */
[----:B------:R-:W-:-:S03]  /*1250*/  FMNMX.FTZ R6, R6, UR5, PT ;  /* 0x0000000506067c09 */ /* 0x000fc6000b810000 */
[----:B------:R-:W-:Y:S01]  /*1260*/  FMUL.FTZ R7, R7, -1.4426950216293334961 ;  /* 0xbfb8aa3b07077820 */ /* 0x000fe20000410000 */
[----:B------:R-:W-:-:S05]  /*1270*/  FMNMX.FTZ R6, R6, -UR5, !PT ;  /* 0x8000000506067c09 */ /* 0x000fca000f810000 */
[----:B------:R-:W1:Y:S01]  /*1280*/  MUFU.EX2 R7, R7 ;  /* 0x0000000700077308 */ /* 0x000e620000000800 */
[----:B------:R-:W-:-:S04]  /*1290*/  FADD.FTZ R5, R6, 1 ;  /* 0x3f80000006057421 */ /* 0x000fc80000010000 */
[----:B------:R-:W-:Y:S01]  /*12a0*/  FMUL.FTZ R5, R0, R5 ;  /* 0x0000000500057220 */ /* 0x000fe20000410000 */
[----:B-1----:R-:W-:-:S06]  /*12b0*/  FADD.FTZ R8, R7, 1 ;  /* 0x3f80000007087421 */ /* 0x002fcc0000010000 */
[----:B------:R-:W1:Y:S02]  /*12c0*/  MUFU.RCP R8, R8 ;  /* 0x0000000800087308 */ /* 0x000e640000001000 */
[----:B-1----:R-:W-:-:S05]  /*12d0*/  FMUL.FTZ R5, R5, R8 ;  /* 0x0000000805057220 */ /* 0x002fca0000410000 */
[----:B------:R-:W-:Y:S01]  /*12e0*/  F2FP.BF16.F32.PACK_AB R0, RZ, R5 ;  /* 0x00000005ff00723e */ /* 0x000fe200000010ff */
[----:B------:R-:W-:-:S04]  /*12f0*/  IMAD.WIDE R4, R19, 0x2, R2 ;  /* 0x0000000213047825 */ /* 0x000fc800078e0202 */
[----:B0-----:R-:W-:Y:S01]  /*1300*/  VIADD R19, R19, UR4 ;  /* 0x0000000413137c36 */ /* 0x001fe20008000000 */
[----:B------:R0:W-:Y:S04]  /*1310*/  STG.E.U16 desc[UR8][R4.64], R0 ;  /* 0x0000000004007986 */ /* 0x0001e8000c101508 */
[----:B------:R-:W-:-:S13]  /*1320*/  ISETP.GE.AND P0, PT, R19, UR16, PT ;  /* 0x0000001013007c0c */ /* 0x000fda000bf06270 */
[----:B0-----:R-:W-:Y:S05]  /*1330*/  @!P0 BRA `(.L_x_148) ;  /* 0xfffffffc00a48947 */ /* 0x001fea000383ffff */
[----:B------:R-:W-:Y:S05]  /*1340*/  EXIT ;  /* 0x000000000000794d */ /* 0x000fea0003800000 */
.L_x_142:
[----:B------:R-:W1:Y:S02]  /*1350*/  S2R R21, SR_TID.X ;  /* 0x0000000000157919 */ /* 0x000e640000002100 */
[----:B-1----:R-:W-:-:S13]  /*1360*/  ISETP.GE.AND P0, PT, R21, UR16, PT ;  /* 0x0000001015007c0c */ /* 0x002fda000bf06270 */
[----:B0-----:R-:W-:Y:S05]  /*1370*/  @P0 EXIT ;  /* 0x000000000000094d */ /* 0x001fea0003800000 */
[----:B------:R-:W0:Y:S01]  /*1380*/  LDC R2, c[0x0][0x360] ;  /* 0x0000d800ff027b82 */ /* 0x000e220000000800 */
[----:B------:R-:W-:Y:S01]  /*1390*/  BSSY.RECONVERGENT B0, `(.L_x_149) ;  /* 0x0000027000007945 */ /* 0x000fe20003800200 */
[----:B0-----:R-:W-:-:S04]  /*13a0*/  IADD3 R4, P0, PT, R21, R2, RZ ;  /* 0x0000000215047210 */ /* 0x001fc80007f1e0ff */
[C---:B------:R-:W-:Y:S01]  /*13b0*/  ISETP.GT.U32.AND P1, PT, R4.reuse, UR16, PT ;  /* 0x0000001004007c0c */ /* 0x040fe2000bf24070 */
[----:B------:R-:W-:Y:S01]  /*13c0*/  IMAD.X R6, RZ, RZ, RZ, P0 ;  /* 0x000000ffff067224 */ /* 0x000fe200000e06ff */
[----:B------:R-:W-:-:S04]  /*13d0*/  ISETP.GE.U32.AND P0, PT, R4, UR16, PT ;  /* 0x0000001004007c0c */ /* 0x000fc8000bf06070 */
[C---:B------:R-:W-:Y:S02]  /*13e0*/  ISETP.GT.AND.EX P1, PT, R6.reuse, UR7, PT, P1 ;  /* 0x0000000706007c0c */ /* 0x040fe4000bf24310 */
[----:B------:R-:W-:Y:S02]  /*13f0*/  ISETP.GE.AND.EX P0, PT, R6, UR7, PT, P0 ;  /* 0x0000000706007c0c */ /* 0x000fe4000bf06300 */
[----:B------:R-:W-:Y:S02]  /*1400*/  SEL R3, R4, UR16, P1 ;  /* 0x0000001004037c07 */ /* 0x000fe40008800000 */
[----:B------:R-:W-:Y:S02]  /*1410*/  SEL R0, RZ, 0x1, P0 ;  /* 0x00000001ff007807 */ /* 0x000fe40000000000 */
[----:B------:R-:W-:Y:S02]  /*1420*/  SEL R7, R6, UR7, P1 ;  /* 0x0000000706077c07 */ /* 0x000fe40008800000 */
[----:B------:R-:W-:Y:S01]  /*1430*/  IADD3 R3, P0, P1, R3, -R4, -R0 ;  /* 0x8000000403037210 */ /* 0x000fe2000791e800 */
[----:B------:R-:W-:-:S03]  /*1440*/  HFMA2 R4, -RZ, RZ, 0, 0 ;  /* 0x00000000ff047431 */ /* 0x000fc600000001ff */
        /* <DEDUP_REMOVED lines=12> */
[----:B------:R-:W-:-:S05]  /*1510*/  IMAD.HI.U32 R6, R10, R3, RZ ;  /* 0x000000030a067227 */ /* 0x000fca00078e00ff */
[----:B------:R-:W-:-:S05]  /*1520*/  IADD3 R7, PT, PT, -R6, RZ, RZ ;  /* 0x000000ff06077210 */ /* 0x000fca0007ffe1ff */
[----:B------:R-:W-:Y:S01]  /*1530*/  IMAD R3, R2, R7, R3 ;  /* 0x0000000702037224 */ /* 0x000fe200078e0203 */
[----:B------:R-:W-:-:S04]  /*1540*/  MOV R7, RZ ;  /* 0x000000ff00077202 */ /* 0x000fc80000000f00 */
[----:B------:R-:W-:-:S13]  /*1550*/  ISETP.GE.U32.AND P0, PT, R3, R2, PT ;  /* 0x000000020300720c */ /* 0x000fda0003f06070 */
[----:B------:R-:W-:Y:S02]  /*1560*/  @P0 IMAD.IADD R3, R3, 0x1, -R2 ;  /* 0x0000000103030824 */ /* 0x000fe400078e0a02 */
[----:B------:R-:W-:-:S03]  /*1570*/  @P0 VIADD R6, R6, 0x1 ;  /* 0x0000000106060836 */ /* 0x000fc60000000000 */
[----:B------:R-:W-:-:S13]  /*1580*/  ISETP.GE.U32.AND P1, PT, R3, R2, PT ;  /* 0x000000020300720c */ /* 0x000fda0003f26070 */
[----:B------:R-:W-:Y:S01]  /*1590*/  @P1 VIADD R6, R6, 0x1 ;  /* 0x0000000106061836 */ /* 0x000fe20000000000 */
[----:B------:R-:W-:Y:S01]  /*15a0*/  @!P2 LOP3.LUT R6, RZ, R2, RZ, 0x33, !PT ;  /* 0x00000002ff06a212 */ /* 0x000fe200078e33ff */
[----:B------:R-:W-:Y:S06]  /*15b0*/  BRA `(.L_x_151) ;  /* 0x0000000000107947 */ /* 0x000fec0003800000 */
.L_x_150:
[----:B------:R-:W-:-:S07]  /*15c0*/  MOV R6, 0x15e0 ;  /* 0x000015e000067802 */ /* 0x000fce0000000f00 */
[----:B------:R-:W-:Y:S05]  /*15d0*/  CALL.REL.NOINC `($__internal_9_$__cuda_sm20_div_u64) ;  /* 0x0000000800d47944 */ /* 0x000fea0003c00000 */
[----:B------:R-:W-:Y:S02]  /*15e0*/  IMAD.MOV.U32 R6, RZ, RZ, R3 ;  /* 0x000000ffff067224 */ /* 0x000fe400078e0003 */
[----:B------:R-:W-:-:S07]  /*15f0*/  IMAD.MOV.U32 R7, RZ, RZ, R8 ;  /* 0x000000ffff077224 */ /* 0x000fce00078e0008 */
.L_x_151:
[----:B------:R-:W-:Y:S05]  /*1600*/  BSYNC.RECONVERGENT B0 ;  /* 0x0000000000007941 */ /* 0x000fea0003800200 */
.L_x_149:
[----:B------:R-:W-:Y:S01]  /*1610*/  IADD3 R9, P0, PT, R6, R0, RZ ;  /* 0x0000000006097210 */ /* 0x000fe20007f1e0ff */
[----:B------:R-:W0:Y:S01]  /*1620*/  LDCU UR4, c[0x0][0x398] ;  /* 0x00007300ff0477ac */ /* 0x000e220008000800 */
[----:B------:R-:W-:Y:S02]  /*1630*/  BSSY.RECONVERGENT B0, `(.L_x_152) ;  /* 0x0000034000007945 */ /* 0x000fe40003800200 */
[C---:B------:R-:W-:Y:S01]  /*1640*/  LOP3.LUT R0, R9.reuse, 0x3, RZ, 0xc0, !PT ;  /* 0x0000000309007812 */ /* 0x040fe200078ec0ff */
[----:B------:R-:W-:Y:S01]  /*1650*/  IMAD.X R6, RZ, RZ, R7, P0 ;  /* 0x000000ffff067224 */ /* 0x000fe200000e0607 */
[----:B------:R-:W-:Y:S01]  /*1660*/  ISETP.GE.U32.AND P0, PT, R9, 0x3, PT ;  /* 0x000000030900780c */ /* 0x000fe20003f06070 */
[----:B------:R-:W1:Y:S01]  /*1670*/  LDCU UR5, c[0x0][0x394] ;  /* 0x00007280ff0577ac */ /* 0x000e620008000800 */
[----:B------:R-:W-:Y:S02]  /*1680*/  ISETP.NE.U32.AND P1, PT, R0, 0x3, PT ;  /* 0x000000030000780c */ /* 0x000fe40003f25070 */
[----:B------:R-:W-:-:S02]  /*1690*/  ISETP.GE.U32.AND.EX P0, PT, R6, RZ, PT, P0 ;  /* 0x000000ff0600720c */ /* 0x000fc40003f06100 */
[----:B------:R-:W-:-:S13]  /*16a0*/  ISETP.NE.AND.EX P1, PT, RZ, RZ, PT, P1 ;  /* 0x000000ffff00720c */ /* 0x000fda0003f25310 */
[----:B01----:R-:W-:Y:S05]  /*16b0*/  @!P1 BRA `(.L_x_153) ;  /* 0x0000000000ac9947 */ /* 0x003fea0003800000 */
[----:B------:R-:W0:Y:S01]  /*16c0*/  LDCU.128 UR12, c[0x0][0x380] ;  /* 0x00007000ff0c77ac */ /* 0x000e220008000c00 */
[C---:B------:R-:W-:Y:S01]  /*16d0*/  LEA R0, P1, R21.reuse, R5, 0x1 ;  /* 0x0000000515007211 */ /* 0x040fe200078208ff */
[----:B------:R-:W-:Y:S01]  /*16e0*/  IMAD.MOV.U32 R8, RZ, RZ, RZ ;  /* 0x000000ffff087224 */ /* 0x000fe200078e00ff */
[C---:B------:R-:W-:Y:S02]  /*16f0*/  LEA R6, P3, R21.reuse, UR10, 0x2 ;  /* 0x0000000a15067c11 */ /* 0x040fe4000f8610ff */
[C-C-:B------:R-:W-:Y:S02]  /*1700*/  LEA.HI.X R3, R21.reuse, R11, R4.reuse, 0x1, P1 ;  /* 0x0000000b15037211 */ /* 0x140fe400008f0c04 */
[----:B------:R-:W-:Y:S02]  /*1710*/  LEA.HI.X R7, R21, UR11, R4, 0x2, P3 ;  /* 0x0000000b15077c11 */ /* 0x000fe400098f1404 */
[----:B------:R-:W-:-:S04]  /*1720*/  IADD3 R9, PT, PT, R9, 0x1, RZ ;  /* 0x0000000109097810 */ /* 0x000fc80007ffe0ff */
[----:B------:R-:W-:Y:S02]  /*1730*/  LOP3.LUT R9, R9, 0x3, RZ, 0xc0, !PT ;  /* 0x0000000309097812 */ /* 0x000fe400078ec0ff */
[----:B0-----:R-:W-:Y:S02]  /*1740*/  IADD3 R0, P2, PT, R0, UR12, RZ ;  /* 0x0000000c00007c10 */ /* 0x001fe4000ff5e0ff */
[----:B------:R-:W-:Y:S02]  /*1750*/  IADD3 R6, P4, PT, R6, UR14, RZ ;  /* 0x0000000e06067c10 */ /* 0x000fe4000ff9e0ff */
[----:B------:R-:W-:Y:S02]  /*1760*/  IADD3.X R3, PT, PT, R3, UR13, RZ, P2, !PT ;  /* 0x0000000d03037c10 */ /* 0x000fe400097fe4ff */
[----:B------:R-:W-:-:S09]  /*1770*/  IADD3.X R7, PT, PT, R7, UR15, RZ, P4, !PT ;  /* 0x0000000f07077c10 */ /* 0x000fd2000a7fe4ff */
.L_x_154:
[----:B0-----:R-:W2:Y:S04]  /*1780*/  LDG.E.U16.CONSTANT R10, desc[UR8][R6.64] ;  /* 0x00000008060a7981 */ /* 0x001ea8000c1e9500 */
[----:B------:R0:W3:Y:S01]  /*1790*/  LDG.E.U16.CONSTANT R12, desc[UR8][R6.64+0x2] ;  /* 0x00000208060c7981 */ /* 0x0000e2000c1e9500 */
[----:B------:R-:W-:Y:S02]  /*17a0*/  IADD3 R9, P1, PT, R9, -0x1, RZ ;  /* 0xffffffff09097810 */ /* 0x000fe40007f3e0ff */
[----:B------:R-:W-:Y:S02]  /*17b0*/  IADD3 R21, P2, PT, R2, R21, RZ ;  /* 0x0000001502157210 */ /* 0x000fe40007f5e0ff */
[----:B------:R-:W-:Y:S02]  /*17c0*/  IADD3.X R8, PT, PT, R8, -0x1, RZ, P1, !PT ;  /* 0xffffffff08087810 */ /* 0x000fe40000ffe4ff */
[----:B------:R-:W-:Y:S01]  /*17d0*/  ISETP.NE.U32.AND P1, PT, R9, RZ, PT ;  /* 0x000000ff0900720c */ /* 0x000fe20003f25070 */
[----:B------:R-:W-:Y:S01]  /*17e0*/  IMAD.X R4, RZ, RZ, R4, P2 ;  /* 0x000000ffff047224 */ /* 0x000fe200010e0604 */
[----:B0-----:R-:W-:-:S02]  /*17f0*/  LEA R6, P4, R2, R6, 0x2 ;  /* 0x0000000602067211 */ /* 0x001fc400078810ff */
[----:B------:R-:W-:Y:S02]  /*1800*/  ISETP.NE.AND.EX P1, PT, R8, RZ, PT, P1 ;  /* 0x000000ff0800720c */ /* 0x000fe40003f25310 */
[----:B------:R-:W-:Y:S01]  /*1810*/  LEA.HI.X R7, R2, R7, RZ, 0x2, P4 ;  /* 0x0000000702077211 */ /* 0x000fe200020f14ff */
[----:B--2---:R-:W-:Y:S02]  /*1820*/  IMAD.U32 R10, R10, 0x10000, RZ ;  /* 0x000100000a0a7824 */ /* 0x004fe400078e00ff */
[----:B---3--:R-:W-:-:S03]  /*1830*/  IMAD.U32 R12, R12, 0x10000, RZ ;  /* 0x000100000c0c7824 */ /* 0x008fc600078e00ff */
[----:B------:R-:W-:Y:S02]  /*1840*/  FMNMX.FTZ R10, R10, UR4, PT ;  /* 0x000000040a0a7c09 */ /* 0x000fe4000b810000 */
[----:B------:R-:W-:-:S03]  /*1850*/  FMNMX.FTZ R12, R12, UR4, PT ;  /* 0x000000040c0c7c09 */ /* 0x000fc6000b810000 */
[----:B------:R-:W-:Y:S01]  /*1860*/  FMUL.FTZ R13, R10, UR5 ;  /* 0x000000050a0d7c20 */ /* 0x000fe20008410000 */
[----:B------:R-:W-:-:S03]  /*1870*/  FMNMX.FTZ R12, R12, -UR4, !PT ;  /* 0x800000040c0c7c09 */ /* 0x000fc6000f810000 */
[----:B------:R-:W-:Y:S02]  /*1880*/  FMUL.FTZ R14, R13, -1.4426950216293334961 ;  /* 0xbfb8aa3b0d0e7820 */ /* 0x000fe40000410000 */
[----:B------:R-:W-:Y:S01]  /*1890*/  FADD.FTZ R13, R12, 1 ;  /* 0x3f8000000c0d7421 */ /* 0x000fe20000010000 */
[----:B------:R-:W-:-:S03]  /*18a0*/  MOV R12, R0 ;  /* 0x00000000000c7202 */ /* 0x000fc60000000f00 */
[----:B------:R-:W0:Y:S01]  /*18b0*/  MUFU.EX2 R14, R14 ;  /* 0x0000000e000e7308 */ /* 0x000e220000000800 */
[----:B------:R-:W-:Y:S01]  /*18c0*/  LEA R0, P3, R2, R0, 0x1 ;  /* 0x0000000002007211 */ /* 0x000fe200078608ff */
[----:B------:R-:W-:Y:S01]  /*18d0*/  FMUL.FTZ R13, R10, R13 ;  /* 0x0000000d0a0d7220 */ /* 0x000fe20000410000 */
[----:B0-----:R-:W-:-:S04]  /*18e0*/  FADD.FTZ R15, R14, 1 ;  /* 0x3f8000000e0f7421 */ /* 0x001fc80000010000 */
[----:B------:R-:W0:Y:S02]  /*18f0*/  MUFU.RCP R16, R15 ;  /* 0x0000000f00107308 */ /* 0x000e240000001000 */
[----:B0-----:R-:W-:-:S05]  /*1900*/  FMUL.FTZ R13, R13, R16 ;  /* 0x000000100d0d7220 */ /* 0x001fca0000410000 */
[----:B------:R-:W-:-:S04]  /*1910*/  F2FP.BF16.F32.PACK_AB R13, RZ, R13 ;  /* 0x0000000dff0d723e */ /* 0x000fc800000010ff */
[----:B------:R-:W-:Y:S01]  /*1920*/  PRMT R10, R13, 0x7610, R10 ;  /* 0x000076100d0a7816 */ /* 0x000fe2000000000a */
[----:B------:R-:W-:Y:S01]  /*1930*/  IMAD.MOV.U32 R13, RZ, RZ, R3 ;  /* 0x000000ffff0d7224 */ /* 0x000fe200078e0003 */
[----:B------:R-:W-:-:S04]  /*1940*/  LEA.HI.X R3, R2, R3, RZ, 0x1, P3 ;  /* 0x0000000302037211 */ /* 0x000fc800018f0cff */
[----:B------:R0:W-:Y:S01]  /*1950*/  STG.E.U16 desc[UR8][R12.64], R10 ;  /* 0x0000000a0c007986 */ /* 0x0001e2000c101508 */
[----:B------:R-:W-:Y:S05]  /*1960*/  @P1 BRA `(.L_x_154) ;  /* 0xfffffffc00841947 */ /* 0x000fea000383ffff */
.L_x_153:
[----:B------:R-:W-:Y:S05]  /*1970*/  BSYNC.RECONVERGENT B0 ;  /* 0x0000000000007941 */ /* 0x000fea0003800200 */
.L_x_152:
[----:B------:R-:W-:Y:S05]  /*1980*/  @!P0 EXIT ;  /* 0x000000000000894d */ /* 0x000fea0003800000 */
[----:B------:R-:W1:Y:S01]  /*1990*/  LDCU.128 UR12, c[0x0][0x380] ;  /* 0x00007000ff0c77ac */ /* 0x000e620008000c00 */
[C---:B------:R-:W-:Y:S01]  /*19a0*/  SHF.L.U64.HI R23, R21.reuse, 0x1, R4 ;  /* 0x0000000115177819 */ /* 0x040fe20000010204 */
[C---:B------:R-:W-:Y:S02]  /*19b0*/  IMAD.SHL.U32 R22, R21.reuse, 0x2, RZ ;  /* 0x0000000215167824 */ /* 0x040fe400078e00ff */
[----:B------:R-:W-:Y:S01]  /*19c0*/  HFMA2 R3, -RZ, RZ, 0, 0 ;  /* 0x00000000ff037431 */ /* 0x000fe200000001ff */
[----:B------:R-:W-:Y:S01]  /*19d0*/  LEA R0, P5, R21, UR10, 0x2 ;  /* 0x0000000a15007c11 */ /* 0x000fe2000f8a10ff */
[C---:B------:R-:W-:Y:S01]  /*19e0*/  IMAD.SHL.U32 R9, R2.reuse, 0x4, RZ ;  /* 0x0000000402097824 */ /* 0x040fe200078e00ff */
[----:B------:R-:W-:Y:S01]  /*19f0*/  SHF.R.U32.HI R8, RZ, 0x1e, R2 ;  /* 0x0000001eff087819 */ /* 0x000fe20000011602 */
[C---:B------:R-:W-:Y:S01]  /*1a00*/  IMAD.WIDE.U32 R6, R2.reuse, 0x6, R22 ;  /* 0x0000000602067825 */ /* 0x040fe200078e0016 */
[C---:B------:R-:W-:Y:S01]  /*1a10*/  LEA R18, P1, R2.reuse, R22, 0x1 ;  /* 0x0000001602127211 */ /* 0x040fe200078208ff */
[----:B------:R-:W2:Y:S03]  /*1a20*/  LDCU UR4, c[0x0][0x398] ;  /* 0x00007300ff0477ac */ /* 0x000ea60008000800 */
[----:B------:R-:W-:Y:S01]  /*1a30*/  LEA.HI.X R24, R2, R23, RZ, 0x1, P1 ;  /* 0x0000001702187211 */ /* 0x000fe200008f0cff */
[----:B------:R-:W3:Y:S01]  /*1a40*/  LDCU.64 UR16, c[0x0][0x390] ;  /* 0x00007200ff1077ac */ /* 0x000ee20008000a00 */
[----:B-1----:R-:W-:-:S02]  /*1a50*/  IADD3 R6, P0, PT, R6, UR12, RZ ;  /* 0x0000000c06067c10 */ /* 0x002fc4000ff1e0ff */
[----:B0-----:R-:W-:Y:S02]  /*1a60*/  IADD3 R10, P2, P3, R9, UR12, R22 ;  /* 0x0000000c090a7c10 */ /* 0x001fe4000fb5e016 */
[----:B------:R-:W-:Y:S02]  /*1a70*/  IADD3.X R7, PT, PT, R7, UR13, R3, P0, !PT ;  /* 0x0000000d07077c10 */ /* 0x000fe400087fe403 */
[----:B------:R-:W-:Y:S02]  /*1a80*/  LEA.HI.X R3, R21, UR11, R4, 0x2, P5 ;  /* 0x0000000b15037c11 */ /* 0x000fe4000a8f1404 */
[----:B------:R-:W-:Y:S02]  /*1a90*/  IADD3 R0, P0, PT, R0, UR14, RZ ;  /* 0x0000000e00007c10 */ /* 0x000fe4000ff1e0ff */
[----:B------:R-:W-:Y:S02]  /*1aa0*/  IADD3 R12, P4, PT, R22, UR12, RZ ;  /* 0x0000000c160c7c10 */ /* 0x000fe4000ff9e0ff */
[----:B------:R-:W-:-:S02]  /*1ab0*/  IADD3 R13, P5, PT, R9, -0x2, RZ ;  /* 0xfffffffe090d7810 */ /* 0x000fc40007fbe0ff */
[----:B------:R-:W-:Y:S02]  /*1ac0*/  IADD3 R18, P1, PT, R18, UR12, RZ ;  /* 0x0000000c12127c10 */ /* 0x000fe4000ff3e0ff */
[----:B------:R-:W-:Y:S02]  /*1ad0*/  IADD3.X R3, PT, PT, R3, UR15, RZ, P0, !PT ;  /* 0x0000000f03037c10 */ /* 0x000fe400087fe4ff */
[----:B------:R-:W-:Y:S02]  /*1ae0*/  IADD3.X R20, PT, PT, R8, UR13, R23, P2, P3 ;  /* 0x0000000d08147c10 */ /* 0x000fe400097e6417 */
[----:B------:R-:W-:Y:S02]  /*1af0*/  IADD3.X R22, PT, PT, R23, UR13, RZ, P4, !PT ;  /* 0x0000000d17167c10 */ /* 0x000fe4000a7fe4ff */
[----:B------:R-:W-:Y:S02]  /*1b00*/  IADD3.X R24, PT, PT, R24, UR13, RZ, P1, !PT ;  /* 0x0000000d18187c10 */ /* 0x000fe40008ffe4ff */
[----:B--23--:R-:W-:-:S07]  /*1b10*/  IADD3.X R19, PT, PT, R8, -0x1, RZ, P5, !PT ;  /* 0xffffffff08137810 */ /* 0x00cfce0002ffe4ff */
.L_x_155:
[----:B------:R-:W-:Y:S01]  /*1b20*/  IMAD.MOV.U32 R14, RZ, RZ, R0 ;  /* 0x000000ffff0e7224 */ /* 0x000fe200078e0000 */
[----:B------:R-:W-:-:S05]  /*1b30*/  MOV R15, R3 ;  /* 0x00000003000f7202 */ /* 0x000fca0000000f00 */
[----:B------:R-:W2:Y:S04]  /*1b40*/  LDG.E.U16.CONSTANT R16, desc[UR8][R14.64] ;  /* 0x000000080e107981 */ /* 0x000ea8000c1e9500 */
[----:B------:R0:W3:Y:S02]  /*1b50*/  LDG.E.U16.CONSTANT R17, desc[UR8][R14.64+0x2] ;  /* 0x000002080e117981 */ /* 0x0000e4000c1e9500 */
[----:B0-----:R-:W-:-:S04]  /*1b60*/  IADD3 R14, P0, PT, R5, R12, RZ ;  /* 0x0000000c050e7210 */ /* 0x001fc80007f1e0ff */
[----:B------:R-:W-:Y:S01]  /*1b70*/  IADD3.X R15, PT, PT, R11, R22, RZ, P0, !PT ;  /* 0x000000160b0f7210 */ /* 0x000fe200007fe4ff */
[----:B--2---:R-:W-:Y:S02]  /*1b80*/  IMAD.U32 R16, R16, 0x10000, RZ ;  /* 0x0001000010107824 */ /* 0x004fe400078e00ff */
[----:B---3--:R-:W-:-:S03]  /*1b90*/  IMAD.U32 R17, R17, 0x10000, RZ ;  /* 0x0001000011117824 */ /* 0x008fc600078e00ff */
[----:B------:R-:W-:Y:S02]  /*1ba0*/  FMNMX.FTZ R16, R16, UR4, PT ;  /* 0x0000000410107c09 */ /* 0x000fe4000b810000 */
[----:B------:R-:W-:-:S03]  /*1bb0*/  FMNMX.FTZ R17, R17, UR4, PT ;  /* 0x0000000411117c09 */ /* 0x000fc6000b810000 */
[----:B------:R-:W-:Y:S01]  /*1bc0*/  FMUL.FTZ R23, R16, -UR17 ;  /* 0x8000001110177c20 */ /* 0x000fe20008410000 */
[----:B------:R-:W-:-:S03]  /*1bd0*/  FMNMX.FTZ R17, R17, -UR4, !PT ;  /* 0x8000000411117c09 */ /* 0x000fc6000f810000 */
[----:B------:R-:W-:Y:S02]  /*1be0*/  FMUL.FTZ R23, R23, 1.4426950216293334961 ;  /* 0x3fb8aa3b17177820 */ /* 0x000fe40000410000 */
[----:B------:R-:W-:-:S04]  /*1bf0*/  FADD.FTZ R17, R17, 1 ;  /* 0x3f80000011117421 */ /* 0x000fc80000010000 */
[----:B------:R-:W0:Y:S01]  /*1c00*/  MUFU.EX2 R23, R23 ;  /* 0x0000001700177308 */ /* 0x000e220000000800 */
[----:B------:R-:W-:Y:S01]  /*1c10*/  FMUL.FTZ R17, R16, R17 ;  /* 0x0000001110117220 */ /* 0x000fe20000410000 */
[----:B------:R-:W-:Y:S01]  /*1c20*/  IADD3 R16, P1, PT, R9, R0, RZ ;  /* 0x0000000009107210 */ /* 0x000fe20007f3e0ff */
[----:B0-----:R-:W-:-:S04]  /*1c30*/  FADD.FTZ R25, R23, 1 ;  /* 0x3f80000017197421 */ /* 0x001fc80000010000 */
[----:B------:R-:W0:Y:S02]  /*1c40*/  MUFU.RCP R26, R25 ;  /* 0x00000019001a7308 */ /* 0x000e240000001000 */
[----:B0-----:R-:W-:-:S05]  /*1c50*/  FMUL.FTZ R17, R17, R26 ;  /* 0x0000001a11117220 */ /* 0x001fca0000410000 */
[----:B------:R-:W-:-:S04]  /*1c60*/  F2FP.BF16.F32.PACK_AB R17, RZ, R17 ;  /* 0x00000011ff11723e */ /* 0x000fc800000010ff */
[----:B------:R-:W-:Y:S01]  /*1c70*/  PRMT R28, R17, 0x7610, R28 ;  /* 0x00007610111c7816 */ /* 0x000fe2000000001c */
[----:B------:R-:W-:-:S04]  /*1c80*/  IMAD.X R17, R8, 0x1, R3, P1 ;  /* 0x0000000108117824 */ /* 0x000fc800008e0603 */
[----:B------:R0:W-:Y:S04]  /*1c90*/  STG.E.U16 desc[UR8][R14.64], R28 ;  /* 0x0000001c0e007986 */ /* 0x0001e8000c101508 */
[----:B------:R-:W2:Y:S04]  /*1ca0*/  LDG.E.U16.CONSTANT R23, desc[UR8][R16.64] ;  /* 0x0000000810177981 */ /* 0x000ea8000c1e9500 */
[----:B------:R1:W3:Y:S02]  /*1cb0*/  LDG.E.U16.CONSTANT R25, desc[UR8][R16.64+0x2] ;  /* 0x0000020810197981 */ /* 0x0002e4000c1e9500 */
[----:B-1----:R-:W-:-:S05]  /*1cc0*/  IADD3 R16, P1, PT, R16, R13, RZ ;  /* 0x0000000d10107210 */ /* 0x002fca0007f3e0ff */
[----:B------:R-:W-:-:S05]  /*1cd0*/  IMAD.X R17, R17, 0x1, R19, P1 ;  /* 0x0000000111117824 */ /* 0x000fca00008e0613 */
[----:B0-----:R-:W4:Y:S01]  /*1ce0*/  LDG.E.U16.CONSTANT R28, desc[UR8][R16.64+0x4] ;  /* 0x00000408101c7981 */ /* 0x001f22000c1e9500 */
[----:B--2---:R-:W-:Y:S01]  /*1cf0*/  IMAD.U32 R23, R23, 0x10000, RZ ;  /* 0x0001000017177824 */ /* 0x004fe200078e00ff */
[----:B---3--:R-:W-:-:S04]  /*1d00*/  SHF.L.U32 R25, R25, 0x10, RZ ;  /* 0x0000001019197819 */ /* 0x008fc800000006ff */
        /* <DEDUP_REMOVED lines=8> */
[----:B0-----:R-:W-:-:S06]  /*1d90*/  FADD.FTZ R27, R26, 1 ;  /* 0x3f8000001a1b7421 */ /* 0x001fcc0000010000 */
[----:B------:R-:W0:Y:S02]  /*1da0*/  MUFU.RCP R27, R27 ;  /* 0x0000001b001b7308 */ /* 0x000e240000001000 */
[----:B0-----:R-:W-:Y:S01]  /*1db0*/  FMUL.FTZ R15, R14, R27 ;  /* 0x0000001b0e0f7220 */ /* 0x001fe20000410000 */
[----:B------:R-:W-:-:S04]  /*1dc0*/  IADD3 R14, P0, PT, R5, R18, RZ ;  /* 0x00000012050e7210 */ /* 0x000fc80007f1e0ff */
[----:B------:R-:W-:Y:S01]  /*1dd0*/  F2FP.BF16.F32.PACK_AB R23, RZ, R15 ;  /* 0x0000000fff17723e */ /* 0x000fe200000010ff */
[----:B------:R-:W-:Y:S01]  /*1de0*/  IMAD.X R15, R11, 0x1, R24, P0 ;  /* 0x000000010b0f7824 */ /* 0x000fe200000e0618 */
[----:B------:R-:W-:Y:S02]  /*1df0*/  IADD3 R26, P0, PT, R16, R13, RZ ;  /* 0x0000000d101a7210 */ /* 0x000fe40007f1e0ff */
[----:B------:R-:W-:Y:S02]  /*1e00*/  PRMT R27, R23, 0x7610, R27 ;  /* 0x00007610171b7816 */ /* 0x000fe4000000001b */
[----:B------:R-:W2:Y:S04]  /*1e10*/  LDG.E.U16.CONSTANT R23, desc[UR8][R16.64+0x2] ;  /* 0x0000020810177981 */ /* 0x000ea8000c1e9500 */
[----:B------:R0:W-:Y:S02]  /*1e20*/  STG.E.U16 desc[UR8][R14.64], R27 ;  /* 0x0000001b0e007986 */ /* 0x0001e4000c101508 */
[----:B0-----:R-:W-:-:S05]  /*1e30*/  IADD3.X R27, PT, PT, R17, R19, RZ, P0, !PT ;  /* 0x00000013111b7210 */ /* 0x001fca00007fe4ff */
[----:B------:R-:W3:Y:S04]  /*1e40*/  LDG.E.U16.CONSTANT R29, desc[UR8][R26.64+0x4] ;  /* 0x000004081a1d7981 */ /* 0x000ee8000c1e9500 */
[----:B------:R-:W5:Y:S01]  /*1e50*/  LDG.E.U16.CONSTANT R25, desc[UR8][R26.64+0x6] ;  /* 0x000006081a197981 */ /* 0x000f62000c1e9500 */
[----:B----4-:R-:W-:-:S04]  /*1e60*/  SHF.L.U32 R28, R28, 0x10, RZ ;  /* 0x000000101c1c7819 */ /* 0x010fc800000006ff */
[----:B------:R-:W-:-:S04]  /*1e70*/  FMNMX.FTZ R28, R28, UR4, PT ;  /* 0x000000041c1c7c09 */ /* 0x000fc8000b810000 */
[----:B------:R-:W-:-:S05]  /*1e80*/  FMNMX.FTZ R28, R28, -UR4, !PT ;  /* 0x800000041c1c7c09 */ /* 0x000fca000f810000 */
[----:B------:R-:W-:Y:S01]  /*1e90*/  FADD.FTZ R28, R28, 1 ;  /* 0x3f8000001c1c7421 */ /* 0x000fe20000010000 */
[----:B------:R-:W-:-:S04]  /*1ea0*/  LEA R0, P2, R2, R0, 0x4 ;  /* 0x0000000002007211 */ /* 0x000fc800078420ff */
[----:B------:R-:W-:Y:S01]  /*1eb0*/  LEA.HI.X R3, R2, R3, RZ, 0x4, P2 ;  /* 0x0000000302037211 */ /* 0x000fe200010f24ff */
[----:B--2---:R-:W-:-:S05]  /*1ec0*/  IMAD.U32 R23, R23, 0x10000, RZ ;  /* 0x0001000017177824 */ /* 0x004fca00078e00ff */
[----:B------:R-:W-:Y:S01]  /*1ed0*/  FMNMX.FTZ R23, R23, UR4, PT ;  /* 0x0000000417177c09 */ /* 0x000fe2000b810000 */
[----:B---3--:R-:W-:-:S04]  /*1ee0*/  IMAD.U32 R14, R29, 0x10000, RZ ;  /* 0x000100001d0e7824 */ /* 0x008fc800078e00ff */
[----:B------:R-:W-:-:S04]  /*1ef0*/  FMUL.FTZ R29, R23, -UR17 ;  /* 0x80000011171d7c20 */ /* 0x000fc80008410000 */
[----:B------:R-:W-:Y:S01]  /*1f00*/  FMUL.FTZ R29, R29, 1.4426950216293334961 ;  /* 0x3fb8aa3b1d1d7820 */ /* 0x000fe20000410000 */
[----:B------:R-:W-:-:S05]  /*1f10*/  FMNMX.FTZ R14, R14, UR4, PT ;  /* 0x000000040e0e7c09 */ /* 0x000fca000b810000 */
[----:B------:R-:W-:Y:S01]  /*1f20*/  FMUL.FTZ R15, R14, -UR17 ;  /* 0x800000110e0f7c20 */ /* 0x000fe20008410000 */
[----:B------:R-:W0:Y:S03]  /*1f30*/  MUFU.EX2 R29, R29 ;  /* 0x0000001d001d7308 */ /* 0x000e260000000800 */
[----:B------:R-:W-:-:S06]  /*1f40*/  FMUL.FTZ R15, R15, 1.4426950216293334961 ;  /* 0x3fb8aa3b0f0f7820 */ /* 0x000fcc0000410000 */
[----:B------:R-:W1:Y:S01]  /*1f50*/  MUFU.EX2 R15, R15 ;  /* 0x0000000f000f7308 */ /* 0x000e620000000800 */
[----:B0-----:R-:W-:Y:S01]  /*1f60*/  FADD.FTZ R16, R29, 1 ;  /* 0x3f8000001d107421 */ /* 0x001fe20000010000 */
[----:B-----5:R-:W-:-:S05]  /*1f70*/  IMAD.U32 R25, R25, 0x10000, RZ ;  /* 0x0001000019197824 */ /* 0x020fca00078e00ff */
[----:B------:R-:W0:Y:S01]  /*1f80*/  MUFU.RCP R16, R16 ;  /* 0x0000001000107308 */ /* 0x000e220000001000 */
[----:B-1----:R-:W-:Y:S01]  /*1f90*/  FADD.FTZ R17, R15, 1 ;  /* 0x3f8000000f117421 */ /* 0x002fe20000010000 */
[----:B------:R-:W-:-:S06]  /*1fa0*/  FMNMX.FTZ R25, R25, UR4, PT ;  /* 0x0000000419197c09 */ /* 0x000fcc000b810000 */
[----:B------:R-:W1:Y:S01]  /*1fb0*/  MUFU.RCP R15, R17 ;  /* 0x00000011000f7308 */ /* 0x000e620000001000 */
[----:B------:R-:W-:Y:S01]  /*1fc0*/  FMNMX.FTZ R25, R25, -UR4, !PT ;  /* 0x8000000419197c09 */ /* 0x000fe2000f810000 */
[----:B------:R-:W-:-:S04]  /*1fd0*/  FMUL.FTZ R23, R23, R28 ;  /* 0x0000001c17177220 */ /* 0x000fc80000410000 */
[----:B------:R-:W-:Y:S01]  /*1fe0*/  FADD.FTZ R25, R25, 1 ;  /* 0x3f80000019197421 */ /* 0x000fe20000010000 */
[----:B0-----:R-:W-:-:S03]  /*1ff0*/  FMUL.FTZ R16, R23, R16 ;  /* 0x0000001017107220 */ /* 0x001fc60000410000 */
[----:B------:R-:W-:Y:S01]  /*2000*/  FMUL.FTZ R26, R14, R25 ;  /* 0x000000190e1a7220 */ /* 0x000fe20000410000 */
[----:B------:R-:W-:Y:S02]  /*2010*/  IADD3 R14, P0, PT, R5, R10, RZ ;  /* 0x0000000a050e7210 */ /* 0x000fe40007f1e0ff */
[----:B------:R-:W-:Y:S01]  /*2020*/  F2FP.BF16.F32.PACK_AB R16, RZ, R16 ;  /* 0x00000010ff10723e */ /* 0x000fe200000010ff */
[----:B-1----:R-:W-:Y:S02]  /*2030*/  FMUL.FTZ R26, R26, R15 ;  /* 0x0000000f1a1a7220 */ /* 0x002fe40000410000 */
[----:B------:R-:W-:Y:S01]  /*2040*/  IMAD.X R15, R11, 0x1, R20, P0 ;  /* 0x000000010b0f7824 */ /* 0x000fe200000e0614 */
[----:B------:R-:W-:Y:S02]  /*2050*/  PRMT R17, R16, 0x7610, R17 ;  /* 0x0000761010117816 */ /* 0x000fe40000000011 */
[----:B------:R-:W-:-:S03]  /*2060*/  IADD3 R16, P0, PT, R5, R6, RZ ;  /* 0x0000000605107210 */ /* 0x000fc60007f1e0ff */
[----:B------:R0:W-:Y:S01]  /*2070*/  STG.E.U16 desc[UR8][R14.64], R17 ;  /* 0x000000110e007986 */ /* 0x0001e2000c101508 */
[----:B------:R-:W-:Y:S02]  /*2080*/  F2FP.BF16.F32.PACK_AB R26, RZ, R26 ;  /* 0x0000001aff1a723e */ /* 0x000fe400000010ff */
[----:B0-----:R-:W-:Y:S02]  /*2090*/  IADD3.X R17, PT, PT, R11, R7, RZ, P0, !PT ;  /* 0x000000070b117210 */ /* 0x001fe400007fe4ff */
[----:B------:R-:W-:-:S03]  /*20a0*/  IADD3 R21, P0, PT, R9, R21, RZ ;  /* 0x0000001509157210 */ /* 0x000fc60007f1e0ff */
[----:B------:R0:W-:Y:S02]  /*20b0*/  STG.E.U16 desc[UR8][R16.64], R26 ;  /* 0x0000001a10007986 */ /* 0x0001e4000c101508 */
[----:B------:R-:W-:Y:S01]  /*20c0*/  IMAD.X R4, R8, 0x1, R4, P0 ;  /* 0x0000000108047824 */ /* 0x000fe200000e0604 */
[----:B------:R-:W-:-:S04]  /*20d0*/  ISETP.GE.U32.AND P0, PT, R21, UR16, PT ;  /* 0x0000001015007c0c */ /* 0x000fc8000bf06070 */
[----:B------:R-:W-:Y:S02]  /*20e0*/  ISETP.GE.AND.EX P0, PT, R4, UR7, PT, P0 ;  /* 0x0000000704007c0c */ /* 0x000fe4000bf06300 */
[----:B------:R-:W-:-:S04]  /*20f0*/  LEA R5, P1, R2, R5, 0x3 ;  /* 0x0000000502057211 */ /* 0x000fc800078218ff */
[----:B------:R-:W-:-:S07]  /*2100*/  LEA.HI.X R11, R2, R11, RZ, 0x3, P1 ;  /* 0x0000000b020b7211 */ /* 0x000fce00008f1cff */
[----:B0-----:R-:W-:Y:S05]  /*2110*/  @!P0 BRA `(.L_x_155) ;  /* 0xfffffff800808947 */ /* 0x001fea000383ffff */
[----:B------:R-:W-:Y:S05]  /*2120*/  EXIT ;  /* 0x000000000000794d */ /* 0x000fea0003800000 */
        .weak           $__internal_9_$__cuda_sm20_div_u64
        .type           $__internal_9_$__cuda_sm20_div_u64,@function
        .size           $__internal_9_$__cuda_sm20_div_u64,(.L_x_427 - $__internal_9_$__cuda_sm20_div_u64)
$__internal_9_$__cuda_sm20_div_u64:
[----:B------:R-:W-:Y:S01]  /*2130*/  IMAD.MOV.U32 R14, RZ, RZ, R2 ;  /* 0x000000ffff0e7224 */ /* 0x000fe200078e0002 */
[----:B------:R-:W-:-:S04]  /*2140*/  MOV R15, RZ ;  /* 0x000000ff000f7202 */ /* 0x000fc80000000f00 */
        /* <DEDUP_REMOVED lines=22> */
[----:B------:R-:W-:-:S04]  /*22b0*/  IMAD R8, R15, R2, R9 ;  /* 0x000000020f087224 */ /* 0x000fc800078e0209 */
[----:B------:R-:W-:-:S04]  /*22c0*/  IMAD.HI.U32 R12, R13, R17, RZ ;  /* 0x000000110d0c7227 */ /* 0x000fc800078e00ff */
[----:B------:R-:W-:-:S04]  /*22d0*/  IMAD.X R8, RZ, RZ, ~R8, P0 ;  /* 0x000000ffff087224 */ /* 0x000fc800000e0e08 */
[----:B------:R-:W-:-:S04]  /*22e0*/  IMAD.WIDE.U32 R12, P0, R13, R8, R12 ;  /* 0x000000080d0c7225 */ /* 0x000fc8000780000c */
[C---:B------:R-:W-:Y:S02]  /*22f0*/  IMAD R9, R15.reuse, R8, RZ ;  /* 0x000000080f097224 */ /* 0x040fe400078e02ff */
[----:B------:R-:W-:-:S04]  /*2300*/  IMAD.HI.U32 R10, P1, R15, R17, R12 ;  /* 0x000000110f0a7227 */ /* 0x000fc8000782000c */
[----:B------:R-:W-:Y:S01]  /*2310*/  IMAD.HI.U32 R8, R15, R8, RZ ;  /* 0x000000080f087227 */ /* 0x000fe200078e00ff */
[----:B------:R-:W-:-:S03]  /*2320*/  IADD3 R10, P2, PT, R9, R10, RZ ;  /* 0x0000000a090a7210 */ /* 0x000fc60007f5e0ff */
[----:B------:R-:W-:Y:S01]  /*2330*/  IMAD.MOV.U32 R9, RZ, RZ, RZ ;  /* 0x000000ffff097224 */ /* 0x000fe200078e00ff */
        /* <DEDUP_REMOVED lines=8> */
[----:B------:R-:W-:-:S05]  /*23c0*/  IMAD.X R8, RZ, RZ, R12, P0 ;  /* 0x000000ffff087224 */ /* 0x000fca00000e060c */
[----:B------:R-:W-:Y:S01]  /*23d0*/  IADD3.X R15, PT, PT, RZ, R8, RZ, P1, !PT ;  /* 0x00000008ff0f7210 */ /* 0x000fe20000ffe4ff */
[----:B------:R-:W-:-:S04]  /*23e0*/  IMAD.WIDE.U32 R8, R13, R2, RZ ;  /* 0x000000020d087225 */ /* 0x000fc800078e00ff */
[----:B------:R-:W-:Y:S01]  /*23f0*/  IMAD R10, R15, R2, R9 ;  /* 0x000000020f0a7224 */ /* 0x000fe200078e0209 */
[----:B------:R-:W-:-:S04]  /*2400*/  IADD3 R9, P0, PT, -R8, R3, RZ ;  /* 0x0000000308097210 */ /* 0x000fc80007f1e1ff */
[-C--:B------:R-:W-:Y:S01]  /*2410*/  IADD3 R3, P1, PT, -R2, R9.reuse, RZ ;  /* 0x0000000902037210 */ /* 0x080fe20007f3e1ff */
[----:B------:R-:W-:Y:S01]  /*2420*/  IMAD.X R12, R7, 0x1, ~R10, P0 ;  /* 0x00000001070c7824 */ /* 0x000fe200000e0e0a */
[----:B------:R-:W-:Y:S02]  /*2430*/  ISETP.GE.U32.AND P0, PT, R9, R2, PT ;  /* 0x000000020900720c */ /* 0x000fe40003f06070 */
[----:B------:R-:W-:Y:S02]  /*2440*/  IADD3 R10, P2, PT, R13, 0x1, RZ ;  /* 0x000000010d0a7810 */ /* 0x000fe40007f5e0ff */
[C---:B------:R-:W-:Y:S02]  /*2450*/  ISETP.GE.U32.AND.EX P0, PT, R12.reuse, RZ, PT, P0 ;  /* 0x000000ff0c00720c */ /* 0x040fe40003f06100 */
[----:B------:R-:W-:Y:S01]  /*2460*/  IADD3.X R7, PT, PT, R12, -0x1, RZ, P1, !PT ;  /* 0xffffffff0c077810 */ /* 0x000fe20000ffe4ff */
[----:B------:R-:W-:Y:S01]  /*2470*/  IMAD.X R8, RZ, RZ, R15, P2 ;  /* 0x000000ffff087224 */ /* 0x000fe200010e060f */
[----:B------:R-:W-:-:S02]  /*2480*/  SEL R3, R3, R9, P0 ;  /* 0x0000000903037207 */ /* 0x000fc40000000000 */
[----:B------:R-:W-:Y:S02]  /*2490*/  SEL R10, R10, R13, P0 ;  /* 0x0000000d0a0a7207 */ /* 0x000fe40000000000 */
[----:B------:R-:W-:Y:S02]  /*24a0*/  SEL R7, R7, R12, P0 ;  /* 0x0000000c07077207 */ /* 0x000fe40000000000 */
[----:B------:R-:W-:Y:S02]  /*24b0*/  SEL R15, R8, R15, P0 ;  /* 0x0000000f080f7207 */ /* 0x000fe40000000000 */
[----:B------:R-:W-:Y:S02]  /*24c0*/  ISETP.GE.U32.AND P0, PT, R3, R2, PT ;  /* 0x000000020300720c */ /* 0x000fe40003f06070 */
[----:B------:R-:W-:Y:S02]  /*24d0*/  IADD3 R3, P2, PT, R10, 0x1, RZ ;  /* 0x000000010a037810 */ /* 0x000fe40007f5e0ff */
[----:B------:R-:W-:-:S02]  /*24e0*/  ISETP.NE.U32.AND P1, PT, R2, RZ, PT ;  /* 0x000000ff0200720c */ /* 0x000fc40003f25070 */
[----:B------:R-:W-:Y:S01]  /*24f0*/  ISETP.GE.U32.AND.EX P0, PT, R7, RZ, PT, P0 ;  /* 0x000000ff0700720c */ /* 0x000fe20003f06100 */
[----:B------:R-:W-:Y:S01]  /*2500*/  IMAD.MOV.U32 R7, RZ, RZ, 0x0 ;  /* 0x00000000ff077424 */ /* 0x000fe200078e00ff */
[-C--:B------:R-:W-:Y:S02]  /*2510*/  IADD3.X R8, PT, PT, RZ, R15.reuse, RZ, P2, !PT ;  /* 0x0000000fff087210 */ /* 0x080fe400017fe4ff */
[----:B------:R-:W-:Y:S02]  /*2520*/  ISETP.NE.AND.EX P1, PT, RZ, RZ, PT, P1 ;  /* 0x000000ffff00720c */ /* 0x000fe40003f25310 */
[----:B------:R-:W-:Y:S02]  /*2530*/  SEL R3, R3, R10, P0 ;  /* 0x0000000a03037207 */ /* 0x000fe40000000000 */
[----:B------:R-:W-:Y:S02]  /*2540*/  SEL R8, R8, R15, P0 ;  /* 0x0000000f08087207 */ /* 0x000fe40000000000 */
[----:B------:R-:W-:-:S02]  /*2550*/  SEL R3, R3, 0xffffffff, P1 ;  /* 0xffffffff03037807 */ /* 0x000fc40000800000 */
[----:B------:R-:W-:Y:S01]  /*2560*/  SEL R8, R8, 0xffffffff, P1 ;  /* 0xffffffff08087807 */ /* 0x000fe20000800000 */
[----:B------:R-:W-:Y:S06]  /*2570*/  RET.REL.NODEC R6 `(_ZN4vllm24swigluoai_and_mul_kernelIN3c108BFloat16EXadL_ZNS_17swigluoai_and_mulIS2_EET_RKS4_S6_ffEEEEvPS4_PS5_iff) ;  /* 0xffffffd806a07950 */ /* 0x000fec0003c3ffff */
.L_x_156:
        /* <DEDUP_REMOVED lines=16> */
.L_x_427:


//--------------------- .text._ZN4vllm24swigluoai_and_mul_kernelIN3c104HalfEXadL_ZNS_17swigluoai_and_mulIS2_EET_RKS4_S6_ffEEEEvPS4_PS5_iff --------------------------
	.section	.text._ZN4vllm24swigluoai_and_mul_kernelIN3c104HalfEXadL_ZNS_17swigluoai_and_mulIS2_EET_RKS4_S6_ffEEEEvPS4_PS5_iff,"ax",@progbits
	.align	128
        .global         _ZN4vllm24swigluoai_and_mul_kernelIN3c104HalfEXadL_ZNS_17swigluoai_and_mulIS2_EET_RKS4_S6_ffEEEEvPS4_PS5_iff
        .type           _ZN4vllm24swigluoai_and_mul_kernelIN3c104HalfEXadL_ZNS_17swigluoai_and_mulIS2_EET_RKS4_S6_ffEEEEvPS4_PS5_iff,@function
        .size           _ZN4vllm24swigluoai_and_mul_kernelIN3c104HalfEXadL_ZNS_17swigluoai_and_mulIS2_EET_RKS4_S6_ffEEEEvPS4_PS5_iff,(.L_x_428 - _ZN4vllm24swigluoai_and_mul_kernelIN3c104HalfEXadL_ZNS_17swigluoai_and_mulIS2_EET_RKS4_S6_ffEEEEvPS4_PS5_iff)
        .other          _ZN4vllm24swigluoai_and_mul_kernelIN3c104HalfEXadL_ZNS_17swigluoai_and_mulIS2_EET_RKS4_S6_ffEEEEvPS4_PS5_iff,@"STO_CUDA_ENTRY STV_DEFAULT"
_ZN4vllm24swigluoai_and_mul_kernelIN3c104HalfEXadL_ZNS_17swigluoai_and_mulIS2_EET_RKS4_S6_ffEEEEvPS4_PS5_iff:
.text._ZN4vllm24swigluoai_and_mul_kernelIN3c104HalfEXadL_ZNS_17swigluoai_and_mulIS2_EET_RKS4_S6_ffEEEEvPS4_PS5_iff:
        /* <DEDUP_REMOVED lines=13> */
[----:B------:R-:W-:Y:S01]  /*00d0*/  MOV R5, UR12 ;  /* 0x0000000c00057c02 */ /* 0x000fe20008000f00 */
        /* <DEDUP_REMOVED lines=10> */
[----:B------:R-:W-:Y:S01]  /*0180*/  IMAD.U32 R11, RZ, RZ, UR13 ;  /* 0x0000000dff0b7e24 */ /* 0x000fe2000f8e00ff */
        /* <DEDUP_REMOVED lines=10> */
[----:B------:R-:W-:Y:S02]  /*0230*/  MOV R3, UR4 ;  /* 0x0000000400037c02 */ /* 0x000fe40008000f00 */
        /* <DEDUP_REMOVED lines=15> */
[----:B-1----:R-:W-:Y:S01]  /*0330*/  HFMA2 R6, -RZ, RZ, 0, 0 ;  /* 0x00000000ff067431 */ /* 0x002fe200000001ff */
        /* <DEDUP_REMOVED lines=10> */
[----:B------:R-:W-:Y:S02]  /*03e0*/  @P1 IADD3 R7, PT, PT, R7, 0x1, RZ ;  /* 0x0000000107071810 */ /* 0x000fe40007ffe0ff */
        /* <DEDUP_REMOVED lines=10> */
[----:B---3--:R-:W-:Y:S02]  /*0490*/  HADD2.F32 R9, -RZ, R12.H0_H0 ;  /* 0x2000000cff097230 */ /* 0x008fe40000004100 */
[----:B------:R-:W-:-:S02]  /*04a0*/  HADD2.F32 R6, -RZ, R13.H0_H0 ;  /* 0x2000000dff067230 */ /* 0x000fc40000004100 */
[----:B------:R-:W-:Y:S01]  /*04b0*/  HADD2.F32 R7, -RZ, R14.H0_H0 ;  /* 0x2000000eff077230 */ /* 0x000fe20000004100 */
[----:B-1----:R-:W-:Y:S01]  /*04c0*/  FMNMX.FTZ R9, R9, UR4, PT ;  /* 0x0000000409097c09 */ /* 0x002fe2000b810000 */
[----:B------:R-:W-:Y:S01]  /*04d0*/  HADD2.F32 R20, -RZ, R15.H0_H0 ;  /* 0x2000000fff147230 */ /* 0x000fe20000004100 */
[----:B------:R-:W-:Y:S01]  /*04e0*/  FMNMX.FTZ R6, R6, UR4, PT ;  /* 0x0000000406067c09 */ /* 0x000fe2000b810000 */
[----:B------:R-:W-:Y:S01]  /*04f0*/  HADD2.F32 R13, -RZ, R13.H1_H1 ;  /* 0x3000000dff0d7230 */ /* 0x000fe20000004100 */
[----:B------:R-:W-:Y:S01]  /*0500*/  FMNMX.FTZ R7, R7, UR4, PT ;  /* 0x0000000407077c09 */ /* 0x000fe2000b810000 */
[----:B--2---:R-:W-:Y:S01]  /*0510*/  FMUL.FTZ R8, R9, -UR6 ;  /* 0x8000000609087c20 */ /* 0x004fe20008410000 */
[----:B------:R-:W-:Y:S02]  /*0520*/  HADD2.F32 R21, -RZ, R12.H1_H1 ;  /* 0x3000000cff157230 */ /* 0x000fe40000004100 */
[----:B------:R-:W-:Y:S01]  /*0530*/  FMUL.FTZ R18, R6, -UR6 ;  /* 0x8000000606127c20 */ /* 0x000fe20008410000 */
[----:B------:R-:W-:-:S02]  /*0540*/  HADD2.F32 R15, -RZ, R15.H1_H1 ;  /* 0x3000000fff0f7230 */ /* 0x000fc40000004100 */
[----:B------:R-:W-:Y:S01]  /*0550*/  FMUL.FTZ R10, R8, 1.4426950216293334961 ;  /* 0x3fb8aa3b080a7820 */ /* 0x000fe20000410000 */
[----:B------:R-:W-:Y:S01]  /*0560*/  FMNMX.FTZ R8, R20, UR4, PT ;  /* 0x0000000414087c09 */ /* 0x000fe2000b810000 */
[----:B------:R-:W-:Y:S01]  /*0570*/  FMUL.FTZ R22, R18, 1.4426950216293334961 ;  /* 0x3fb8aa3b12167820 */ /* 0x000fe20000410000 */
[----:B------:R-:W-:Y:S01]  /*0580*/  FMUL.FTZ R18, R7, -UR6 ;  /* 0x8000000607127c20 */ /* 0x000fe20008410000 */
[----:B------:R-:W-:Y:S02]  /*0590*/  FMNMX.FTZ R21, R21, UR4, PT ;  /* 0x0000000415157c09 */ /* 0x000fe4000b810000 */
[----:B------:R-:W-:Y:S01]  /*05a0*/  FMUL.FTZ R20, R8, -UR6 ;  /* 0x8000000608147c20 */ /* 0x000fe20008410000 */
[----:B------:R-:W-:Y:S01]  /*05b0*/  FMUL.FTZ R23, R18, 1.4426950216293334961 ;  /* 0x3fb8aa3b12177820 */ /* 0x000fe20000410000 */
[----:B------:R-:W0:Y:S01]  /*05c0*/  MUFU.EX2 R10, R10 ;  /* 0x0000000a000a7308 */ /* 0x000e220000000800 */
[----:B------:R-:W-:Y:S01]  /*05d0*/  FMNMX.FTZ R21, R21, -UR4, !PT ;  /* 0x8000000415157c09 */ /* 0x000fe2000f810000 */
[----:B------:R-:W-:-:S02]  /*05e0*/  FMUL.FTZ R20, R20, 1.4426950216293334961 ;  /* 0x3fb8aa3b14147820 */ /* 0x000fc40000410000 */
[----:B------:R-:W1:Y:S04]  /*05f0*/  MUFU.EX2 R22, R22 ;  /* 0x0000001600167308 */ /* 0x000e680000000800 */
[----:B------:R-:W2:Y:S04]  /*0600*/  MUFU.EX2 R23, R23 ;  /* 0x0000001700177308 */ /* 0x000ea80000000800 */
[----:B------:R-:W3:Y:S01]  /*0610*/  MUFU.EX2 R20, R20 ;  /* 0x0000001400147308 */ /* 0x000ee20000000800 */
[----:B0-----:R-:W-:Y:S01]  /*0620*/  FADD.FTZ R18, R10, 1 ;  /* 0x3f8000000a127421 */ /* 0x001fe20000010000 */
[----:B-1----:R-:W-:Y:S01]  /*0630*/  FADD.FTZ R10, R22, 1 ;  /* 0x3f800000160a7421 */ /* 0x002fe20000010000 */
[----:B------:R-:W-:-:S04]  /*0640*/  HADD2.F32 R22, -RZ, R14.H1_H1 ;  /* 0x3000000eff167230 */ /* 0x000fc80000004100 */
[----:B------:R-:W0:Y:S01]  /*0650*/  MUFU.RCP R18, R18 ;  /* 0x0000001200127308 */ /* 0x000e220000001000 */
[----:B------:R-:W-:Y:S01]  /*0660*/  FMNMX.FTZ R14, R13, UR4, PT ;  /* 0x000000040d0e7c09 */ /* 0x000fe2000b810000 */
[----:B--2---:R-:W-:Y:S01]  /*0670*/  FADD.FTZ R24, R23, 1 ;  /* 0x3f80000017187421 */ /* 0x004fe20000010000 */
[----:B------:R-:W-:Y:S01]  /*0680*/  FMNMX.FTZ R22, R22, UR4, PT ;  /* 0x0000000416167c09 */ /* 0x000fe2000b810000 */
[----:B---3--:R-:W-:Y:S01]  /*0690*/  FADD.FTZ R23, R20, 1 ;  /* 0x3f80000014177421 */ /* 0x008fe20000010000 */
[----:B------:R-:W-:-:S03]  /*06a0*/  FMNMX.FTZ R20, R15, UR4, PT ;  /* 0x000000040f147c09 */ /* 0x000fc6000b810000 */
[----:B------:R-:W1:Y:S01]  /*06b0*/  MUFU.RCP R10, R10 ;  /* 0x0000000a000a7308 */ /* 0x000e620000001000 */
[----:B------:R-:W-:Y:S01]  /*06c0*/  FMNMX.FTZ R15, R14, -UR4, !PT ;  /* 0x800000040e0f7c09 */ /* 0x000fe2000f810000 */
[----:B------:R-:W-:Y:S01]  /*06d0*/  FADD.FTZ R14, R21, 1 ;  /* 0x3f800000150e7421 */ /* 0x000fe20000010000 */
[----:B------:R-:W-:Y:S02]  /*06e0*/  FMNMX.FTZ R22, R22, -UR4, !PT ;  /* 0x8000000416167c09 */ /* 0x000fe4000f810000 */
[----:B------:R-:W-:Y:S01]  /*06f0*/  FMNMX.FTZ R20, R20, -UR4, !PT ;  /* 0x8000000414147c09 */ /* 0x000fe2000f810000 */
[----:B------:R-:W-:Y:S01]  /*0700*/  FADD.FTZ R15, R15, 1 ;  /* 0x3f8000000f0f7421 */ /* 0x000fe20000010000 */
[----:B------:R-:W-:Y:S01]  /*0710*/  FMUL.FTZ R9, R9, R14 ;  /* 0x0000000e09097220 */ /* 0x000fe20000410000 */
[----:B------:R-:W2:Y:S01]  /*0720*/  MUFU.RCP R12, R24 ;  /* 0x00000018000c7308 */ /* 0x000ea20000001000 */
[----:B------:R-:W-:Y:S01]  /*0730*/  FADD.FTZ R22, R22, 1 ;  /* 0x3f80000016167421 */ /* 0x000fe20000010000 */
[----:B------:R-:W-:Y:S01]  /*0740*/  FADD.FTZ R21, R20, 1 ;  /* 0x3f80000014157421 */ /* 0x000fe20000010000 */
[----:B------:R-:W-:Y:S01]  /*0750*/  FMUL.FTZ R15, R6, R15 ;  /* 0x0000000f060f7220 */ /* 0x000fe20000410000 */
[----:B0-----:R-:W-:Y:S01]  /*0760*/  FMUL.FTZ R9, R9, R18 ;  /* 0x0000001209097220 */ /* 0x001fe20000410000 */
[----:B------:R-:W-:Y:S01]  /*0770*/  FMUL.FTZ R7, R7, R22 ;  /* 0x0000001607077220 */ /* 0x000fe20000410000 */
[----:B------:R-:W-:-:S02]  /*0780*/  FMUL.FTZ R8, R8, R21 ;  /* 0x0000001508087220 */ /* 0x000fc40000410000 */
[----:B------:R-:W0:Y:S01]  /*0790*/  MUFU.RCP R13, R23 ;  /* 0x00000017000d7308 */ /* 0x000e220000001000 */
[----:B-1----:R-:W-:Y:S01]  /*07a0*/  FMUL.FTZ R10, R15, R10 ;  /* 0x0000000a0f0a7220 */ /* 0x002fe20000410000 */
[----:B------:R-:W-:Y:S02]  /*07b0*/  IMAD.MOV.U32 R15, RZ, RZ, R4 ;  /* 0x000000ffff0f7224 */ /* 0x000fe400078e0004 */
[----:B--2---:R-:W-:Y:S01]  /*07c0*/  FMUL.FTZ R12, R7, R12 ;  /* 0x0000000c070c7220 */ /* 0x004fe20000410000 */
[----:B------:R-:W-:-:S04]  /*07d0*/  IMAD.WIDE.U32 R6, R19, 0x8, R2 ;  /* 0x0000000813067825 */ /* 0x000fc800078e0002 */
[----:B0-----:R-:W-:Y:S01]  /*07e0*/  FMUL.FTZ R13, R8, R13 ;  /* 0x0000000d080d7220 */ /* 0x001fe20000410000 */
[----:B------:R-:W-:-:S04]  /*07f0*/  F2FP.F16.F32.PACK_AB R8, R10, R9 ;  /* 0x000000090a08723e */ /* 0x000fc800000000ff */
[----:B------:R-:W-:-:S05]  /*0800*/  F2FP.F16.F32.PACK_AB R9, R13, R12 ;  /* 0x0000000c0d09723e */ /* 0x000fca00000000ff */
[----:B------:R1:W-:Y:S02]  /*0810*/  STG.E.64 desc[UR8][R6.64], R8 ;  /* 0x0000000806007986 */ /* 0x0003e4000c101b08 */
.L_x_161:
[----:B0-----:R-:W-:Y:S05]  /*0820*/  BSYNC.RECONVERGENT B1 ;  /* 0x0000000000017941 */ /* 0x001fea0003800200 */
.L_x_160:
[----:B------:R-:W-:Y:S05]  /*0830*/  @!P1 BRA `(.L_x_159) ;  /* 0x0000000800149947 */ /* 0x000fea0003800000 */
[----:B-1----:R-:W-:Y:S01]  /*0840*/  MOV R6, UR10 ;  /* 0x0000000a00067c02 */ /* 0x002fe20008000f00 */
[----:B------:R-:W-:Y:S01]  /*0850*/  IMAD.U32 R7, RZ, RZ, UR11 ;  /* 0x0000000bff077e24 */ /* 0x000fe2000f8e00ff */
[----:B------:R-:W-:Y:S01]  /*0860*/  MOV R10, R5 ;  /* 0x00000005000a7202 */ /* 0x000fe20000000f00 */
[C---:B------:R-:W-:Y:S02]  /*0870*/  IMAD.IADD R21, R15.reuse, 0x1, R0 ;  /* 0x000000010f157824 */ /* 0x040fe400078e0200 */
[----:B------:R-:W-:-:S04]  /*0880*/  IMAD.WIDE.U32 R6, R15, 0x10, R6 ;  /* 0x000000100f067825 */ /* 0x000fc800078e0006 */
[----:B------:R-:W-:Y:S01]  /*0890*/  IMAD.WIDE.U32 R4, R15, 0x8, R10 ;  /* 0x000000080f047825 */ /* 0x000fe200078e000a */
[----:B------:R-:W-:Y:S02]  /*08a0*/  IADD3 R12, P1, PT, R6, UR18, RZ ;  /* 0x00000012060c7c10 */ /* 0x000fe4000ff3e0ff */
[----:B------:R-:W-:Y:S02]  /*08b0*/  IADD3 R14, P0, PT, R4, UR17, RZ ;  /* 0x00000011040e7c10 */ /* 0x000fe4000ff1e0ff */
[----:B------:R-:W-:Y:S02]  /*08c0*/  IADD3.X R13, PT, PT, R7, UR19, RZ, P1, !PT ;  /* 0x00000013070d7c10 */ /* 0x000fe40008ffe4ff */
[----:B------:R-:W-:-:S09]  /*08d0*/  IADD3.X R23, PT, PT, R5, UR12, RZ, P0, !PT ;  /* 0x0000000c05177c10 */ /* 0x000fd200087fe4ff */
.L_x_162:
[----:B--2---:R0:W2:Y:S01]  /*08e0*/  LDG.E.128.CONSTANT R4, desc[UR8][R12.64] ;  /* 0x000000080c047981 */ /* 0x0040a2000c1e9d00 */
[----:B------:R-:W-:-:S06]  /*08f0*/  IMAD.WIDE.U32 R8, R21, 0x10, R16 ;  /* 0x0000001015087825 */ /* 0x000fcc00078e0010 */
[----:B------:R-:W3:Y:S01]  /*0900*/  LDG.E.128.CONSTANT R8, desc[UR8][R8.64] ;  /* 0x0000000808087981 */ /* 0x000ee2000c1e9d00 */
[C---:B------:R-:W-:Y:S01]  /*0910*/  IADD3 R15, PT, PT, R0.reuse, R15, R0 ;  /* 0x0000000f000f7210 */ /* 0x040fe20007ffe000 */
[----:B0-----:R-:W-:-:S03]  /*0920*/  IMAD.WIDE.U32 R12, R0, 0x20, R12 ;  /* 0x00000020000c7825 */ /* 0x001fc600078e000c */
[----:B------:R-:W-:Y:S01]  /*0930*/  ISETP.GE.U32.AND P0, PT, R15, UR5, PT ;  /* 0x000000050f007c0c */ /* 0x000fe2000bf06070 */
[--C-:B--2---:R-:W-:Y:S02]  /*0940*/  HADD2.F32 R18, -RZ, R4.reuse.H1_H1 ;  /* 0x30000004ff127230 */ /* 0x104fe40000004100 */
[--C-:B------:R-:W-:Y:S02]  /*0950*/  HADD2.F32 R20, -RZ, R5.reuse.H1_H1 ;  /* 0x30000005ff147230 */ /* 0x100fe40000004100 */
[----:B------:R-:W-:Y:S01]  /*0960*/  HADD2.F32 R4, -RZ, R4.H0_H0 ;  /* 0x20000004ff047230 */ /* 0x000fe20000004100 */
[----:B------:R-:W-:Y:S01]  /*0970*/  FMNMX.FTZ R18, R18, UR13, PT ;  /* 0x0000000d12127c09 */ /* 0x000fe2000b810000 */
[----:B------:R-:W-:Y:S01]  /*0980*/  HADD2.F32 R5, -RZ, R5.H0_H0 ;  /* 0x20000005ff057230 */ /* 0x000fe20000004100 */
[----:B------:R-:W-:Y:S01]  /*0990*/  FMNMX.FTZ R20, R20, UR13, PT ;  /* 0x0000000d14147c09 */ /* 0x000fe2000b810000 */
[--C-:B------:R-:W-:Y:S01]  /*09a0*/  HADD2.F32 R26, -RZ, R6.reuse.H0_H0 ;  /* 0x20000006ff1a7230 */ /* 0x100fe20000004100 */
[----:B------:R-:W-:Y:S01]  /*09b0*/  FMNMX.FTZ R18, R18, -UR13, !PT ;  /* 0x8000000d12127c09 */ /* 0x000fe2000f810000 */
[----:B------:R-:W-:Y:S01]  /*09c0*/  HADD2.F32 R6, -RZ, R6.H1_H1 ;  /* 0x30000006ff067230 */ /* 0x000fe20000004100 */
[----:B------:R-:W-:Y:S01]  /*09d0*/  FMNMX.FTZ R22, R20, -UR13, !PT ;  /* 0x8000000d14167c09 */ /* 0x000fe2000f810000 */
[----:B------:R-:W-:Y:S01]  /*09e0*/  HADD2.F32 R20, -RZ, R7.H0_H0 ;  /* 0x20000007ff147230 */ /* 0x000fe20000004100 */
[----:B------:R-:W-:Y:S01]  /*09f0*/  FMNMX.FTZ R4, R4, UR13, PT ;  /* 0x0000000d04047c09 */ /* 0x000fe2000b810000 */
[----:B------:R-:W-:Y:S01]  /*0a00*/  FADD.FTZ R25, R18, 1 ;  /* 0x3f80000012197421 */ /* 0x000fe20000010000 */
[----:B------:R-:W-:Y:S01]  /*0a10*/  FMNMX.FTZ R24, R5, UR13, PT ;  /* 0x0000000d05187c09 */ /* 0x000fe2000b810000 */
[----:B------:R-:W-:Y:S01]  /*0a20*/  FADD.FTZ R27, R22, 1 ;  /* 0x3f800000161b7421 */ /* 0x000fe20000010000 */
[----:B------:R-:W-:Y:S01]  /*0a30*/  FMNMX.FTZ R5, R26, UR13, PT ;  /* 0x0000000d1a057c09 */ /* 0x000fe2000b810000 */
[C---:B------:R-:W-:Y:S01]  /*0a40*/  FMUL.FTZ R18, R4.reuse, R25 ;  /* 0x0000001904127220 */ /* 0x040fe20000410000 */
[----:B------:R-:W-:Y:S01]  /*0a50*/  FMUL.FTZ R22, R4, -UR14 ;  /* 0x8000000e04167c20 */ /* 0x000fe20008410000 */
[C---:B------:R-:W-:Y:S01]  /*0a60*/  FMUL.FTZ R4, R24.reuse, R27 ;  /* 0x0000001b18047220 */ /* 0x040fe20000410000 */
[----:B------:R-:W-:Y:S01]  /*0a70*/  FMUL.FTZ R24, R24, -UR14 ;  /* 0x8000000e18187c20 */ /* 0x000fe20008410000 */
[----:B------:R-:W-:Y:S01]  /*0a80*/  FMNMX.FTZ R20, R20, UR13, PT ;  /* 0x0000000d14147c09 */ /* 0x000fe2000b810000 */
[----:B------:R-:W-:Y:S01]  /*0a90*/  FMUL.FTZ R28, R22, 1.4426950216293334961 ;  /* 0x3fb8aa3b161c7820 */ /* 0x000fe20000410000 */
[----:B------:R-:W-:Y:S01]  /*0aa0*/  FMUL.FTZ R22, R5, -UR14 ;  /* 0x8000000e05167c20 */ /* 0x000fe20008410000 */
[----:B------:R-:W-:-:S02]  /*0ab0*/  FMUL.FTZ R26, R24, 1.4426950216293334961 ;  /* 0x3fb8aa3b181a7820 */ /* 0x000fc40000410000 */
[----:B------:R-:W0:Y:S01]  /*0ac0*/  MUFU.EX2 R25, R28 ;  /* 0x0000001c00197308 */ /* 0x000e220000000800 */
[----:B------:R-:W-:Y:S01]  /*0ad0*/  FMUL.FTZ R29, R22, 1.4426950216293334961 ;  /* 0x3fb8aa3b161d7820 */ /* 0x000fe20000410000 */
[----:B------:R-:W-:Y:S02]  /*0ae0*/  FMUL.FTZ R22, R20, -UR14 ;  /* 0x8000000e14167c20 */ /* 0x000fe40008410000 */
[----:B------:R-:W1:Y:S02]  /*0af0*/  MUFU.EX2 R26, R26 ;  /* 0x0000001a001a7308 */ /* 0x000e640000000800 */
[----:B------:R-:W-:Y:S02]  /*0b00*/  FMUL.FTZ R24, R22, 1.4426950216293334961 ;  /* 0x3fb8aa3b16187820 */ /* 0x000fe40000410000 */
[----:B------:R-:W2:Y:S04]  /*0b10*/  MUFU.EX2 R22, R29 ;  /* 0x0000001d00167308 */ /* 0x000ea80000000800 */
[----:B------:R-:W4:Y:S01]  /*0b20*/  MUFU.EX2 R24, R24 ;  /* 0x0000001800187308 */ /* 0x000f220000000800 */
[----:B0-----:R-:W-:Y:S01]  /*0b30*/  FADD.FTZ R27, R25, 1 ;  /* 0x3f800000191b7421 */ /* 0x001fe20000010000 */
[----:B-1----:R-:W-:Y:S01]  /*0b40*/  FADD.FTZ R25, R26, 1 ;  /* 0x3f8000001a197421 */ /* 0x002fe20000010000 */
[----:B------:R-:W-:Y:S01]  /*0b50*/  HADD2.F32 R26, -RZ, R7.H1_H1 ;  /* 0x30000007ff1a7230 */ /* 0x000fe20000004100 */
[----:B------:R-:W-:-:S03]  /*0b60*/  FMNMX.FTZ R7, R6, UR13, PT ;  /* 0x0000000d06077c09 */ /* 0x000fc6000b810000 */
[----:B------:R-:W0:Y:S01]  /*0b70*/  MUFU.RCP R27, R27 ;  /* 0x0000001b001b7308 */ /* 0x000e220000001000 */
[----:B--2---:R-:W-:Y:S01]  /*0b80*/  FADD.FTZ R22, R22, 1 ;  /* 0x3f80000016167421 */ /* 0x004fe20000010000 */
[----:B------:R-:W-:Y:S01]  /*0b90*/  FMNMX.FTZ R26, R26, UR13, PT ;  /* 0x0000000d1a1a7c09 */ /* 0x000fe2000b810000 */
[----:B----4-:R-:W-:Y:S01]  /*0ba0*/  FADD.FTZ R28, R24, 1 ;  /* 0x3f800000181c7421 */ /* 0x010fe20000010000 */
[----:B------:R-:W-:-:S04]  /*0bb0*/  FMNMX.FTZ R7, R7, -UR13, !PT ;  /* 0x8000000d07077c09 */ /* 0x000fc8000f810000 */
[----:B------:R-:W1:Y:S01]  /*0bc0*/  MUFU.RCP R25, R25 ;  /* 0x0000001900197308 */ /* 0x000e620000001000 */
[----:B------:R-:W-:Y:S01]  /*0bd0*/  FMNMX.FTZ R26, R26, -UR13, !PT ;  /* 0x8000000d1a1a7c09 */ /* 0x000fe2000f810000 */
[----:B------:R-:W-:-:S04]  /*0be0*/  FADD.FTZ R24, R7, 1 ;  /* 0x3f80000007187421 */ /* 0x000fc80000010000 */
[----:B------:R-:W-:Y:S01]  /*0bf0*/  FADD.FTZ R7, R26, 1 ;  /* 0x3f8000001a077421 */ /* 0x000fe20000010000 */
[----:B------:R-:W-:Y:S01]  /*0c00*/  FMUL.FTZ R5, R5, R24 ;  /* 0x0000001805057220 */ /* 0x000fe20000410000 */
[----:B------:R-:W2:Y:S01]  /*0c10*/  MUFU.RCP R22, R22 ;  /* 0x0000001600167308 */ /* 0x000ea20000001000 */
[--C-:B---3--:R-:W-:Y:S02]  /*0c20*/  HADD2.F32 R24, -RZ, R9.reuse.H1_H1 ;  /* 0x30000009ff187230 */ /* 0x108fe40000004100 */
[----:B------:R-:W-:Y:S01]  /*0c30*/  FMUL.FTZ R7, R20, R7 ;  /* 0x0000000714077220 */ /* 0x000fe20000410000 */
[----:B------:R-:W-:Y:S02]  /*0c40*/  HADD2.F32 R20, -RZ, R8.H1_H1 ;  /* 0x30000008ff147230 */ /* 0x000fe40000004100 */
[----:B0-----:R-:W-:Y:S01]  /*0c50*/  FMUL.FTZ R18, R18, R27 ;  /* 0x0000001b12127220 */ /* 0x001fe20000410000 */
[----:B------:R-:W-:Y:S01]  /*0c60*/  HADD2.F32 R9, -RZ, R9.H0_H0 ;  /* 0x20000009ff097230 */ /* 0x000fe20000004100 */
[----:B------:R-:W-:Y:S01]  /*0c70*/  FMNMX.FTZ R24, R24, UR13, PT ;  /* 0x0000000d18187c09 */ /* 0x000fe2000b810000 */
[----:B------:R-:W-:Y:S01]  /*0c80*/  HADD2.F32 R26, -RZ, R10.H0_H0 ;  /* 0x2000000aff1a7230 */ /* 0x000fe20000004100 */
[----:B------:R-:W0:Y:S01]  /*0c90*/  MUFU.RCP R6, R28 ;  /* 0x0000001c00067308 */ /* 0x000e220000001000 */
[----:B------:R-:W-:Y:S01]  /*0ca0*/  FMNMX.FTZ R20, R20, UR13, PT ;  /* 0x0000000d14147c09 */ /* 0x000fe2000b810000 */
[----:B-1----:R-:W-:Y:S01]  /*0cb0*/  FMUL.FTZ R25, R4, R25 ;  /* 0x0000001904197220 */ /* 0x002fe20000410000 */
[----:B------:R-:W-:Y:S01]  /*0cc0*/  HADD2.F32 R4, -RZ, R8.H0_H0 ;  /* 0x20000008ff047230 */ /* 0x000fe20000004100 */
[----:B------:R-:W-:Y:S01]  /*0cd0*/  FMNMX.FTZ R24, R24, -UR13, !PT ;  /* 0x8000000d18187c09 */ /* 0x000fe2000f810000 */
[----:B------:R-:W-:Y:S01]  /*0ce0*/  HADD2.F32 R8, -RZ, R11.H0_H0 ;  /* 0x2000000bff087230 */ /* 0x000fe20000004100 */
[----:B------:R-:W-:Y:S01]  /*0cf0*/  FMNMX.FTZ R20, R20, -UR13, !PT ;  /* 0x8000000d14147c09 */ /* 0x000fe2000f810000 */
[----:B------:R-:W-:-:S02]  /*0d00*/  HADD2.F32 R10, -RZ, R10.H1_H1 ;  /* 0x3000000aff0a7230 */ /* 0x000fc40000004100 */
[----:B------:R-:W-:Y:S01]  /*0d10*/  FADD.FTZ R27, R24, 1 ;  /* 0x3f800000181b7421 */ /* 0x000fe20000010000 */
[----:B--2---:R-:W-:Y:S01]  /*0d20*/  FMUL.FTZ R22, R5, R22 ;  /* 0x0000001605167220 */ /* 0x004fe20000410000 */
[----:B------:R-:W-:Y:S01]  /*0d30*/  FMNMX.FTZ R8, R8, UR13, PT ;  /* 0x0000000d08087c09 */ /* 0x000fe2000b810000 */
[----:B------:R-:W-:Y:S01]  /*0d40*/  HADD2.F32 R11, -RZ, R11.H1_H1 ;  /* 0x3000000bff0b7230 */ /* 0x000fe20000004100 */
[----:B------:R-:W-:-:S04]  /*0d50*/  FMNMX.FTZ R10, R10, UR13, PT ;  /* 0x0000000d0a0a7c09 */ /* 0x000fc8000b810000 */
[----:B------:R-:W-:Y:S01]  /*0d60*/  FMNMX.FTZ R11, R11, UR13, PT ;  /* 0x0000000d0b0b7c09 */ /* 0x000fe2000b810000 */
[----:B0-----:R-:W-:Y:S01]  /*0d70*/  FMUL.FTZ R5, R7, R6 ;  /* 0x0000000607057220 */ /* 0x001fe20000410000 */
[----:B------:R-:W-:Y:S01]  /*0d80*/  FMNMX.FTZ R6, R4, UR13, PT ;  /* 0x0000000d04067c09 */ /* 0x000fe2000b810000 */
[----:B------:R-:W-:Y:S01]  /*0d90*/  FADD.FTZ R7, R20, 1 ;  /* 0x3f80000014077421 */ /* 0x000fe20000010000 */
[----:B------:R-:W-:Y:S02]  /*0da0*/  FMNMX.FTZ R20, R9, UR13, PT ;  /* 0x0000000d09147c09 */ /* 0x000fe4000b810000 */
[----:B------:R-:W-:Y:S01]  /*0db0*/  FMNMX.FTZ R4, R26, UR13, PT ;  /* 0x0000000d1a047c09 */ /* 0x000fe2000b810000 */
[C---:B------:R-:W-:Y:S01]  /*0dc0*/  FMUL.FTZ R9, R6.reuse, -UR14 ;  /* 0x8000000e06097c20 */ /* 0x040fe20008410000 */
[----:B------:R-:W-:Y:S01]  /*0dd0*/  FMUL.FTZ R7, R6, R7 ;  /* 0x0000000706077220 */ /* 0x000fe20000410000 */
[C---:B------:R-:W-:Y:S01]  /*0de0*/  FMUL.FTZ R6, R20.reuse, R27 ;  /* 0x0000001b14067220 */ /* 0x040fe20000410000 */
[----:B------:R-:W-:Y:S01]  /*0df0*/  FMUL.FTZ R20, R20, -UR14 ;  /* 0x8000000e14147c20 */ /* 0x000fe20008410000 */
[----:B------:R-:W-:Y:S01]  /*0e00*/  FMUL.FTZ R28, R9, 1.4426950216293334961 ;  /* 0x3fb8aa3b091c7820 */ /* 0x000fe20000410000 */
[----:B------:R-:W-:Y:S01]  /*0e10*/  FMUL.FTZ R9, R4, -UR14 ;  /* 0x8000000e04097c20 */ /* 0x000fe20008410000 */
[----:B------:R-:W-:Y:S01]  /*0e20*/  FMNMX.FTZ R10, R10, -UR13, !PT ;  /* 0x8000000d0a0a7c09 */ /* 0x000fe2000f810000 */
[----:B------:R-:W-:Y:S01]  /*0e30*/  FMUL.FTZ R26, R20, 1.4426950216293334961 ;  /* 0x3fb8aa3b141a7820 */ /* 0x000fe20000410000 */
[----:B------:R-:W0:Y:S01]  /*0e40*/  MUFU.EX2 R24, R28 ;  /* 0x0000001c00187308 */ /* 0x000e220000000800 */
[----:B------:R-:W-:Y:S01]  /*0e50*/  FMUL.FTZ R29, R9, 1.4426950216293334961 ;  /* 0x3fb8aa3b091d7820 */ /* 0x000fe20000410000 */
[----:B------:R-:W-:Y:S01]  /*0e60*/  FMUL.FTZ R9, R8, -UR14 ;  /* 0x8000000e08097c20 */ /* 0x000fe20008410000 */
[----:B------:R-:W-:-:S02]  /*0e70*/  F2FP.F16.F32.PACK_AB R5, R5, R22 ;  /* 0x000000160505723e */ /* 0x000fc400000000ff */
[----:B------:R-:W1:Y:S01]  /*0e80*/  MUFU.EX2 R26, R26 ;  /* 0x0000001a001a7308 */ /* 0x000e620000000800 */
[----:B------:R-:W-:-:S03]  /*0e90*/  FMUL.FTZ R9, R9, 1.4426950216293334961 ;  /* 0x3fb8aa3b09097820 */ /* 0x000fc60000410000 */
[----:B------:R-:W2:Y:S04]  /*0ea0*/  MUFU.EX2 R20, R29 ;  /* 0x0000001d00147308 */ /* 0x000ea80000000800 */
[----:B------:R-:W3:Y:S01]  /*0eb0*/  MUFU.EX2 R9, R9 ;  /* 0x0000000900097308 */ /* 0x000ee20000000800 */
[----:B0-----:R-:W-:Y:S01]  /*0ec0*/  FADD.FTZ R24, R24, 1 ;  /* 0x3f80000018187421 */ /* 0x001fe20000010000 */
[----:B-1----:R-:W-:-:S05]  /*0ed0*/  FADD.FTZ R27, R26, 1 ;  /* 0x3f8000001a1b7421 */ /* 0x002fca0000010000 */
[----:B------:R-:W0:Y:S01]  /*0ee0*/  MUFU.RCP R24, R24 ;  /* 0x0000001800187308 */ /* 0x000e220000001000 */
[----:B------:R-:W-:Y:S01]  /*0ef0*/  FMNMX.FTZ R26, R11, -UR13, !PT ;  /* 0x8000000d0b1a7c09 */ /* 0x000fe2000f810000 */
[----:B------:R-:W-:Y:S01]  /*0f00*/  FADD.FTZ R11, R10, 1 ;  /* 0x3f8000000a0b7421 */ /* 0x000fe20000010000 */
[----:B--2---:R-:W-:Y:S01]  /*0f10*/  FADD.FTZ R20, R20, 1 ;  /* 0x3f80000014147421 */ /* 0x004fe20000010000 */
[----:B------:R-:W-:Y:S02]  /*0f20*/  MOV R10, R14 ;  /* 0x0000000e000a7202 */ /* 0x000fe40000000f00 */
[----:B------:R-:W-:Y:S01]  /*0f30*/  FADD.FTZ R29, R26, 1 ;  /* 0x3f8000001a1d7421 */ /* 0x000fe20000010000 */
[----:B---3--:R-:W-:Y:S01]  /*0f40*/  FADD.FTZ R28, R9, 1 ;  /* 0x3f800000091c7421 */ /* 0x008fe20000010000 */
[----:B------:R-:W1:Y:S01]  /*0f50*/  MUFU.RCP R27, R27 ;  /* 0x0000001b001b7308 */ /* 0x000e620000001000 */
[----:B------:R-:W-:Y:S01]  /*0f60*/  FMUL.FTZ R11, R4, R11 ;  /* 0x0000000b040b7220 */ /* 0x000fe20000410000 */
[----:B------:R-:W-:Y:S01]  /*0f70*/  FMUL.FTZ R8, R8, R29 ;  /* 0x0000001d08087220 */ /* 0x000fe20000410000 */
[----:B------:R-:W-:-:S05]  /*0f80*/  F2FP.F16.F32.PACK_AB R4, R25, R18 ;  /* 0x000000121904723e */ /* 0x000fca00000000ff */
[----:B------:R-:W2:Y:S01]  /*0f90*/  MUFU.RCP R20, R20 ;  /* 0x0000001400147308 */ /* 0x000ea20000001000 */
[----:B0-----:R-:W-:-:S07]  /*0fa0*/  FMUL.FTZ R7, R7, R24 ;  /* 0x0000001807077220 */ /* 0x001fce0000410000 */
[----:B------:R-:W0:Y:S01]  /*0fb0*/  MUFU.RCP R9, R28 ;  /* 0x0000001c00097308 */ /* 0x000e220000001000 */
[----:B-1----:R-:W-:-:S05]  /*0fc0*/  FMUL.FTZ R6, R6, R27 ;  /* 0x0000001b06067220 */ /* 0x002fca0000410000 */
[----:B------:R-:W-:Y:S01]  /*0fd0*/  F2FP.F16.F32.PACK_AB R6, R6, R7 ;  /* 0x000000070606723e */ /* 0x000fe200000000ff */
[----:B--2---:R-:W-:Y:S01]  /*0fe0*/  FMUL.FTZ R11, R11, R20 ;  /* 0x000000140b0b7220 */ /* 0x004fe20000410000 */
[----:B0-----:R-:W-:-:S05]  /*0ff0*/  FMUL.FTZ R8, R8, R9 ;  /* 0x0000000908087220 */ /* 0x001fca0000410000 */
[----:B------:R-:W-:Y:S01]  /*1000*/  F2FP.F16.F32.PACK_AB R7, R8, R11 ;  /* 0x0000000b0807723e */ /* 0x000fe200000000ff */
[----:B------:R-:W-:Y:S02]  /*1010*/  IMAD.MOV.U32 R11, RZ, RZ, R23 ;  /* 0x000000ffff0b7224 */ /* 0x000fe400078e0017 */
[----:B------:R-:W-:-:S03]  /*1020*/  IMAD.WIDE.U32 R8, R21, 0x8, R2 ;  /* 0x0000000815087825 */ /* 0x000fc600078e0002 */
[----:B------:R2:W-:Y:S01]  /*1030*/  STG.E.64 desc[UR8][R10.64], R4 ;  /* 0x000000040a007986 */ /* 0x0005e2000c101b08 */
[----:B------:R-:W-:-:S03]  /*1040*/  IMAD.WIDE.U32 R22, R0, 0x10, R10 ;  /* 0x0000001000167825 */ /* 0x000fc600078e000a */
[----:B------:R2:W-:Y:S01]  /*1050*/  STG.E.64 desc[UR8][R8.64], R6 ;  /* 0x0000000608007986 */ /* 0x0005e2000c101b08 */
[----:B------:R-:W-:Y:S01]  /*1060*/  IMAD R21, R0, 0x2, R21 ;  /* 0x0000000200157824 */ /* 0x000fe200078e0215 */
[----:B------:R-:W-:Y:S01]  /*1070*/  MOV R14, R22 ;  /* 0x00000016000e7202 */ /* 0x000fe20000000f00 */
[----:B------:R-:W-:Y:S06]  /*1080*/  @!P0 BRA `(.L_x_162) ;  /* 0xfffffff800148947 */ /* 0x000fec000383ffff */
.L_x_159:
[----:B0-----:R-:W-:Y:S05]  /*1090*/  BSYNC.RECONVERGENT B0 ;  /* 0x0000000000007941 */ /* 0x001fea0003800200 */
.L_x_158:
[----:B------:R-:W-:-:S06]  /*10a0*/  ULOP3.LUT UR4, UR16, 0x7ffffffc, URZ, 0xc0, !UPT ;  /* 0x7ffffffc10047892 */ /* 0x000fcc000f8ec0ff */
[----:B------:R-:W-:-:S04]  /*10b0*/  IADD3 R19, PT, PT, R19, UR4, RZ ;  /* 0x0000000413137c10 */ /* 0x000fc8000fffe0ff */
[----:B------:R-:W-:-:S13]  /*10c0*/  ISETP.GE.AND P0, PT, R19, UR16, PT ;  /* 0x0000001013007c0c */ /* 0x000fda000bf06270 */
[----:B------:R-:W-:Y:S05]  /*10d0*/  @P0 EXIT ;  /* 0x000000000000094d */ /* 0x000fea0003800000 */
[----:B------:R-:W0:Y:S01]  /*10e0*/  LDCU UR4, c[0x0][0x360] ;  /* 0x00006c00ff0477ac */ /* 0x000e220008000800 */
[----:B------:R-:W3:Y:S01]  /*10f0*/  LDCU UR5, c[0x0][0x398] ;  /* 0x00007300ff0577ac */ /* 0x000ee20008000800 */
[----:B------:R-:W4:Y:S02]  /*1100*/  LDCU UR6, c[0x0][0x394] ;  /* 0x00007280ff0677ac */ /* 0x000f240008000800 */
.L_x_163:
[----:B--2---:R-:W-:-:S04]  /*1110*/  IMAD.SHL.U32 R5, R19, 0x2, RZ ;  /* 0x0000000213057824 */ /* 0x004fc800078e00ff */
[----:B------:R-:W-:-:S05]  /*1120*/  IMAD.WIDE R4, R5, 0x2, R16 ;  /* 0x0000000205047825 */ /* 0x000fca00078e0210 */
[----:B------:R-:W2:Y:S04]  /*1130*/  LDG.E.U16.CONSTANT R0, desc[UR8][R4.64] ;  /* 0x0000000804007981 */ /* 0x000ea8000c1e9500 */
[----:B-1----:R-:W5:Y:S01]  /*1140*/  LDG.E.U16.CONSTANT R6, desc[UR8][R4.64+0x2] ;  /* 0x0000020804067981 */ /* 0x002f62000c1e9500 */
[----:B--2---:R-:W-:Y:S02]  /*1150*/  HADD2.F32 R0, -RZ, R0.H0_H0 ;  /* 0x20000000ff007230 */ /* 0x004fe40000004100 */
[----:B-----5:R-:W-:-:S03]  /*1160*/  HADD2.F32 R6, -RZ, R6.H0_H0 ;  /* 0x20000006ff067230 */ /* 0x020fc60000004100 */
[----:B---3--:R-:W-:Y:S02]  /*1170*/  FMNMX.FTZ R0, R0, UR5, PT ;  /* 0x0000000500007c09 */ /* 0x008fe4000b810000 */
[----:B------:R-:W-:-:S03]  /*1180*/  FMNMX.FTZ R6, R6, UR5, PT ;  /* 0x0000000506067c09 */ /* 0x000fc6000b810000 */
[----:B----4-:R-:W-:Y:S01]  /*1190*/  FMUL.FTZ R7, R0, UR6 ;  /* 0x0000000600077c20 */ /* 0x010fe20008410000 */
[----:B------:R-:W-:-:S03]  /*11a0*/  FMNMX.FTZ R6, R6, -UR5, !PT ;  /* 0x8000000506067c09 */ /* 0x000fc6000f810000 */
[----:B------:R-:W-:Y:S02]  /*11b0*/  FMUL.FTZ R7, R7, -1.4426950216293334961 ;  /* 0xbfb8aa3b07077820 */ /* 0x000fe40000410000 */
[----:B------:R-:W-:-:S04]  /*11c0*/  FADD.FTZ R5, R6, 1 ;  /* 0x3f80000006057421 */ /* 0x000fc80000010000 */
[----:B------:R-:W1:Y:S01]  /*11d0*/  MUFU.EX2 R7, R7 ;  /* 0x0000000700077308 */ /* 0x000e620000000800 */
[----:B------:R-:W-:Y:S01]  /*11e0*/  FMUL.FTZ R5, R0, R5 ;  /* 0x0000000500057220 */ /* 0x000fe20000410000 */
[----:B-1----:R-:W-:-:S06]  /*11f0*/  FADD.FTZ R8, R7, 1 ;  /* 0x3f80000007087421 */ /* 0x002fcc0000010000 */
[----:B------:R-:W1:Y:S02]  /*1200*/  MUFU.RCP R8, R8 ;  /* 0x0000000800087308 */ /* 0x000e640000001000 */
[----:B-1----:R-:W-:-:S05]  /*1210*/  FMUL.FTZ R5, R5, R8 ;  /* 0x0000000805057220 */ /* 0x002fca0000410000 */
[----:B------:R-:W-:Y:S01]  /*1220*/  F2FP.F16.F32.PACK_AB R0, RZ, R5 ;  /* 0x00000005ff00723e */ /* 0x000fe200000000ff */
[C---:B------:R-:W-:Y:S01]  /*1230*/  IMAD.WIDE R4, R19.reuse, 0x2, R2 ;  /* 0x0000000213047825 */ /* 0x040fe200078e0202 */
[----:B0-----:R-:W-:-:S04]  /*1240*/  IADD3 R19, PT, PT, R19, UR4, RZ ;  /* 0x0000000413137c10 */ /* 0x001fc8000fffe0ff */
[----:B------:R0:W-:Y:S01]  /*1250*/  STG.E.U16 desc[UR8][R4.64], R0 ;  /* 0x0000000004007986 */ /* 0x0001e2000c101508 */
[----:B------:R-:W-:-:S13]  /*1260*/  ISETP.GE.AND P0, PT, R19, UR16, PT ;  /* 0x0000001013007c0c */ /* 0x000fda000bf06270 */
[----:B0-----:R-:W-:Y:S05]  /*1270*/  @!P0 BRA `(.L_x_163) ;  /* 0xfffffffc00a48947 */ /* 0x001fea000383ffff */
[----:B------:R-:W-:Y:S05]  /*1280*/  EXIT ;  /* 0x000000000000794d */ /* 0x000fea0003800000 */
.L_x_157:
        /* <DEDUP_REMOVED lines=28> */
[----:B------:R-:W-:-:S05]  /*1450*/  IMAD.HI.U32 R6, R10, R3, RZ ;  /* 0x000000030a067227 */ /* 0x000fca00078e00ff */
[----:B------:R-:W-:-:S05]  /*1460*/  IADD3 R7, PT, PT, -R6, RZ, RZ ;  /* 0x000000ff06077210 */ /* 0x000fca0007ffe1ff */
[----:B------:R-:W-:Y:S01]  /*1470*/  IMAD R3, R2, R7, R3 ;  /* 0x0000000702037224 */ /* 0x000fe200078e0203 */
[----:B------:R-:W-:-:S04]  /*1480*/  MOV R7, RZ ;  /* 0x000000ff00077202 */ /* 0x000fc80000000f00 */
[----:B------:R-:W-:-:S13]  /*1490*/  ISETP.GE.U32.AND P0, PT, R3, R2, PT ;  /* 0x000000020300720c */ /* 0x000fda0003f06070 */
[----:B------:R-:W-:Y:S01]  /*14a0*/  @P0 IMAD.IADD R3, R3, 0x1, -R2 ;  /* 0x0000000103030824 */ /* 0x000fe200078e0a02 */
[----:B------:R-:W-:-:S04]  /*14b0*/  @P0 IADD3 R6, PT, PT, R6, 0x1, RZ ;  /* 0x0000000106060810 */ /* 0x000fc80007ffe0ff */
[----:B------:R-:W-:-:S13]  /*14c0*/  ISETP.GE.U32.AND P1, PT, R3, R2, PT ;  /* 0x000000020300720c */ /* 0x000fda0003f26070 */
[----:B------:R-:W-:Y:S01]  /*14d0*/  @P1 VIADD R6, R6, 0x1 ;  /* 0x0000000106061836 */ /* 0x000fe20000000000 */
[----:B------:R-:W-:Y:S01]  /*14e0*/  @!P2 LOP3.LUT R6, RZ, R2, RZ, 0x33, !PT ;  /* 0x00000002ff06a212 */ /* 0x000fe200078e33ff */
[----:B------:R-:W-:Y:S06]  /*14f0*/  BRA `(.L_x_166) ;  /* 0x0000000000107947 */ /* 0x000fec0003800000 */
.L_x_165:
[----:B------:R-:W-:-:S07]  /*1500*/  MOV R6, 0x1520 ;  /* 0x0000152000067802 */ /* 0x000fce0000000f00 */
[----:B------:R-:W-:Y:S05]  /*1510*/  CALL.REL.NOINC `($__internal_10_$__cuda_sm20_div_u64) ;  /* 0x0000000800d07944 */ /* 0x000fea0003c00000 */
[----:B------:R-:W-:Y:S01]  /*1520*/  IMAD.MOV.U32 R6, RZ, RZ, R3 ;  /* 0x000000ffff067224 */ /* 0x000fe200078e0003 */
[----:B------:R-:W-:-:S07]  /*1530*/  MOV R7, R8 ;  /* 0x0000000800077202 */ /* 0x000fce0000000f00 */
.L_x_166:
[----:B------:R-:W-:Y:S05]  /*1540*/  BSYNC.RECONVERGENT B0 ;  /* 0x0000000000007941 */ /* 0x000fea0003800200 */
.L_x_164:
        /* <DEDUP_REMOVED lines=23> */
.L_x_169:
[----:B0-----:R-:W2:Y:S04]  /*16c0*/  LDG.E.U16.CONSTANT R10, desc[UR8][R6.64] ;  /* 0x00000008060a7981 */ /* 0x001ea8000c1e9500 */
[----:B------:R0:W3:Y:S01]  /*16d0*/  LDG.E.U16.CONSTANT R12, desc[UR8][R6.64+0x2] ;  /* 0x00000208060c7981 */ /* 0x0000e2000c1e9500 */
[----:B------:R-:W-:Y:S02]  /*16e0*/  IADD3 R9, P1, PT, R9, -0x1, RZ ;  /* 0xffffffff09097810 */ /* 0x000fe40007f3e0ff */
[----:B------:R-:W-:Y:S02]  /*16f0*/  IADD3 R21, P2, PT, R2, R21, RZ ;  /* 0x0000001502157210 */ /* 0x000fe40007f5e0ff */
[----:B------:R-:W-:Y:S02]  /*1700*/  IADD3.X R8, PT, PT, R8, -0x1, RZ, P1, !PT ;  /* 0xffffffff08087810 */ /* 0x000fe40000ffe4ff */
[----:B------:R-:W-:-:S02]  /*1710*/  ISETP.NE.U32.AND P1, PT, R9, RZ, PT ;  /* 0x000000ff0900720c */ /* 0x000fc40003f25070 */
[----:B------:R-:W-:Y:S02]  /*1720*/  IADD3.X R4, PT, PT, RZ, R4, RZ, P2, !PT ;  /* 0x00000004ff047210 */ /* 0x000fe400017fe4ff */
[----:B------:R-:W-:Y:S02]  /*1730*/  ISETP.NE.AND.EX P1, PT, R8, RZ, PT, P1 ;  /* 0x000000ff0800720c */ /* 0x000fe40003f25310 */
[----:B0-----:R-:W-:-:S04]  /*1740*/  LEA R6, P4, R2, R6, 0x2 ;  /* 0x0000000602067211 */ /* 0x001fc800078810ff */
[----:B------:R-:W-:Y:S01]  /*1750*/  LEA.HI.X R7, R2, R7, RZ, 0x2, P4 ;  /* 0x0000000702077211 */ /* 0x000fe200020f14ff */
[----:B--2---:R-:W-:Y:S02]  /*1760*/  HADD2.F32 R10, -RZ, R10.H0_H0 ;  /* 0x2000000aff0a7230 */ /* 0x004fe40000004100 */
[----:B---3--:R-:W-:-:S03]  /*1770*/  HADD2.F32 R12, -RZ, R12.H0_H0 ;  /* 0x2000000cff0c7230 */ /* 0x008fc60000004100 */
        /* <DEDUP_REMOVED lines=13> */
[----:B------:R-:W-:-:S04]  /*1850*/  F2FP.F16.F32.PACK_AB R13, RZ, R13 ;  /* 0x0000000dff0d723e */ /* 0x000fc800000000ff */
[----:B------:R-:W-:Y:S01]  /*1860*/  PRMT R10, R13, 0x7610, R10 ;  /* 0x000076100d0a7816 */ /* 0x000fe2000000000a */
[----:B------:R-:W-:Y:S01]  /*1870*/  IMAD.MOV.U32 R13, RZ, RZ, R3 ;  /* 0x000000ffff0d7224 */ /* 0x000fe200078e0003 */
[----:B------:R-:W-:-:S04]  /*1880*/  LEA.HI.X R3, R2, R3, RZ, 0x1, P3 ;  /* 0x0000000302037211 */ /* 0x000fc800018f0cff */
[----:B------:R0:W-:Y:S01]  /*1890*/  STG.E.U16 desc[UR8][R12.64], R10 ;  /* 0x0000000a0c007986 */ /* 0x0001e2000c101508 */
[----:B------:R-:W-:Y:S05]  /*18a0*/  @P1 BRA `(.L_x_169) ;  /* 0xfffffffc00841947 */ /* 0x000fea000383ffff */
.L_x_168:
[----:B------:R-:W-:Y:S05]  /*18b0*/  BSYNC.RECONVERGENT B0 ;  /* 0x0000000000007941 */ /* 0x000fea0003800200 */
.L_x_167:
        /* <DEDUP_REMOVED lines=26> */
.L_x_170:
[----:B------:R-:W-:Y:S01]  /*1a60*/  MOV R14, R0 ;  /* 0x00000000000e7202 */ /* 0x000fe20000000f00 */
[----:B------:R-:W-:-:S05]  /*1a70*/  IMAD.MOV.U32 R15, RZ, RZ, R3 ;  /* 0x000000ffff0f7224 */ /* 0x000fca00078e0003 */
[----:B------:R-:W2:Y:S04]  /*1a80*/  LDG.E.U16.CONSTANT R16, desc[UR8][R14.64] ;  /* 0x000000080e107981 */ /* 0x000ea8000c1e9500 */
[----:B------:R0:W3:Y:S02]  /*1a90*/  LDG.E.U16.CONSTANT R17, desc[UR8][R14.64+0x2] ;  /* 0x000002080e117981 */ /* 0x0000e4000c1e9500 */
[----:B0-----:R-:W-:-:S04]  /*1aa0*/  IADD3 R14, P0, PT, R5, R12, RZ ;  /* 0x0000000c050e7210 */ /* 0x001fc80007f1e0ff */
[----:B------:R-:W-:Y:S01]  /*1ab0*/  IADD3.X R15, PT, PT, R11, R22, RZ, P0, !PT ;  /* 0x000000160b0f7210 */ /* 0x000fe200007fe4ff */
[----:B--2---:R-:W-:Y:S02]  /*1ac0*/  HADD2.F32 R16, -RZ, R16.H0_H0 ;  /* 0x20000010ff107230 */ /* 0x004fe40000004100 */
[----:B---3--:R-:W-:-:S03]  /*1ad0*/  HADD2.F32 R17, -RZ, R17.H0_H0 ;  /* 0x20000011ff117230 */ /* 0x008fc60000004100 */
        /* <DEDUP_REMOVED lines=12> */
[----:B------:R-:W-:-:S04]  /*1ba0*/  F2FP.F16.F32.PACK_AB R17, RZ, R17 ;  /* 0x00000011ff11723e */ /* 0x000fc800000000ff */
        /* <DEDUP_REMOVED lines=22> */
[----:B------:R-:W-:Y:S02]  /*1d10*/  F2FP.F16.F32.PACK_AB R23, RZ, R15 ;  /* 0x0000000fff17723e */ /* 0x000fe400000000ff */
[----:B------:R-:W-:Y:S02]  /*1d20*/  IADD3.X R15, PT, PT, R11, R24, RZ, P0, !PT ;  /* 0x000000180b0f7210 */ /* 0x000fe400007fe4ff */
[----:B------:R-:W-:Y:S02]  /*1d30*/  PRMT R27, R23, 0x7610, R27 ;  /* 0x00007610171b7816 */ /* 0x000fe4000000001b */
[----:B------:R-:W-:Y:S01]  /*1d40*/  IADD3 R26, P0, PT, R16, R13, RZ ;  /* 0x0000000d101a7210 */ /* 0x000fe20007f1e0ff */
[----:B------:R-:W2:Y:S04]  /*1d50*/  LDG.E.U16.CONSTANT R23, desc[UR8][R16.64+0x2] ;  /* 0x0000020810177981 */ /* 0x000ea8000c1e9500 */
[----:B------:R0:W-:Y:S02]  /*1d60*/  STG.E.U16 desc[UR8][R14.64], R27 ;  /* 0x0000001b0e007986 */ /* 0x0001e4000c101508 */
[----:B0-----:R-:W-:-:S05]  /*1d70*/  IADD3.X R27, PT, PT, R17, R19, RZ, P0, !PT ;  /* 0x00000013111b7210 */ /* 0x001fca00007fe4ff */
[----:B------:R-:W3:Y:S04]  /*1d80*/  LDG.E.U16.CONSTANT R29, desc[UR8][R26.64+0x4] ;  /* 0x000004081a1d7981 */ /* 0x000ee8000c1e9500 */
[----:B------:R-:W5:Y:S01]  /*1d90*/  LDG.E.U16.CONSTANT R25, desc[UR8][R26.64+0x6] ;  /* 0x000006081a197981 */ /* 0x000f62000c1e9500 */
[----:B----4-:R-:W-:-:S05]  /*1da0*/  HADD2.F32 R28, -RZ, R28.H0_H0 ;  /* 0x2000001cff1c7230 */ /* 0x010fca0000004100 */
[----:B------:R-:W-:-:S04]  /*1db0*/  FMNMX.FTZ R28, R28, UR4, PT ;  /* 0x000000041c1c7c09 */ /* 0x000fc8000b810000 */
[----:B------:R-:W-:-:S05]  /*1dc0*/  FMNMX.FTZ R28, R28, -UR4, !PT ;  /* 0x800000041c1c7c09 */ /* 0x000fca000f810000 */
[----:B------:R-:W-:Y:S01]  /*1dd0*/  FADD.FTZ R28, R28, 1 ;  /* 0x3f8000001c1c7421 */ /* 0x000fe20000010000 */
[----:B------:R-:W-:-:S04]  /*1de0*/  LEA R0, P2, R2, R0, 0x4 ;  /* 0x0000000002007211 */ /* 0x000fc800078420ff */
[----:B------:R-:W-:Y:S01]  /*1df0*/  LEA.HI.X R3, R2, R3, RZ, 0x4, P2 ;  /* 0x0000000302037211 */ /* 0x000fe200010f24ff */
[----:B--2---:R-:W-:-:S05]  /*1e00*/  HADD2.F32 R23, -RZ, R23.H0_H0 ;  /* 0x20000017ff177230 */ /* 0x004fca0000004100 */
[----:B------:R-:W-:Y:S01]  /*1e10*/  FMNMX.FTZ R23, R23, UR4, PT ;  /* 0x0000000417177c09 */ /* 0x000fe2000b810000 */
[----:B---3--:R-:W-:-:S04]  /*1e20*/  HADD2.F32 R14, -RZ, R29.H0_H0 ;  /* 0x2000001dff0e7230 */ /* 0x008fc80000004100 */
[----:B------:R-:W-:Y:S01]  /*1e30*/  FMUL.FTZ R29, R23, -UR17 ;  /* 0x80000011171d7c20 */ /* 0x000fe20008410000 */
[----:B------:R-:W-:-:S03]  /*1e40*/  FMNMX.FTZ R14, R14, UR4, PT ;  /* 0x000000040e0e7c09 */ /* 0x000fc6000b810000 */
[----:B------:R-:W-:Y:S02]  /*1e50*/  FMUL.FTZ R29, R29, 1.4426950216293334961 ;  /* 0x3fb8aa3b1d1d7820 */ /* 0x000fe40000410000 */
[----:B------:R-:W-:-:S04]  /*1e60*/  FMUL.FTZ R15, R14, -UR17 ;  /* 0x800000110e0f7c20 */ /* 0x000fc80008410000 */
[----:B------:R-:W0:Y:S01]  /*1e70*/  MUFU.EX2 R29, R29 ;  /* 0x0000001d001d7308 */ /* 0x000e220000000800 */
[----:B------:R-:W-:-:S04]  /*1e80*/  FMUL.FTZ R17, R15, 1.4426950216293334961 ;  /* 0x3fb8aa3b0f117820 */ /* 0x000fc80000410000 */
[----:B------:R-:W1:Y:S01]  /*1e90*/  MUFU.EX2 R16, R17 ;  /* 0x0000001100107308 */ /* 0x000e620000000800 */
[----:B-----5:R-:W-:Y:S02]  /*1ea0*/  HADD2.F32 R25, -RZ, R25.H0_H0 ;  /* 0x20000019ff197230 */ /* 0x020fe40000004100 */
[----:B0-----:R-:W-:-:S03]  /*1eb0*/  FADD.FTZ R15, R29, 1 ;  /* 0x3f8000001d0f7421 */ /* 0x001fc60000010000 */
[----:B------:R-:W-:-:S03]  /*1ec0*/  FMNMX.FTZ R25, R25, UR4, PT ;  /* 0x0000000419197c09 */ /* 0x000fc6000b810000 */
[----:B------:R-:W0:Y:S01]  /*1ed0*/  MUFU.RCP R15, R15 ;  /* 0x0000000f000f7308 */ /* 0x000e220000001000 */
[----:B-1----:R-:W-:Y:S01]  /*1ee0*/  FADD.FTZ R16, R16, 1 ;  /* 0x3f80000010107421 */ /* 0x002fe20000010000 */
[----:B------:R-:W-:-:S06]  /*1ef0*/  FMNMX.FTZ R25, R25, -UR4, !PT ;  /* 0x8000000419197c09 */ /* 0x000fcc000f810000 */
[----:B------:R-:W1:Y:S01]  /*1f00*/  MUFU.RCP R16, R16 ;  /* 0x0000001000107308 */ /* 0x000e620000001000 */
[----:B------:R-:W-:Y:S01]  /*1f10*/  FMUL.FTZ R28, R23, R28 ;  /* 0x0000001c171c7220 */ /* 0x000fe20000410000 */
[----:B------:R-:W-:-:S04]  /*1f20*/  FADD.FTZ R25, R25, 1 ;  /* 0x3f80000019197421 */ /* 0x000fc80000010000 */
[----:B------:R-:W-:Y:S01]  /*1f30*/  FMUL.FTZ R25, R14, R25 ;  /* 0x000000190e197220 */ /* 0x000fe20000410000 */
[----:B------:R-:W-:Y:S01]  /*1f40*/  IADD3 R14, P0, PT, R5, R10, RZ ;  /* 0x0000000a050e7210 */ /* 0x000fe20007f1e0ff */
[----:B0-----:R-:W-:-:S05]  /*1f50*/  FMUL.FTZ R15, R28, R15 ;  /* 0x0000000f1c0f7220 */ /* 0x001fca0000410000 */
[----:B------:R-:W-:Y:S01]  /*1f60*/  F2FP.F16.F32.PACK_AB R17, RZ, R15 ;  /* 0x0000000fff11723e */ /* 0x000fe200000000ff */
[----:B------:R-:W-:Y:S02]  /*1f70*/  IMAD.X R15, R11, 0x1, R20, P0 ;  /* 0x000000010b0f7824 */ /* 0x000fe400000e0614 */
[----:B-1----:R-:W-:Y:S01]  /*1f80*/  FMUL.FTZ R25, R25, R16 ;  /* 0x0000001019197220 */ /* 0x002fe20000410000 */
[----:B------:R-:W-:Y:S02]  /*1f90*/  IADD3 R16, P0, PT, R5, R6, RZ ;  /* 0x0000000605107210 */ /* 0x000fe40007f1e0ff */
[----:B------:R0:W-:Y:S02]  /*1fa0*/  STG.E.U16 desc[UR8][R14.64], R17 ;  /* 0x000000110e007986 */ /* 0x0001e4000c101508 */
[----:B------:R-:W-:Y:S02]  /*1fb0*/  F2FP.F16.F32.PACK_AB R25, RZ, R25 ;  /* 0x00000019ff19723e */ /* 0x000fe400000000ff */
[----:B0-----:R-:W-:-:S02]  /*1fc0*/  IADD3.X R17, PT, PT, R11, R7, RZ, P0, !PT ;  /* 0x000000070b117210 */ /* 0x001fc400007fe4ff */
        /* <DEDUP_REMOVED lines=9> */
        .weak           $__internal_10_$__cuda_sm20_div_u64
        .type           $__internal_10_$__cuda_sm20_div_u64,@function
        .size           $__internal_10_$__cuda_sm20_div_u64,(.L_x_428 - $__internal_10_$__cuda_sm20_div_u64)
$__internal_10_$__cuda_sm20_div_u64:
[----:B------:R-:W-:Y:S01]  /*2060*/  MOV R14, R2 ;  /* 0x00000002000e7202 */ /* 0x000fe20000000f00 */
[----:B------:R-:W-:-:S04]  /*2070*/  IMAD.MOV.U32 R15, RZ, RZ, RZ ;  /* 0x000000ffff0f7224 */ /* 0x000fc800078e00ff */
[----:B------:R-:W0:Y:S02]  /*2080*/  I2F.U64.RP R10, R14 ;  /* 0x0000000e000a7312 */ /* 0x000e240000309000 */
[----:B0-----:R-:W0:Y:S02]  /*2090*/  MUFU.RCP R10, R10 ;  /* 0x0000000a000a7308 */ /* 0x001e240000001000 */
[----:B0-----:R-:W-:-:S15]  /*20a0*/  IADD3 R8, PT, PT, R10, 0x1ffffffe, RZ ;  /* 0x1ffffffe0a087810 */ /* 0x001fde0007ffe0ff */
        /* <DEDUP_REMOVED lines=20> */
[----:B------:R-:W-:Y:S01]  /*21f0*/  IMAD.HI.U32 R12, R13, R17, RZ ;  /* 0x000000110d0c7227 */ /* 0x000fe200078e00ff */
[----:B------:R-:W-:-:S05]  /*2200*/  IADD3.X R8, PT, PT, RZ, ~R8, RZ, P0, !PT ;  /* 0x80000008ff087210 */ /* 0x000fca00007fe4ff */
[----:B------:R-:W-:-:S04]  /*2210*/  IMAD.WIDE.U32 R12, P0, R13, R8, R12 ;  /* 0x000000080d0c7225 */ /* 0x000fc8000780000c */
[C---:B------:R-:W-:Y:S02]  /*2220*/  IMAD R9, R15.reuse, R8, RZ ;  /* 0x000000080f097224 */ /* 0x040fe400078e02ff */
[----:B------:R-:W-:-:S04]  /*2230*/  IMAD.HI.U32 R10, P1, R15, R17, R12 ;  /* 0x000000110f0a7227 */ /* 0x000fc8000782000c */
[----:B------:R-:W-:Y:S01]  /*2240*/  IMAD.HI.U32 R8, R15, R8, RZ ;  /* 0x000000080f087227 */ /* 0x000fe200078e00ff */
[----:B------:R-:W-:-:S03]  /*2250*/  IADD3 R10, P2, PT, R9, R10, RZ ;  /* 0x0000000a090a7210 */ /* 0x000fc60007f5e0ff */
[----:B------:R-:W-:Y:S02]  /*2260*/  HFMA2 R9, -RZ, RZ, 0, 0 ;  /* 0x00000000ff097431 */ /* 0x000fe400000001ff */
        /* <DEDUP_REMOVED lines=13> */
[----:B------:R-:W-:Y:S01]  /*2340*/  IADD3 R3, P1, PT, -R2, R9, RZ ;  /* 0x0000000902037210 */ /* 0x000fe20007f3e1ff */
[----:B------:R-:W-:Y:S01]  /*2350*/  IMAD.X R12, R7, 0x1, ~R10, P0 ;  /* 0x00000001070c7824 */ /* 0x000fe200000e0e0a */
[----:B------:R-:W-:Y:S02]  /*2360*/  ISETP.GE.U32.AND P0, PT, R9, R2, PT ;  /* 0x000000020900720c */ /* 0x000fe40003f06070 */
[----:B------:R-:W-:Y:S02]  /*2370*/  IADD3 R10, P2, PT, R13, 0x1, RZ ;  /* 0x000000010d0a7810 */ /* 0x000fe40007f5e0ff */
[C---:B------:R-:W-:Y:S02]  /*2380*/  ISETP.GE.U32.AND.EX P0, PT, R12.reuse, RZ, PT, P0 ;  /* 0x000000ff0c00720c */ /* 0x040fe40003f06100 */
[----:B------:R-:W-:Y:S02]  /*2390*/  IADD3.X R7, PT, PT, R12, -0x1, RZ, P1, !PT ;  /* 0xffffffff0c077810 */ /* 0x000fe40000ffe4ff */
[----:B------:R-:W-:-:S02]  /*23a0*/  IADD3.X R8, PT, PT, RZ, R15, RZ, P2, !PT ;  /* 0x0000000fff087210 */ /* 0x000fc400017fe4ff */
[----:B------:R-:W-:Y:S02]  /*23b0*/  SEL R3, R3, R9, P0 ;  /* 0x0000000903037207 */ /* 0x000fe40000000000 */
[----:B------:R-:W-:Y:S02]  /*23c0*/  SEL R10, R10, R13, P0 ;  /* 0x0000000d0a0a7207 */ /* 0x000fe40000000000 */
[----:B------:R-:W-:Y:S02]  /*23d0*/  SEL R7, R7, R12, P0 ;  /* 0x0000000c07077207 */ /* 0x000fe40000000000 */
[----:B------:R-:W-:Y:S02]  /*23e0*/  SEL R15, R8, R15, P0 ;  /* 0x0000000f080f7207 */ /* 0x000fe40000000000 */
[----:B------:R-:W-:Y:S02]  /*23f0*/  ISETP.GE.U32.AND P0, PT, R3, R2, PT ;  /* 0x000000020300720c */ /* 0x000fe40003f06070 */
[----:B------:R-:W-:-:S02]  /*2400*/  IADD3 R3, P2, PT, R10, 0x1, RZ ;  /* 0x000000010a037810 */ /* 0x000fc40007f5e0ff */
[----:B------:R-:W-:Y:S02]  /*2410*/  ISETP.NE.U32.AND P1, PT, R2, RZ, PT ;  /* 0x000000ff0200720c */ /* 0x000fe40003f25070 */
[----:B------:R-:W-:Y:S01]  /*2420*/  ISETP.GE.U32.AND.EX P0, PT, R7, RZ, PT, P0 ;  /* 0x000000ff0700720c */ /* 0x000fe20003f06100 */
[----:B------:R-:W-:Y:S01]  /*2430*/  IMAD.X R8, RZ, RZ, R15, P2 ;  /* 0x000000ffff087224 */ /* 0x000fe200010e060f */
[----:B------:R-:W-:Y:S02]  /*2440*/  MOV R7, 0x0 ;  /* 0x0000000000077802 */ /* 0x000fe40000000f00 */
[----:B------:R-:W-:Y:S02]  /*2450*/  ISETP.NE.AND.EX P1, PT, RZ, RZ, PT, P1 ;  /* 0x000000ffff00720c */ /* 0x000fe40003f25310 */
[----:B------:R-:W-:Y:S02]  /*2460*/  SEL R3, R3, R10, P0 ;  /* 0x0000000a03037207 */ /* 0x000fe40000000000 */
[----:B------:R-:W-:-:S02]  /*2470*/  SEL R8, R8, R15, P0 ;  /* 0x0000000f08087207 */ /* 0x000fc40000000000 */
[----:B------:R-:W-:Y:S02]  /*2480*/  SEL R3, R3, 0xffffffff, P1 ;  /* 0xffffffff03037807 */ /* 0x000fe40000800000 */
[----:B------:R-:W-:Y:S01]  /*2490*/  SEL R8, R8, 0xffffffff, P1 ;  /* 0xffffffff08087807 */ /* 0x000fe20000800000 */
[----:B------:R-:W-:Y:S06]  /*24a0*/  RET.REL.NODEC R6 `(_ZN4vllm24swigluoai_and_mul_kernelIN3c104HalfEXadL_ZNS_17swigluoai_and_mulIS2_EET_RKS4_S6_ffEEEEvPS4_PS5_iff) ;  /* 0xffffffd806d47950 */ /* 0x000fec0003c3ffff */
.L_x_171:
        /* <DEDUP_REMOVED lines=13> */
.L_x_428:


//--------------------- .text._ZN4vllm24swigluoai_and_mul_kernelIfXadL_ZNS_17swigluoai_and_mulIfEET_RKS2_S4_ffEEEEvPS2_PS3_iff --------------------------
	.section	.text._ZN4vllm24swigluoai_and_mul_kernelIfXadL_ZNS_17swigluoai_and_mulIfEET_RKS2_S4_ffEEEEvPS2_PS3_iff,"ax",@progbits
	.align	128
        .global         _ZN4vllm24swigluoai_and_mul_kernelIfXadL_ZNS_17swigluoai_and_mulIfEET_RKS2_S4_ffEEEEvPS2_PS3_iff
        .type           _ZN4vllm24swigluoai_and_mul_kernelIfXadL_ZNS_17swigluoai_and_mulIfEET_RKS2_S4_ffEEEEvPS2_PS3_iff,@function
        .size           _ZN4vllm24swigluoai_and_mul_kernelIfXadL_ZNS_17swigluoai_and_mulIfEET_RKS2_S4_ffEEEEvPS2_PS3_iff,(.L_x_429 - _ZN4vllm24swigluoai_and_mul_kernelIfXadL_ZNS_17swigluoai_and_mulIfEET_RKS2_S4_ffEEEEvPS2_PS3_iff)
        .other          _ZN4vllm24swigluoai_and_mul_kernelIfXadL_ZNS_17swigluoai_and_mulIfEET_RKS2_S4_ffEEEEvPS2_PS3_iff,@"STO_CUDA_ENTRY STV_DEFAULT"
_ZN4vllm24swigluoai_and_mul_kernelIfXadL_ZNS_17swigluoai_and_mulIfEET_RKS2_S4_ffEEEEvPS2_PS3_iff:
.text._ZN4vllm24swigluoai_and_mul_kernelIfXadL_ZNS_17swigluoai_and_mulIfEET_RKS2_S4_ffEEEEvPS2_PS3_iff:
[----:B------:R-:W-:Y:S08]  /*0000*/  LDC R1, c[0x0][0x37c] ;  /* 0x0000df00ff017b82 */ /* 0x000ff00000000800 */
[----:B------:R-:W0:Y:S01]  /*0010*/  S2UR UR6, SR_CTAID.X ;  /* 0x00000000000679c3 */ /* 0x000e220000002500 */
[----:B------:R-:W1:Y:S01]  /*0020*/  LDCU UR15, c[0x0][0x390] ;  /* 0x00007200ff0f77ac */ /* 0x000e620008000800 */
[----:B------:R-:W2:Y:S01]  /*0030*/  LDCU.64 UR16, c[0x0][0x388] ;  /* 0x00007100ff1077ac */ /* 0x000ea20008000a00 */
[----:B------:R-:W3:Y:S01]  /*0040*/  LDCU UR18, c[0x0][0x380] ;  /* 0x00007000ff1277ac */ /* 0x000ee20008000800 */
[----:B------:R-:W4:Y:S01]  /*0050*/  LDCU.64 UR8, c[0x0][0x358] ;  /* 0x00006b00ff0877ac */ /* 0x000f220008000a00 */
[----:B-1----:R-:W-:-:S02]  /*0060*/  USHF.R.S32.HI UR7, URZ, 0x1f, UR15 ;  /* 0x0000001fff077899 */ /* 0x002fc4000801140f */
[----:B0-----:R-:W-:Y:S02]  /*0070*/  UIMAD.WIDE.U32 UR4, UR6, UR15, URZ ;  /* 0x0000000f060472a5 */ /* 0x001fe4000f8e00ff */
[----:B------:R-:W-:Y:S02]  /*0080*/  UIMAD UR6, UR7, UR6, URZ ;  /* 0x00000006070672a4 */ /* 0x000fe4000f8e02ff */
[----:B------:R-:W-:Y:S02]  /*0090*/  USHF.L.U32 UR12, UR4, 0x3, URZ ;  /* 0x00000003040c7899 */ /* 0x000fe400080006ff */
[----:B------:R-:W-:Y:S02]  /*00a0*/  USHF.L.U32 UR11, UR4, 0x2, URZ ;  /* 0x00000002040b7899 */ /* 0x000fe400080006ff */
[----:B--2---:R-:W-:Y:S02]  /*00b0*/  UIADD3 UR14, UP2, UPT, UR12, UR16, URZ ;  /* 0x000000100c0e7290 */ /* 0x004fe4000ff5e0ff */
[----:B------:R-:W-:-:S02]  /*00c0*/  UIADD3 UR5, UPT, UPT, UR5, UR6, URZ ;  /* 0x0000000605057290 */ /* 0x000fc4000fffe0ff */
[----:B---3--:R-:W-:Y:S02]  /*00d0*/  UIADD3 UR10, UP1, UPT, UR11, UR18, URZ ;  /* 0x000000120b0a7290 */ /* 0x008fe4000ff3e0ff */
[----:B------:R-:W-:Y:S01]  /*00e0*/  MOV R5, UR11 ;  /* 0x0000000b00057c02 */ /* 0x000fe20008000f00 */
[----:B------:R-:W-:Y:S02]  /*00f0*/  ULOP3.LUT UR6, UR14, 0xf, URZ, 0xc0, !UPT ;  /* 0x0000000f0e067892 */ /* 0x000fe4000f8ec0ff */
[----:B------:R-:W-:Y:S01]  /*0100*/  IMAD.U32 R20, RZ, RZ, UR14 ;  /* 0x0000000eff147e24 */ /* 0x000fe2000f8e00ff */
[----:B------:R-:W-:Y:S02]  /*0110*/  USHF.L.U64.HI UR13, UR4, 0x3, UR5 ;  /* 0x00000003040d7899 */ /* 0x000fe40008010205 */
[----:B------:R-:W-:Y:S02]  /*0120*/  ULOP3.LUT UP0, URZ, UR6, 0x7, UR10, 0xf8, !UPT ;  /* 0x0000000706ff7892 */ /* 0x000fe4000f80f80a */
[----:B------:R-:W-:-:S02]  /*0130*/  UIADD3.X UR6, UPT, UPT, UR13, UR17, URZ, UP2, !UPT ;  /* 0x000000110d067290 */ /* 0x000fc400097fe4ff */
[----:B------:R-:W-:Y:S02]  /*0140*/  ULOP3.LUT UP0, URZ, URZ, URZ, URZ, 0xfc, UP0 ;  /* 0x000000ffffff7292 */ /* 0x000fe4000800fcff */
[----:B------:R-:W-:Y:S02]  /*0150*/  USHF.L.U64.HI UR4, UR4, 0x2, UR5 ;  /* 0x0000000204047899 */ /* 0x000fe40008010205 */
[----:B------:R-:W-:Y:S01]  /*0160*/  UISETP.LT.OR UP0, UPT, UR15, 0x2, UP0 ;  /* 0x000000020f00788c */ /* 0x000fe20008701670 */
[----:B------:R-:W-:-:S03]  /*0170*/  IMAD.U32 R21, RZ, RZ, UR6 ;  /* 0x00000006ff157e24 */ /* 0x000fc6000f8e00ff */
[----:B------:R-:W-:-:S05]  /*0180*/  IMAD.U32 R13, RZ, RZ, UR4 ;  /* 0x00000004ff0d7e24 */ /* 0x000fca000f8e00ff */
[----:B----4-:R-:W-:Y:S05]  /*0190*/  BRA.U UP0, `(.L_x_172) ;  /* 0x0000000d00b07547 */ /* 0x010fea000b800000 */
[----:B------:R-:W0:Y:S01]  /*01a0*/  S2R R0, SR_TID.X ;  /* 0x0000000000007919 */ /* 0x000e220000002100 */
[----:B------:R-:W1:Y:S01]  /*01b0*/  LDCU UR7, c[0x0][0x384] ;  /* 0x00007080ff0777ac */ /* 0x000e620008000800 */
[----:B------:R-:W-:Y:S01]  /*01c0*/  IMAD.U32 R24, RZ, RZ, UR10 ;  /* 0x0000000aff187e24 */ /* 0x000fe2000f8e00ff */
[----:B------:R-:W-:Y:S01]  /*01d0*/  BSSY.RECONVERGENT B0, `(.L_x_173) ;  /* 0x00000cc000007945 */ /* 0x000fe20003800200 */
[----:B------:R-:W-:Y:S01]  /*01e0*/  USHF.R.U32.HI UR5, URZ, 0x1, UR15 ;  /* 0x00000001ff057899 */ /* 0x000fe2000801160f */
[----:B------:R-:W2:Y:S01]  /*01f0*/  LDCU UR14, c[0x0][0x398] ;  /* 0x00007300ff0e77ac */ /* 0x000ea20008000800 */
[----:B------:R-:W3:Y:S01]  /*0200*/  LDCU UR20, c[0x0][0x398] ;  /* 0x00007300ff1477ac */ /* 0x000ee20008000800 */
[----:B------:R-:W4:Y:S01]  /*0210*/  LDCU UR19, c[0x0][0x394] ;  /* 0x00007280ff1377ac */ /* 0x000f220008000800 */
[----:B-1----:R-:W-:Y:S01]  /*0220*/  UIADD3.X UR6, UPT, UPT, UR4, UR7, URZ, UP1, !UPT ;  /* 0x0000000704067290 */ /* 0x002fe20008ffe4ff */
[----:B------:R-:W1:Y:S05]  /*0230*/  LDCU UR21, c[0x0][0x394] ;  /* 0x00007280ff1577ac */ /* 0x000e6a0008000800 */
[----:B------:R-:W-:-:S02]  /*0240*/  MOV R25, UR6 ;  /* 0x0000000600197c02 */ /* 0x000fc40008000f00 */
[----:B0-----:R-:W-:-:S13]  /*0250*/  ISETP.GE.U32.AND P0, PT, R0, UR5, PT ;  /* 0x0000000500007c0c */ /* 0x001fda000bf06070 */
[----:B-1234-:R-:W-:Y:S05]  /*0260*/  @P0 BRA `(.L_x_174) ;  /* 0x0000000c00080947 */ /* 0x01efea0003800000 */
[----:B------:R-:W0:Y:S01]  /*0270*/  LDC R3, c[0x0][0x360] ;  /* 0x0000d800ff037b82 */ /* 0x000e220000000800 */
[----:B------:R-:W-:Y:S01]  /*0280*/  BSSY.RECONVERGENT B1, `(.L_x_175) ;  /* 0x000004d000017945 */ /* 0x000fe20003800200 */
[----:B------:R-:W-:Y:S01]  /*0290*/  IMAD.MOV.U32 R26, RZ, RZ, R0 ;  /* 0x000000ffff1a7224 */ /* 0x000fe200078e0000 */
[----:B0-----:R-:W0:Y:S01]  /*02a0*/  I2F.U32.RP R8, R3 ;  /* 0x0000000300087306 */ /* 0x001e220000209000 */
[----:B------:R-:W-:Y:S02]  /*02b0*/  IADD3 R2, PT, PT, R0, R3, RZ ;  /* 0x0000000300027210 */ /* 0x000fe40007ffe0ff */
[----:B------:R-:W-:Y:S02]  /*02c0*/  ISETP.NE.U32.AND P2, PT, R3, RZ, PT ;  /* 0x000000ff0300720c */ /* 0x000fe40003f45070 */
[C---:B------:R-:W-:Y:S02]  /*02d0*/  ISETP.GE.U32.AND P0, PT, R2.reuse, UR5, PT ;  /* 0x0000000502007c0c */ /* 0x040fe4000bf06070 */
[----:B------:R-:W-:Y:S01]  /*02e0*/  VIMNMX.U32 R7, PT, PT, R2, UR5, !PT ;  /* 0x0000000502077c48 */ /* 0x000fe2000ffe0000 */
[----:B0-----:R-:W0:Y:S02]  /*02f0*/  MUFU.RCP R8, R8 ;  /* 0x0000000800087308 */ /* 0x001e240000001000 */
[----:B0-----:R-:W-:-:S06]  /*0300*/  VIADD R4, R8, 0xffffffe ;  /* 0x0ffffffe08047836 */ /* 0x001fcc0000000000 */
[----:B------:R0:W1:Y:S02]  /*0310*/  F2I.FTZ.U32.TRUNC.NTZ R5, R4 ;  /* 0x0000000400057305 */ /* 0x000064000021f000 */
[----:B0-----:R-:W-:Y:S02]  /*0320*/  IMAD.MOV.U32 R4, RZ, RZ, RZ ;  /* 0x000000ffff047224 */ /* 0x001fe400078e00ff */
[----:B-1----:R-:W-:-:S04]  /*0330*/  IMAD.MOV R6, RZ, RZ, -R5 ;  /* 0x000000ffff067224 */ /* 0x002fc800078e0a05 */
[----:B------:R-:W-:Y:S01]  /*0340*/  IMAD R9, R6, R3, RZ ;  /* 0x0000000306097224 */ /* 0x000fe200078e02ff */
[----:B------:R-:W-:-:S03]  /*0350*/  SEL R6, RZ, 0x1, P0 ;  /* 0x00000001ff067807 */ /* 0x000fc60000000000 */
[----:B------:R-:W-:Y:S01]  /*0360*/  IMAD.HI.U32 R5, R5, R9, R4 ;  /* 0x0000000905057227 */ /* 0x000fe200078e0004 */
[----:B------:R-:W-:-:S05]  /*0370*/  IADD3 R2, PT, PT, R7, -R2, -R6 ;  /* 0x8000000207027210 */ /* 0x000fca0007ffe806 */
        /* <DEDUP_REMOVED lines=8> */
[----:B------:R-:W-:-:S04]  /*0400*/  @!P2 LOP3.LUT R5, RZ, R3, RZ, 0x33, !PT ;  /* 0x00000003ff05a212 */ /* 0x000fc800078e33ff */
[----:B------:R-:W-:-:S04]  /*0410*/  IADD3 R2, PT, PT, R6, R5, RZ ;  /* 0x0000000506027210 */ /* 0x000fc80007ffe0ff */
[C---:B------:R-:W-:Y:S02]  /*0420*/  LOP3.LUT R4, R2.reuse, 0x3, RZ, 0xc0, !PT ;  /* 0x0000000302047812 */ /* 0x040fe400078ec0ff */
[----:B------:R-:W-:Y:S02]  /*0430*/  ISETP.GE.U32.AND P1, PT, R2, 0x3, PT ;  /* 0x000000030200780c */ /* 0x000fe40003f26070 */
[----:B------:R-:W-:-:S13]  /*0440*/  ISETP.NE.AND P0, PT, R4, 0x3, PT ;  /* 0x000000030400780c */ /* 0x000fda0003f05270 */
[----:B------:R-:W-:Y:S05]  /*0450*/  @!P0 BRA `(.L_x_176) ;  /* 0x0000000000bc8947 */ /* 0x000fea0003800000 */
[----:B------:R-:W-:Y:S01]  /*0460*/  MOV R5, UR4 ;  /* 0x0000000400057c02 */ /* 0x000fe20008000f00 */
[----:B------:R-:W-:Y:S01]  /*0470*/  IMAD.U32 R4, RZ, RZ, UR11 ;  /* 0x0000000bff047e24 */ /* 0x000fe2000f8e00ff */
[----:B------:R-:W-:Y:S01]  /*0480*/  IADD3 R2, PT, PT, R2, 0x1, RZ ;  /* 0x0000000102027810 */ /* 0x000fe20007ffe0ff */
[----:B------:R-:W-:Y:S02]  /*0490*/  IMAD.U32 R6, RZ, RZ, UR12 ;  /* 0x0000000cff067e24 */ /* 0x000fe4000f8e00ff */
[----:B------:R-:W-:Y:S01]  /*04a0*/  IMAD.U32 R7, RZ, RZ, UR13 ;  /* 0x0000000dff077e24 */ /* 0x000fe2000f8e00ff */
[----:B------:R-:W-:Y:S01]  /*04b0*/  LOP3.LUT R10, R2, 0x3, RZ, 0xc0, !PT ;  /* 0x00000003020a7812 */ /* 0x000fe200078ec0ff */
[----:B------:R-:W-:-:S04]  /*04c0*/  IMAD.WIDE.U32 R4, R0, 0x8, R4 ;  /* 0x0000000800047825 */ /* 0x000fc800078e0004 */
[----:B------:R-:W-:Y:S01]  /*04d0*/  IMAD.WIDE.U32 R6, R0, 0x10, R6 ;  /* 0x0000001000067825 */ /* 0x000fe200078e0006 */
[----:B------:R-:W-:-:S03]  /*04e0*/  IADD3 R2, P0, PT, R4, UR18, RZ ;  /* 0x0000001204027c10 */ /* 0x000fc6000ff1e0ff */
[----:B------:R-:W-:Y:S01]  /*04f0*/  IMAD R26, R10, R3, R0 ;  /* 0x000000030a1a7224 */ /* 0x000fe200078e0200 */
[----:B------:R-:W-:Y:S01]  /*0500*/  IADD3 R8, P2, PT, R6, UR16, RZ ;  /* 0x0000001006087c10 */ /* 0x000fe2000ff5e0ff */
[----:B------:R-:W-:Y:S01]  /*0510*/  IMAD.MOV R10, RZ, RZ, -R10 ;  /* 0x000000ffff0a7224 */ /* 0x000fe200078e0a0a */
[----:B------:R-:W-:Y:S02]  /*0520*/  IADD3.X R11, PT, PT, R5, UR7, RZ, P0, !PT ;  /* 0x00000007050b7c10 */ /* 0x000fe400087fe4ff */
[----:B------:R-:W-:-:S09]  /*0530*/  IADD3.X R9, PT, PT, R7, UR17, RZ, P2, !PT ;  /* 0x0000001107097c10 */ /* 0x000fd200097fe4ff */
.L_x_177:
[----:B0-----:R0:W2:Y:S01]  /*0540*/  LDG.E.128.CONSTANT R4, desc[UR8][R8.64] ;  /* 0x0000000808047981 */ /* 0x0010a2000c1e9d00 */
[----:B------:R-:W-:-:S05]  /*0550*/  VIADD R10, R10, 0x1 ;  /* 0x000000010a0a7836 */ /* 0x000fca0000000000 */
[----:B------:R-:W-:Y:S01]  /*0560*/  ISETP.NE.AND P0, PT, R10, RZ, PT ;  /* 0x000000ff0a00720c */ /* 0x000fe20003f05270 */
[----:B0-----:R-:W-:Y:S01]  /*0570*/  IMAD.WIDE.U32 R8, R3, 0x10, R8 ;  /* 0x0000001003087825 */ /* 0x001fe200078e0008 */
[----:B--2---:R-:W-:Y:S02]  /*0580*/  FMNMX.FTZ R6, R6, UR14, PT ;  /* 0x0000000e06067c09 */ /* 0x004fe4000b810000 */
[----:B------:R-:W-:Y:S02]  /*0590*/  FMNMX.FTZ R4, R4, UR14, PT ;  /* 0x0000000e04047c09 */ /* 0x000fe4000b810000 */
[----:B------:R-:W-:Y:S01]  /*05a0*/  FMNMX.FTZ R7, R7, UR14, PT ;  /* 0x0000000e07077c09 */ /* 0x000fe2000b810000 */
[----:B------:R-:W-:Y:S01]  /*05b0*/  FMUL.FTZ R13, R6, -UR19 ;  /* 0x80000013060d7c20 */ /* 0x000fe20008410000 */
[----:B------:R-:W-:Y:S01]  /*05c0*/  FMNMX.FTZ R5, R5, UR14, PT ;  /* 0x0000000e05057c09 */ /* 0x000fe2000b810000 */
[----:B------:R-:W-:Y:S01]  /*05d0*/  FMUL.FTZ R12, R4, -UR19 ;  /* 0x80000013040c7c20 */ /* 0x000fe20008410000 */
[----:B------:R-:W-:Y:S01]  /*05e0*/  FMNMX.FTZ R7, R7, -UR14, !PT ;  /* 0x8000000e07077c09 */ /* 0x000fe2000f810000 */
[----:B------:R-:W-:Y:S01]  /*05f0*/  FMUL.FTZ R14, R13, 1.4426950216293334961 ;  /* 0x3fb8aa3b0d0e7820 */ /* 0x000fe20000410000 */
[----:B------:R-:W-:Y:S01]  /*0600*/  FMNMX.FTZ R5, R5, -UR14, !PT ;  /* 0x8000000e05057c09 */ /* 0x000fe2000f810000 */
[----:B------:R-:W-:-:S02]  /*0610*/  FMUL.FTZ R12, R12, 1.4426950216293334961 ;  /* 0x3fb8aa3b0c0c7820 */ /* 0x000fc40000410000 */
[----:B------:R-:W-:Y:S02]  /*0620*/  FADD.FTZ R7, R7, 1 ;  /* 0x3f80000007077421 */ /* 0x000fe40000010000 */
[----:B------:R-:W0:Y:S01]  /*0630*/  MUFU.EX2 R14, R14 ;  /* 0x0000000e000e7308 */ /* 0x000e220000000800 */
[----:B------:R-:W-:Y:S01]  /*0640*/  FADD.FTZ R5, R5, 1 ;  /* 0x3f80000005057421 */ /* 0x000fe20000010000 */
[----:B------:R-:W-:Y:S01]  /*0650*/  FMUL.FTZ R7, R6, R7 ;  /* 0x0000000706077220 */ /* 0x000fe20000410000 */
[----:B------:R-:W-:Y:S01]  /*0660*/  IMAD.MOV.U32 R6, RZ, RZ, R2 ;  /* 0x000000ffff067224 */ /* 0x000fe200078e0002 */
[----:B------:R-:W1:Y:S01]  /*0670*/  MUFU.EX2 R12, R12 ;  /* 0x0000000c000c7308 */ /* 0x000e620000000800 */
[----:B------:R-:W-:Y:S01]  /*0680*/  FMUL.FTZ R5, R4, R5 ;  /* 0x0000000504057220 */ /* 0x000fe20000410000 */
[----:B0-----:R-:W-:Y:S01]  /*0690*/  FADD.FTZ R15, R14, 1 ;  /* 0x3f8000000e0f7421 */ /* 0x001fe20000010000 */
[----:B-1----:R-:W-:-:S03]  /*06a0*/  FADD.FTZ R13, R12, 1 ;  /* 0x3f8000000c0d7421 */ /* 0x002fc60000010000 */
[----:B------:R-:W0:Y:S08]  /*06b0*/  MUFU.RCP R18, R15 ;  /* 0x0000000f00127308 */ /* 0x000e300000001000 */
[----:B------:R0:W1:Y:S02]  /*06c0*/  MUFU.RCP R16, R13 ;  /* 0x0000000d00107308 */ /* 0x0000640000001000 */
[----:B0-----:R-:W-:Y:S01]  /*06d0*/  FMUL.FTZ R13, R7, R18 ;  /* 0x00000012070d7220 */ /* 0x001fe20000410000 */
[----:B------:R-:W-:Y:S01]  /*06e0*/  MOV R7, R11 ;  /* 0x0000000b00077202 */ /* 0x000fe20000000f00 */
[----:B-1----:R-:W-:-:S02]  /*06f0*/  FMUL.FTZ R12, R5, R16 ;  /* 0x00000010050c7220 */ /* 0x002fc40000410000 */
[----:B------:R-:W-:-:S03]  /*0700*/  IMAD.WIDE.U32 R4, R3, 0x8, R6 ;  /* 0x0000000803047825 */ /* 0x000fc600078e0006 */
[----:B------:R0:W-:Y:S01]  /*0710*/  STG.E.64 desc[UR8][R6.64], R12 ;  /* 0x0000000c06007986 */ /* 0x0001e2000c101b08 */
[----:B------:R-:W-:Y:S01]  /*0720*/  IMAD.MOV.U32 R2, RZ, RZ, R4 ;  /* 0x000000ffff027224 */ /* 0x000fe200078e0004 */
[----:B------:R-:W-:Y:S01]  /*0730*/  MOV R11, R5 ;  /* 0x00000005000b7202 */ /* 0x000fe20000000f00 */
[----:B------:R-:W-:Y:S06]  /*0740*/  @P0 BRA `(.L_x_177) ;  /* 0xfffffffc007c0947 */ /* 0x000fec000383ffff */
.L_x_176:
[----:B------:R-:W-:Y:S05]  /*0750*/  BSYNC.RECONVERGENT B1 ;  /* 0x0000000000017941 */ /* 0x000fea0003800200 */
.L_x_175:
[----:B------:R-:W-:Y:S05]  /*0760*/  @!P1 BRA `(.L_x_174) ;  /* 0x0000000400c89947 */ /* 0x000fea0003800000 */
[C-C-:B------:R-:W-:Y:S02]  /*0770*/  IMAD R2, R3.reuse, 0x2, R26.reuse ;  /* 0x0000000203027824 */ /* 0x140fe400078e021a */
[----:B------:R-:W-:Y:S02]  /*0780*/  IMAD R22, R3, 0x3, R26 ;  /* 0x0000000303167824 */ /* 0x000fe400078e021a */
[----:B------:R-:W-:-:S07]  /*0790*/  IMAD.IADD R23, R26, 0x1, R3 ;  /* 0x000000011a177824 */ /* 0x000fce00078e0203 */
.L_x_178:
[----:B0--3--:R-:W-:-:S06]  /*07a0*/  IMAD.WIDE.U32 R6, R26, 0x10, R20 ;  /* 0x000000101a067825 */ /* 0x009fcc00078e0014 */
[----:B------:R-:W2:Y:S01]  /*07b0*/  LDG.E.128.CONSTANT R4, desc[UR8][R6.64] ;  /* 0x0000000806047981 */ /* 0x000ea2000c1e9d00 */
[----:B------:R-:W-:-:S04]  /*07c0*/  IMAD.WIDE.U32 R8, R23, 0x10, R20 ;  /* 0x0000001017087825 */ /* 0x000fc800078e0014 */
[--C-:B------:R-:W-:Y:S02]  /*07d0*/  IMAD.WIDE.U32 R12, R2, 0x10, R20.reuse ;  /* 0x00000010020c7825 */ /* 0x100fe400078e0014 */
[----:B------:R-:W3:Y:S02]  /*07e0*/  LDG.E.128.CONSTANT R8, desc[UR8][R8.64] ;  /* 0x0000000808087981 */ /* 0x000ee4000c1e9d00 */
[----:B------:R-:W-:Y:S02]  /*07f0*/  IMAD.WIDE.U32 R16, R22, 0x10, R20 ;  /* 0x0000001016107825 */ /* 0x000fe400078e0014 */
[----:B------:R-:W4:Y:S04]  /*0800*/  LDG.E.128.CONSTANT R12, desc[UR8][R12.64] ;  /* 0x000000080c0c7981 */ /* 0x000f28000c1e9d00 */
[----:B------:R-:W5:Y:S01]  /*0810*/  LDG.E.128.CONSTANT R16, desc[UR8][R16.64] ;  /* 0x0000000810107981 */ /* 0x000f62000c1e9d00 */
[----:B--2---:R-:W-:-:S02]  /*0820*/  FMNMX.FTZ R5, R5, UR20, PT ;  /* 0x0000001405057c09 */ /* 0x004fc4000b810000 */
[----:B------:R-:W-:Y:S02]  /*0830*/  FMNMX.FTZ R28, R7, UR20, PT ;  /* 0x00000014071c7c09 */ /* 0x000fe4000b810000 */
[----:B------:R-:W-:Y:S02]  /*0840*/  FMNMX.FTZ R27, R5, -UR20, !PT ;  /* 0x80000014051b7c09 */ /* 0x000fe4000f810000 */
[----:B------:R-:W-:Y:S02]  /*0850*/  FMNMX.FTZ R5, R4, UR20, PT ;  /* 0x0000001404057c09 */ /* 0x000fe4000b810000 */
[----:B------:R-:W-:Y:S01]  /*0860*/  FMNMX.FTZ R28, R28, -UR20, !PT ;  /* 0x800000141c1c7c09 */ /* 0x000fe2000f810000 */
[----:B------:R-:W-:Y:S01]  /*0870*/  FADD.FTZ R4, R27, 1 ;  /* 0x3f8000001b047421 */ /* 0x000fe20000010000 */
[----:B------:R-:W-:Y:S02]  /*0880*/  FMNMX.FTZ R6, R6, UR20, PT ;  /* 0x0000001406067c09 */ /* 0x000fe4000b810000 */
[----:B---3--:R-:W-:Y:S01]  /*0890*/  FMNMX.FTZ R9, R9, UR20, PT ;  /* 0x0000001409097c09 */ /* 0x008fe2000b810000 */
[C---:B------:R-:W-:Y:S01]  /*08a0*/  FMUL.FTZ R4, R5.reuse, R4 ;  /* 0x0000000405047220 */ /* 0x040fe20000410000 */
[----:B------:R-:W-:Y:S01]  /*08b0*/  FMUL.FTZ R5, R5, -UR21 ;  /* 0x8000001505057c20 */ /* 0x000fe20008410000 */
[----:B------:R-:W-:Y:S01]  /*08c0*/  FADD.FTZ R7, R28, 1 ;  /* 0x3f8000001c077421 */ /* 0x000fe20000010000 */
[----:B----4-:R-:W-:-:S02]  /*08d0*/  FMNMX.FTZ R14, R14, UR20, PT ;  /* 0x000000140e0e7c09 */ /* 0x010fc4000b810000 */
[----:B------:R-:W-:Y:S01]  /*08e0*/  FMUL.FTZ R27, R5, 1.4426950216293334961 ;  /* 0x3fb8aa3b051b7820 */ /* 0x000fe20000410000 */
[C---:B------:R-:W-:Y:S01]  /*08f0*/  FMUL.FTZ R5, R6.reuse, R7 ;  /* 0x0000000706057220 */ /* 0x040fe20000410000 */
[----:B------:R-:W-:Y:S01]  /*0900*/  FMUL.FTZ R6, R6, -UR21 ;  /* 0x8000001506067c20 */ /* 0x000fe20008410000 */
[----:B------:R-:W-:Y:S02]  /*0910*/  FMNMX.FTZ R10, R10, UR20, PT ;  /* 0x000000140a0a7c09 */ /* 0x000fe4000b810000 */
[----:B------:R-:W-:Y:S01]  /*0920*/  FMNMX.FTZ R12, R12, UR20, PT ;  /* 0x000000140c0c7c09 */ /* 0x000fe2000b810000 */
[----:B------:R-:W-:Y:S01]  /*0930*/  FMUL.FTZ R29, R6, 1.4426950216293334961 ;  /* 0x3fb8aa3b061d7820 */ /* 0x000fe20000410000 */
[----:B------:R-:W0:Y:S01]  /*0940*/  MUFU.EX2 R27, R27 ;  /* 0x0000001b001b7308 */ /* 0x000e220000000800 */
[----:B-----5:R-:W-:Y:S02]  /*0950*/  FMNMX.FTZ R16, R16, UR20, PT ;  /* 0x0000001410107c09 */ /* 0x020fe4000b810000 */
[----:B------:R-:W-:-:S02]  /*0960*/  FMNMX.FTZ R18, R18, UR20, PT ;  /* 0x0000001412127c09 */ /* 0x000fc4000b810000 */
[----:B------:R-:W1:Y:S01]  /*0970*/  MUFU.EX2 R29, R29 ;  /* 0x0000001d001d7308 */ /* 0x000e620000000800 */
[----:B------:R-:W-:Y:S02]  /*0980*/  FMNMX.FTZ R13, R13, UR20, PT ;  /* 0x000000140d0d7c09 */ /* 0x000fe4000b810000 */
[----:B------:R-:W-:Y:S02]  /*0990*/  FMNMX.FTZ R19, R19, UR20, PT ;  /* 0x0000001413137c09 */ /* 0x000fe4000b810000 */
[----:B------:R-:W-:Y:S02]  /*09a0*/  FMNMX.FTZ R13, R13, -UR20, !PT ;  /* 0x800000140d0d7c09 */ /* 0x000fe4000f810000 */
[----:B------:R-:W-:Y:S01]  /*09b0*/  FMNMX.FTZ R15, R15, UR20, PT ;  /* 0x000000140f0f7c09 */ /* 0x000fe2000b810000 */
[----:B0-----:R-:W-:Y:S01]  /*09c0*/  FADD.FTZ R28, R27, 1 ;  /* 0x3f8000001b1c7421 */ /* 0x001fe20000010000 */
[----:B------:R-:W-:Y:S01]  /*09d0*/  FMNMX.FTZ R27, R11, UR20, PT ;  /* 0x000000140b1b7c09 */ /* 0x000fe2000b810000 */
[----:B------:R-:W-:Y:S01]  /*09e0*/  FADD.FTZ R13, R13, 1 ;  /* 0x3f8000000d0d7421 */ /* 0x000fe20000010000 */
[----:B------:R-:W-:Y:S01]  /*09f0*/  FMNMX.FTZ R11, R9, -UR20, !PT ;  /* 0x80000014090b7c09 */ /* 0x000fe2000f810000 */
[----:B------:R-:W0:Y:S01]  /*0a00*/  MUFU.RCP R7, R28 ;  /* 0x0000001c00077308 */ /* 0x000e220000001000 */
[----:B-1----:R-:W-:Y:S01]  /*0a10*/  FADD.FTZ R29, R29, 1 ;  /* 0x3f8000001d1d7421 */ /* 0x002fe20000010000 */
[----:B------:R-:W-:-:S02]  /*0a20*/  FMNMX.FTZ R27, R27, -UR20, !PT ;  /* 0x800000141b1b7c09 */ /* 0x000fc4000f810000 */
[----:B------:R-:W-:Y:S01]  /*0a30*/  FMNMX.FTZ R9, R8, UR20, PT ;  /* 0x0000001408097c09 */ /* 0x000fe2000b810000 */
[----:B------:R-:W-:Y:S01]  /*0a40*/  FADD.FTZ R8, R11, 1 ;  /* 0x3f8000000b087421 */ /* 0x000fe20000010000 */
[----:B------:R-:W-:Y:S01]  /*0a50*/  FMUL.FTZ R11, R18, -UR21 ;  /* 0x80000015120b7c20 */ /* 0x000fe20008410000 */
[----:B------:R-:W-:Y:S01]  /*0a60*/  FADD.FTZ R27, R27, 1 ;  /* 0x3f8000001b1b7421 */ /* 0x000fe20000010000 */
[----:B------:R-:W1:Y:S01]  /*0a70*/  MUFU.RCP R6, R29 ;  /* 0x0000001d00067308 */ /* 0x000e620000001000 */
[C---:B------:R-:W-:Y:S01]  /*0a80*/  FMUL.FTZ R8, R9.reuse, R8 ;  /* 0x0000000809087220 */ /* 0x040fe20000410000 */
[----:B------:R-:W-:Y:S01]  /*0a90*/  FMUL.FTZ R9, R9, -UR21 ;  /* 0x8000001509097c20 */ /* 0x000fe20008410000 */
[----:B------:R-:W-:Y:S02]  /*0aa0*/  FMNMX.FTZ R17, R17, UR20, PT ;  /* 0x0000001411117c09 */ /* 0x000fe4000b810000 */
[----:B------:R-:W-:Y:S01]  /*0ab0*/  FMNMX.FTZ R19, R19, -UR20, !PT ;  /* 0x8000001413137c09 */ /* 0x000fe2000f810000 */
[----:B------:R-:W-:Y:S01]  /*0ac0*/  FMUL.FTZ R9, R9, 1.4426950216293334961 ;  /* 0x3fb8aa3b09097820 */ /* 0x000fe20000410000 */
[----:B------:R-:W-:-:S02]  /*0ad0*/  FMNMX.FTZ R15, R15, -UR20, !PT ;  /* 0x800000140f0f7c09 */ /* 0x000fc4000f810000 */
[----:B------:R-:W-:Y:S01]  /*0ae0*/  FMNMX.FTZ R17, R17, -UR20, !PT ;  /* 0x8000001411117c09 */ /* 0x000fe2000f810000 */
[----:B0-----:R-:W-:Y:S01]  /*0af0*/  FMUL.FTZ R4, R4, R7 ;  /* 0x0000000704047220 */ /* 0x001fe20000410000 */
[----:B------:R-:W-:Y:S01]  /*0b00*/  FADD.FTZ R19, R19, 1 ;  /* 0x3f80000013137421 */ /* 0x000fe20000010000 */
[----:B------:R-:W0:Y:S01]  /*0b10*/  MUFU.EX2 R9, R9 ;  /* 0x0000000900097308 */ /* 0x000e220000000800 */
[----:B------:R-:W-:Y:S01]  /*0b20*/  FADD.FTZ R15, R15, 1 ;  /* 0x3f8000000f0f7421 */ /* 0x000fe20000010000 */
[----:B------:R-:W-:Y:S01]  /*0b30*/  FADD.FTZ R17, R17, 1 ;  /* 0x3f80000011117421 */ /* 0x000fe20000010000 */
[----:B------:R-:W-:Y:S01]  /*0b40*/  FMUL.FTZ R18, R18, R19 ;  /* 0x0000001312127220 */ /* 0x000fe20000410000 */
[----:B-1----:R-:W-:Y:S01]  /*0b50*/  FMUL.FTZ R5, R5, R6 ;  /* 0x0000000605057220 */ /* 0x002fe20000410000 */
[----:B------:R-:W-:-:S04]  /*0b60*/  IMAD.WIDE.U32 R6, R26, 0x8, R24 ;  /* 0x000000081a067825 */ /* 0x000fc800078e0018 */
[----:B------:R-:W-:Y:S01]  /*0b70*/  FMUL.FTZ R17, R16, R17 ;  /* 0x0000001110117220 */ /* 0x000fe20000410000 */
[C-C-:B------:R-:W-:Y:S01]  /*0b80*/  IADD3 R26, PT, PT, R3.reuse, R26, R3.reuse ;  /* 0x0000001a031a7210 */ /* 0x140fe20007ffe003 */
[----:B------:R1:W-:Y:S03]  /*0b90*/  STG.E.64 desc[UR8][R6.64], R4 ;  /* 0x0000000406007986 */ /* 0x0003e6000c101b08 */
[----:B------:R-:W-:-:S04]  /*0ba0*/  IADD3 R26, PT, PT, R3, R26, R3 ;  /* 0x0000001a031a7210 */ /* 0x000fc80007ffe003 */
[----:B------:R-:W-:Y:S01]  /*0bb0*/  ISETP.GE.U32.AND P0, PT, R26, UR5, PT ;  /* 0x000000051a007c0c */ /* 0x000fe2000bf06070 */
[----:B-1----:R-:W-:Y:S01]  /*0bc0*/  FMUL.FTZ R6, R14, -UR21 ;  /* 0x800000150e067c20 */ /* 0x002fe20008410000 */
[C---:B------:R-:W-:Y:S01]  /*0bd0*/  FMUL.FTZ R4, R10.reuse, R27 ;  /* 0x0000001b0a047220 */ /* 0x040fe20000410000 */
[----:B------:R-:W-:Y:S01]  /*0be0*/  FMUL.FTZ R10, R10, -UR21 ;  /* 0x800000150a0a7c20 */ /* 0x000fe20008410000 */
[----:B------:R-:W-:Y:S01]  /*0bf0*/  FMUL.FTZ R5, R12, -UR21 ;  /* 0x800000150c057c20 */ /* 0x000fe20008410000 */
[----:B------:R-:W-:Y:S01]  /*0c00*/  FMUL.FTZ R7, R6, 1.4426950216293334961 ;  /* 0x3fb8aa3b06077820 */ /* 0x000fe20000410000 */
[----:B------:R-:W-:Y:S01]  /*0c10*/  FMUL.FTZ R6, R16, -UR21 ;  /* 0x8000001510067c20 */ /* 0x000fe20008410000 */
[----:B------:R-:W-:Y:S01]  /*0c20*/  FMUL.FTZ R27, R10, 1.4426950216293334961 ;  /* 0x3fb8aa3b0a1b7820 */ /* 0x000fe20000410000 */
[----:B------:R-:W-:Y:S01]  /*0c30*/  FMUL.FTZ R5, R5, 1.4426950216293334961 ;  /* 0x3fb8aa3b05057820 */ /* 0x000fe20000410000 */
[----:B------:R-:W-:Y:S01]  /*0c40*/  FMUL.FTZ R12, R12, R13 ;  /* 0x0000000d0c0c7220 */ /* 0x000fe20000410000 */
[----:B------:R-:W-:Y:S01]  /*0c50*/  FMUL.FTZ R10, R6, 1.4426950216293334961 ;  /* 0x3fb8aa3b060a7820 */ /* 0x000fe20000410000 */
[----:B------:R-:W-:Y:S01]  /*0c60*/  FMUL.FTZ R6, R11, 1.4426950216293334961 ;  /* 0x3fb8aa3b0b067820 */ /* 0x000fe20000410000 */
[----:B------:R-:W1:Y:S01]  /*0c70*/  MUFU.EX2 R7, R7 ;  /* 0x0000000700077308 */ /* 0x000e620000000800 */
[----:B0-----:R-:W-:Y:S01]  /*0c80*/  FADD.FTZ R11, R9, 1 ;  /* 0x3f800000090b7421 */ /* 0x001fe20000010000 */
[----:B------:R-:W-:-:S02]  /*0c90*/  FMUL.FTZ R14, R14, R15 ;  /* 0x0000000f0e0e7220 */ /* 0x000fc40000410000 */
[----:B------:R-:W0:Y:S04]  /*0ca0*/  MUFU.EX2 R27, R27 ;  /* 0x0000001b001b7308 */ /* 0x000e280000000800 */
[----:B------:R-:W2:Y:S04]  /*0cb0*/  MUFU.EX2 R5, R5 ;  /* 0x0000000500057308 */ /* 0x000ea80000000800 */
[----:B------:R-:W3:Y:S01]  /*0cc0*/  MUFU.EX2 R10, R10 ;  /* 0x0000000a000a7308 */ /* 0x000ee20000000800 */
[----:B-1----:R-:W-:-:S03]  /*0cd0*/  FADD.FTZ R7, R7, 1 ;  /* 0x3f80000007077421 */ /* 0x002fc60000010000 */
[----:B------:R-:W1:Y:S01]  /*0ce0*/  MUFU.EX2 R6, R6 ;  /* 0x0000000600067308 */ /* 0x000e620000000800 */
[----:B0-----:R-:W-:-:S03]  /*0cf0*/  FADD.FTZ R9, R27, 1 ;  /* 0x3f8000001b097421 */ /* 0x001fc60000010000 */
[----:B------:R-:W0:Y:S01]  /*0d00*/  MUFU.RCP R11, R11 ;  /* 0x0000000b000b7308 */ /* 0x000e220000001000 */
[----:B--2---:R-:W-:Y:S01]  /*0d10*/  FADD.FTZ R5, R5, 1 ;  /* 0x3f80000005057421 */ /* 0x004fe20000010000 */
[----:B---3--:R-:W-:-:S06]  /*0d20*/  FADD.FTZ R10, R10, 1 ;  /* 0x3f8000000a0a7421 */ /* 0x008fcc0000010000 */
[----:B------:R-:W2:Y:S01]  /*0d30*/  MUFU.RCP R9, R9 ;  /* 0x0000000900097308 */ /* 0x000ea20000001000 */
[----:B-1----:R-:W-:-:S07]  /*0d40*/  FADD.FTZ R6, R6, 1 ;  /* 0x3f80000006067421 */ /* 0x002fce0000010000 */
[----:B------:R-:W1:Y:S01]  /*0d50*/  MUFU.RCP R5, R5 ;  /* 0x0000000500057308 */ /* 0x000e620000001000 */
[----:B0-----:R-:W-:-:S07]  /*0d60*/  FMUL.FTZ R8, R8, R11 ;  /* 0x0000000b08087220 */ /* 0x001fce0000410000 */
[----:B------:R1:W0:Y:S01]  /*0d70*/  MUFU.RCP R13, R6 ;  /* 0x00000006000d7308 */ /* 0x0002220000001000 */
[----:B--2---:R-:W-:-:S07]  /*0d80*/  FMUL.FTZ R9, R4, R9 ;  /* 0x0000000904097220 */ /* 0x004fce0000410000 */
[----:B------:R-:W2:Y:S01]  /*0d90*/  MUFU.RCP R7, R7 ;  /* 0x0000000700077308 */ /* 0x000ea20000001000 */
[----:B-1----:R-:W-:Y:S01]  /*0da0*/  FMUL.FTZ R6, R12, R5 ;  /* 0x000000050c067220 */ /* 0x002fe20000410000 */
[----:B------:R-:W-:-:S04]  /*0db0*/  IMAD.WIDE.U32 R4, R23, 0x8, R24 ;  /* 0x0000000817047825 */ /* 0x000fc800078e0018 */
[C---:B------:R-:W-:Y:S02]  /*0dc0*/  IMAD R23, R3.reuse, 0x4, R23 ;  /* 0x0000000403177824 */ /* 0x040fe400078e0217 */
[----:B------:R-:W1:Y:S01]  /*0dd0*/  MUFU.RCP R10, R10 ;  /* 0x0000000a000a7308 */ /* 0x000e620000001000 */
[----:B------:R3:W-:Y:S01]  /*0de0*/  STG.E.64 desc[UR8][R4.64], R8 ;  /* 0x0000000804007986 */ /* 0x0007e2000c101b08 */
[----:B0-----:R-:W-:Y:S01]  /*0df0*/  FMUL.FTZ R11, R18, R13 ;  /* 0x0000000d120b7220 */ /* 0x001fe20000410000 */
[----:B------:R-:W-:Y:S01]  /*0e00*/  IMAD.WIDE.U32 R12, R2, 0x8, R24 ;  /* 0x00000008020c7825 */ /* 0x000fe200078e0018 */
[----:B------:R-:W-:-:S03]  /*0e10*/  LEA R2, R3, R2, 0x2 ;  /* 0x0000000203027211 */ /* 0x000fc600078e10ff */
[----:B--2---:R-:W-:Y:S01]  /*0e20*/  FMUL.FTZ R7, R14, R7 ;  /* 0x000000070e077220 */ /* 0x004fe20000410000 */
[----:B------:R-:W-:-:S04]  /*0e30*/  IMAD.WIDE.U32 R14, R22, 0x8, R24 ;  /* 0x00000008160e7825 */ /* 0x000fc800078e0018 */
[----:B------:R3:W-:Y:S01]  /*0e40*/  STG.E.64 desc[UR8][R12.64], R6 ;  /* 0x000000060c007986 */ /* 0x0007e2000c101b08 */
[----:B------:R-:W-:Y:S02]  /*0e50*/  IMAD R22, R3, 0x4, R22 ;  /* 0x0000000403167824 */ /* 0x000fe400078e0216 */
[----:B-1----:R-:W-:-:S05]  /*0e60*/  FMUL.FTZ R10, R17, R10 ;  /* 0x0000000a110a7220 */ /* 0x002fca0000410000 */
[----:B------:R3:W-:Y:S01]  /*0e70*/  STG.E.64 desc[UR8][R14.64], R10 ;  /* 0x0000000a0e007986 */ /* 0x0007e2000c101b08 */
[----:B------:R-:W-:Y:S05]  /*0e80*/  @!P0 BRA `(.L_x_178) ;  /* 0xfffffff800448947 */ /* 0x000fea000383ffff */
.L_x_174:
[----:B------:R-:W-:Y:S05]  /*0e90*/  BSYNC.RECONVERGENT B0 ;  /* 0x0000000000007941 */ /* 0x000fea0003800200 */
.L_x_173:
[----:B------:R-:W-:-:S06]  /*0ea0*/  ULOP3.LUT UR6, UR15, 0x7ffffffe, URZ, 0xc0, !UPT ;  /* 0x7ffffffe0f067892 */ /* 0x000fcc000f8ec0ff */
[----:B------:R-:W-:-:S04]  /*0eb0*/  IADD3 R0, PT, PT, R0, UR6, RZ ;  /* 0x0000000600007c10 */ /* 0x000fc8000fffe0ff */
[----:B------:R-:W-:-:S13]  /*0ec0*/  ISETP.GE.AND P0, PT, R0, UR15, PT ;  /* 0x0000000f00007c0c */ /* 0x000fda000bf06270 */
[----:B------:R-:W-:Y:S05]  /*0ed0*/  @P0 EXIT ;  /* 0x000000000000094d */ /* 0x000fea0003800000 */
[----:B------:R-:W1:Y:S01]  /*0ee0*/  LDCU UR4, c[0x0][0x360] ;  /* 0x00006c00ff0477ac */ /* 0x000e620008000800 */
[----:B------:R-:W2:Y:S01]  /*0ef0*/  LDCU UR5, c[0x0][0x398] ;  /* 0x00007300ff0577ac */ /* 0x000ea20008000800 */
[----:B------:R-:W4:Y:S02]  /*0f00*/  LDCU UR6, c[0x0][0x394] ;  /* 0x00007280ff0677ac */ /* 0x000f240008000800 */
.L_x_179:
[----:B0-----:R-:W-:-:S04]  /*0f10*/  IMAD.SHL.U32 R3, R0, 0x2, RZ ;  /* 0x0000000200037824 */ /* 0x001fc800078e00ff */
[----:B------:R-:W-:-:S05]  /*0f20*/  IMAD.WIDE R2, R3, 0x4, R20 ;  /* 0x0000000403027825 */ /* 0x000fca00078e0214 */
[----:B---3--:R-:W2:Y:S04]  /*0f30*/  LDG.E.CONSTANT R4, desc[UR8][R2.64] ;  /* 0x0000000802047981 */ /* 0x008ea8000c1e9900 */
[----:B------:R3:W5:Y:S02]  /*0f40*/  LDG.E.CONSTANT R5, desc[UR8][R2.64+0x4] ;  /* 0x0000040802057981 */ /* 0x000764000c1e9900 */
[----:B---3--:R-:W-:-:S04]  /*0f50*/  IMAD.WIDE R2, R0, 0x4, R24 ;  /* 0x0000000400027825 */ /* 0x008fc800078e0218 */
[----:B-1----:R-:W-:-:S05]  /*0f60*/  VIADD R0, R0, UR4 ;  /* 0x0000000400007c36 */ /* 0x002fca0008000000 */
[----:B------:R-:W-:Y:S02]  /*0f70*/  ISETP.GE.AND P0, PT, R0, UR15, PT ;  /* 0x0000000f00007c0c */ /* 0x000fe4000bf06270 */
[----:B--2---:R-:W-:Y:S02]  /*0f80*/  FMNMX.FTZ R4, R4, UR5, PT ;  /* 0x0000000504047c09 */ /* 0x004fe4000b810000 */
[----:B-----5:R-:W-:-:S03]  /*0f90*/  FMNMX.FTZ R5, R5, UR5, PT ;  /* 0x0000000505057c09 */ /* 0x020fc6000b810000 */
[----:B0---4-:R-:W-:Y:S01]  /*0fa0*/  FMUL.FTZ R6, R4, UR6 ;  /* 0x0000000604067c20 */ /* 0x011fe20008410000 */
[----:B------:R-:W-:-:S03]  /*0fb0*/  FMNMX.FTZ R5, R5, -UR5, !PT ;  /* 0x8000000505057c09 */ /* 0x000fc6000f810000 */
[----:B------:R-:W-:Y:S02]  /*0fc0*/  FMUL.FTZ R6, R6, -1.4426950216293334961 ;  /* 0xbfb8aa3b06067820 */ /* 0x000fe40000410000 */
[----:B------:R-:W-:-:S04]  /*0fd0*/  FADD.FTZ R5, R5, 1 ;  /* 0x3f80000005057421 */ /* 0x000fc80000010000 */
[----:B------:R-:W0:Y:S01]  /*0fe0*/  MUFU.EX2 R6, R6 ;  /* 0x0000000600067308 */ /* 0x000e220000000800 */
[----:B------:R-:W-:Y:S01]  /*0ff0*/  FMUL.FTZ R5, R4, R5 ;  /* 0x0000000504057220 */ /* 0x000fe20000410000 */
[----:B0-----:R-:W-:-:S04]  /*1000*/  FADD.FTZ R7, R6, 1 ;  /* 0x3f80000006077421 */ /* 0x001fc80000010000 */
[----:B------:R-:W0:Y:S02]  /*1010*/  MUFU.RCP R8, R7 ;  /* 0x0000000700087308 */ /* 0x000e240000001000 */
[----:B0-----:R-:W-:-:S05]  /*1020*/  FMUL.FTZ R5, R5, R8 ;  /* 0x0000000805057220 */ /* 0x001fca0000410000 */
[----:B------:R0:W-:Y:S01]  /*1030*/  STG.E desc[UR8][R2.64], R5 ;  /* 0x0000000502007986 */ /* 0x0001e2000c101908 */
[----:B------:R-:W-:Y:S05]  /*1040*/  @!P0 BRA `(.L_x_179) ;  /* 0xfffffffc00b08947 */ /* 0x000fea000383ffff */
[----:B------:R-:W-:Y:S05]  /*1050*/  EXIT ;  /* 0x000000000000794d */ /* 0x000fea0003800000 */
.L_x_172:
[----:B------:R-:W0:Y:S02]  /*1060*/  S2R R23, SR_TID.X ;  /* 0x0000000000177919 */ /* 0x000e240000002100 */
[----:B0-----:R-:W-:-:S13]  /*1070*/  ISETP.GE.AND P0, PT, R23, UR15, PT ;  /* 0x0000000f17007c0c */ /* 0x001fda000bf06270 */
[----:B------:R-:W-:Y:S05]  /*1080*/  @P0 EXIT ;  /* 0x000000000000094d */ /* 0x000fea0003800000 */
[----:B------:R-:W0:Y:S01]  /*1090*/  LDC R2, c[0x0][0x360] ;  /* 0x0000d800ff027b82 */ /* 0x000e220000000800 */
[----:B------:R-:W-:Y:S01]  /*10a0*/  BSSY.RECONVERGENT B0, `(.L_x_180) ;  /* 0x0000027000007945 */ /* 0x000fe20003800200 */
[----:B0-----:R-:W-:-:S04]  /*10b0*/  IADD3 R4, P0, PT, R23, R2, RZ ;  /* 0x0000000217047210 */ /* 0x001fc80007f1e0ff */
[----:B------:R-:W-:Y:S02]  /*10c0*/  IADD3.X R6, PT, PT, RZ, RZ, RZ, P0, !PT ;  /* 0x000000ffff067210 */ /* 0x000fe400007fe4ff */
[C---:B------:R-:W-:Y:S02]  /*10d0*/  ISETP.GT.U32.AND P1, PT, R4.reuse, UR15, PT ;  /* 0x0000000f04007c0c */ /* 0x040fe4000bf24070 */
[----:B------:R-:W-:Y:S02]  /*10e0*/  ISETP.GE.U32.AND P0, PT, R4, UR15, PT ;  /* 0x0000000f04007c0c */ /* 0x000fe4000bf06070 */
[C---:B------:R-:W-:Y:S02]  /*10f0*/  ISETP.GT.AND.EX P1, PT, R6.reuse, UR7, PT, P1 ;  /* 0x0000000706007c0c */ /* 0x040fe4000bf24310 */
[----:B------:R-:W-:Y:S02]  /*1100*/  ISETP.GE.AND.EX P0, PT, R6, UR7, PT, P0 ;  /* 0x0000000706007c0c */ /* 0x000fe4000bf06300 */
[----:B------:R-:W-:-:S02]  /*1110*/  SEL R3, R4, UR15, P1 ;  /* 0x0000000f04037c07 */ /* 0x000fc40008800000 */
        /* <DEDUP_REMOVED lines=18> */
[----:B------:R-:W-:Y:S02]  /*1240*/  IMAD R3, R2, R7, R3 ;  /* 0x0000000702037224 */ /* 0x000fe400078e0203 */
[----:B------:R-:W-:-:S03]  /*1250*/  HFMA2 R7, -RZ, RZ, 0, 0 ;  /* 0x00000000ff077431 */ /* 0x000fc600000001ff */
[----:B------:R-:W-:-:S13]  /*1260*/  ISETP.GE.U32.AND P0, PT, R3, R2, PT ;  /* 0x000000020300720c */ /* 0x000fda0003f06070 */
[----:B------:R-:W-:Y:S01]  /*1270*/  @P0 IADD3 R3, PT, PT, R3, -R2, RZ ;  /* 0x8000000203030210 */ /* 0x000fe20007ffe0ff */
[----:B------:R-:W-:-:S03]  /*1280*/  @P0 VIADD R6, R6, 0x1 ;  /* 0x0000000106060836 */ /* 0x000fc60000000000 */
[----:B------:R-:W-:-:S13]  /*1290*/  ISETP.GE.U32.AND P1, PT, R3, R2, PT ;  /* 0x000000020300720c */ /* 0x000fda0003f26070 */
[----:B------:R-:W-:Y:S01]  /*12a0*/  @P1 VIADD R6, R6, 0x1 ;  /* 0x0000000106061836 */ /* 0x000fe20000000000 */
[----:B------:R-:W-:Y:S01]  /*12b0*/  @!P2 LOP3.LUT R6, RZ, R2, RZ, 0x33, !PT ;  /* 0x00000002ff06a212 */ /* 0x000fe200078e33ff */
[----:B------:R-:W-:Y:S06]  /*12c0*/  BRA `(.L_x_182) ;  /* 0x0000000000107947 */ /* 0x000fec0003800000 */
.L_x_181:
[----:B------:R-:W-:-:S07]  /*12d0*/  MOV R6, 0x12f0 ;  /* 0x000012f000067802 */ /* 0x000fce0000000f00 */
[----:B------:R-:W-:Y:S05]  /*12e0*/  CALL.REL.NOINC `($__internal_11_$__cuda_sm20_div_u64) ;  /* 0x00000008008c7944 */ /* 0x000fea0003c00000 */
[----:B------:R-:W-:Y:S02]  /*12f0*/  IMAD.MOV.U32 R6, RZ, RZ, R3 ;  /* 0x000000ffff067224 */ /* 0x000fe400078e0003 */
[----:B------:R-:W-:-:S07]  /*1300*/  IMAD.MOV.U32 R7, RZ, RZ, R8 ;  /* 0x000000ffff077224 */ /* 0x000fce00078e0008 */
.L_x_182:
[----:B------:R-:W-:Y:S05]  /*1310*/  BSYNC.RECONVERGENT B0 ;  /* 0x0000000000007941 */ /* 0x000fea0003800200 */
.L_x_180:
[----:B------:R-:W-:Y:S01]  /*1320*/  IADD3 R14, P0, PT, R6, R0, RZ ;  /* 0x00000000060e7210 */ /* 0x000fe20007f1e0ff */
[----:B------:R-:W0:Y:S01]  /*1330*/  LDCU UR4, c[0x0][0x398] ;  /* 0x00007300ff0477ac */ /* 0x000e220008000800 */
[----:B------:R-:W-:Y:S02]  /*1340*/  BSSY.RECONVERGENT B0, `(.L_x_183) ;  /* 0x0000030000007945 */ /* 0x000fe40003800200 */
[----:B------:R-:W-:Y:S01]  /*1350*/  LOP3.LUT R0, R14, 0x3, RZ, 0xc0, !PT ;  /* 0x000000030e007812 */ /* 0x000fe200078ec0ff */
[----:B------:R-:W1:Y:S01]  /*1360*/  LDCU UR5, c[0x0][0x394] ;  /* 0x00007280ff0577ac */ /* 0x000e620008000800 */
[----:B------:R-:W-:Y:S02]  /*1370*/  IADD3.X R6, PT, PT, RZ, R7, RZ, P0, !PT ;  /* 0x00000007ff067210 */ /* 0x000fe400007fe4ff */
[----:B------:R-:W-:Y:S02]  /*1380*/  ISETP.NE.U32.AND P1, PT, R0, 0x3, PT ;  /* 0x000000030000780c */ /* 0x000fe40003f25070 */
[----:B------:R-:W-:-:S02]  /*1390*/  ISETP.GE.U32.AND P0, PT, R14, 0x3, PT ;  /* 0x000000030e00780c */ /* 0x000fc40003f06070 */
[----:B------:R-:W-:Y:S02]  /*13a0*/  ISETP.NE.AND.EX P1, PT, RZ, RZ, PT, P1 ;  /* 0x000000ffff00720c */ /* 0x000fe40003f25310 */
[----:B------:R-:W-:-:S11]  /*13b0*/  ISETP.GE.U32.AND.EX P0, PT, R6, RZ, PT, P0 ;  /* 0x000000ff0600720c */ /* 0x000fd60003f06100 */
[----:B01----:R-:W-:Y:S05]  /*13c0*/  @!P1 BRA `(.L_x_184) ;  /* 0x00000000009c9947 */ /* 0x003fea0003800000 */
[----:B------:R-:W0:Y:S01]  /*13d0*/  LDCU.128 UR16, c[0x0][0x380] ;  /* 0x00007000ff1077ac */ /* 0x000e220008000c00 */
[C---:B------:R-:W-:Y:S01]  /*13e0*/  LEA R0, P1, R23.reuse, R5, 0x2 ;  /* 0x0000000517007211 */ /* 0x040fe200078210ff */
[----:B------:R-:W-:Y:S01]  /*13f0*/  VIADD R14, R14, 0x1 ;  /* 0x000000010e0e7836 */ /* 0x000fe20000000000 */
[C---:B------:R-:W-:Y:S01]  /*1400*/  LEA R6, P3, R23.reuse, UR12, 0x3 ;  /* 0x0000000c17067c11 */ /* 0x040fe2000f8618ff */
[----:B------:R-:W-:Y:S01]  /*1410*/  IMAD.MOV.U32 R16, RZ, RZ, RZ ;  /* 0x000000ffff107224 */ /* 0x000fe200078e00ff */
[C-C-:B------:R-:W-:Y:S02]  /*1420*/  LEA.HI.X R3, R23.reuse, R13, R4.reuse, 0x2, P1 ;  /* 0x0000000d17037211 */ /* 0x140fe400008f1404 */
[----:B------:R-:W-:Y:S02]  /*1430*/  LEA.HI.X R7, R23, UR13, R4, 0x3, P3 ;  /* 0x0000000d17077c11 */ /* 0x000fe400098f1c04 */
[----:B------:R-:W-:Y:S02]  /*1440*/  LOP3.LUT R14, R14, 0x3, RZ, 0xc0, !PT ;  /* 0x000000030e0e7812 */ /* 0x000fe400078ec0ff */
[----:B0-----:R-:W-:-:S02]  /*1450*/  IADD3 R0, P2, PT, R0, UR16, RZ ;  /* 0x0000001000007c10 */ /* 0x001fc4000ff5e0ff */
[----:B------:R-:W-:Y:S02]  /*1460*/  IADD3 R6, P4, PT, R6, UR18, RZ ;  /* 0x0000001206067c10 */ /* 0x000fe4000ff9e0ff */
[----:B------:R-:W-:Y:S02]  /*1470*/  IADD3.X R3, PT, PT, R3, UR17, RZ, P2, !PT ;  /* 0x0000001103037c10 */ /* 0x000fe400097fe4ff */
[----:B------:R-:W-:-:S09]  /*1480*/  IADD3.X R7, PT, PT, R7, UR19, RZ, P4, !PT ;  /* 0x0000001307077c10 */ /* 0x000fd2000a7fe4ff */
.L_x_185:
[----:B0-----:R-:W2:Y:S04]  /*1490*/  LDG.E.CONSTANT R8, desc[UR8][R6.64] ;  /* 0x0000000806087981 */ /* 0x001ea8000c1e9900 */
[----:B------:R0:W3:Y:S01]  /*14a0*/  LDG.E.CONSTANT R9, desc[UR8][R6.64+0x4] ;  /* 0x0000040806097981 */ /* 0x0000e2000c1e9900 */
[----:B------:R-:W-:Y:S02]  /*14b0*/  IADD3 R14, P1, PT, R14, -0x1, RZ ;  /* 0xffffffff0e0e7810 */ /* 0x000fe40007f3e0ff */
[----:B------:R-:W-:Y:S02]  /*14c0*/  IADD3 R23, P2, PT, R2, R23, RZ ;  /* 0x0000001702177210 */ /* 0x000fe40007f5e0ff */
[----:B------:R-:W-:Y:S02]  /*14d0*/  IADD3.X R16, PT, PT, R16, -0x1, RZ, P1, !PT ;  /* 0xffffffff10107810 */ /* 0x000fe40000ffe4ff */
[----:B------:R-:W-:Y:S01]  /*14e0*/  ISETP.NE.U32.AND P1, PT, R14, RZ, PT ;  /* 0x000000ff0e00720c */ /* 0x000fe20003f25070 */
[----:B------:R-:W-:Y:S01]  /*14f0*/  IMAD.X R4, RZ, RZ, R4, P2 ;  /* 0x000000ffff047224 */ /* 0x000fe200010e0604 */
[----:B0-----:R-:W-:-:S02]  /*1500*/  LEA R6, P4, R2, R6, 0x3 ;  /* 0x0000000602067211 */ /* 0x001fc400078818ff */
[----:B------:R-:W-:Y:S02]  /*1510*/  ISETP.NE.AND.EX P1, PT, R16, RZ, PT, P1 ;  /* 0x000000ff1000720c */ /* 0x000fe40003f25310 */
[----:B------:R-:W-:Y:S02]  /*1520*/  LEA.HI.X R7, R2, R7, RZ, 0x3, P4 ;  /* 0x0000000702077211 */ /* 0x000fe400020f1cff */
[----:B--2---:R-:W-:Y:S02]  /*1530*/  FMNMX.FTZ R8, R8, UR4, PT ;  /* 0x0000000408087c09 */ /* 0x004fe4000b810000 */
[----:B---3--:R-:W-:-:S03]  /*1540*/  FMNMX.FTZ R9, R9, UR4, PT ;  /* 0x0000000409097c09 */ /* 0x008fc6000b810000 */
[----:B------:R-:W-:Y:S01]  /*1550*/  FMUL.FTZ R10, R8, UR5 ;  /* 0x00000005080a7c20 */ /* 0x000fe20008410000 */
[----:B------:R-:W-:-:S03]  /*1560*/  FMNMX.FTZ R9, R9, -UR4, !PT ;  /* 0x8000000409097c09 */ /* 0x000fc6000f810000 */
[----:B------:R-:W-:Y:S02]  /*1570*/  FMUL.FTZ R10, R10, -1.4426950216293334961 ;  /* 0xbfb8aa3b0a0a7820 */ /* 0x000fe40000410000 */
[----:B------:R-:W-:-:S04]  /*1580*/  FADD.FTZ R9, R9, 1 ;  /* 0x3f80000009097421 */ /* 0x000fc80000010000 */
[----:B------:R-:W0:Y:S01]  /*1590*/  MUFU.EX2 R10, R10 ;  /* 0x0000000a000a7308 */ /* 0x000e220000000800 */
[----:B------:R-:W-:Y:S01]  /*15a0*/  FMUL.FTZ R9, R8, R9 ;  /* 0x0000000908097220 */ /* 0x000fe20000410000 */
[-C--:B------:R-:W-:Y:S02]  /*15b0*/  MOV R8, R0.reuse ;  /* 0x0000000000087202 */ /* 0x080fe40000000f00 */
[----:B------:R-:W-:Y:S01]  /*15c0*/  LEA R0, P3, R2, R0, 0x2 ;  /* 0x0000000002007211 */ /* 0x000fe200078610ff */
[----:B0-----:R-:W-:-:S04]  /*15d0*/  FADD.FTZ R11, R10, 1 ;  /* 0x3f8000000a0b7421 */ /* 0x001fc80000010000 */
[----:B------:R-:W0:Y:S02]  /*15e0*/  MUFU.RCP R12, R11 ;  /* 0x0000000b000c7308 */ /* 0x000e240000001000 */
[----:B0-----:R-:W-:Y:S01]  /*15f0*/  FMUL.FTZ R15, R9, R12 ;  /* 0x0000000c090f7220 */ /* 0x001fe20000410000 */
[----:B------:R-:W-:Y:S01]  /*1600*/  IMAD.MOV.U32 R9, RZ, RZ, R3 ;  /* 0x000000ffff097224 */ /* 0x000fe200078e0003 */
[----:B------:R-:W-:-:S04]  /*1610*/  LEA.HI.X R3, R2, R3, RZ, 0x2, P3 ;  /* 0x0000000302037211 */ /* 0x000fc800018f14ff */
[----:B------:R0:W-:Y:S01]  /*1620*/  STG.E desc[UR8][R8.64], R15 ;  /* 0x0000000f08007986 */ /* 0x0001e2000c101908 */
[----:B------:R-:W-:Y:S05]  /*1630*/  @P1 BRA `(.L_x_185) ;  /* 0xfffffffc00941947 */ /* 0x000fea000383ffff */
.L_x_184:
[----:B------:R-:W-:Y:S05]  /*1640*/  BSYNC.RECONVERGENT B0 ;  /* 0x0000000000007941 */ /* 0x000fea0003800200 */
.L_x_183:
[----:B------:R-:W-:Y:S05]  /*1650*/  @!P0 EXIT ;  /* 0x000000000000894d */ /* 0x000fea0003800000 */
[----:B------:R-:W1:Y:S01]  /*1660*/  LDCU.128 UR16, c[0x0][0x380] ;  /* 0x00007000ff1077ac */ /* 0x000e620008000c00 */
[C---:B------:R-:W-:Y:S01]  /*1670*/  SHF.L.U64.HI R25, R23.reuse, 0x2, R4 ;  /* 0x0000000217197819 */ /* 0x040fe20000010204 */
[----:B0-----:R-:W-:Y:S01]  /*1680*/  IMAD.MOV.U32 R9, RZ, RZ, RZ ;  /* 0x000000ffff097224 */ /* 0x001fe200078e00ff */
[C---:B------:R-:W-:Y:S01]  /*1690*/  SHF.L.U32 R24, R23.reuse, 0x2, RZ ;  /* 0x0000000217187819 */ /* 0x040fe200000006ff */
[C---:B------:R-:W-:Y:S01]  /*16a0*/  IMAD.SHL.U32 R3, R2.reuse, 0x4, RZ ;  /* 0x0000000402037824 */ /* 0x040fe200078e00ff */
[----:B------:R-:W-:Y:S01]  /*16b0*/  LEA R0, P6, R23, UR12, 0x3 ;  /* 0x0000000c17007c11 */ /* 0x000fe2000f8c18ff */
[----:B------:R-:W0:Y:S01]  /*16c0*/  LDCU UR4, c[0x0][0x398] ;  /* 0x00007300ff0477ac */ /* 0x000e220008000800 */
[C---:B------:R-:W-:Y:S01]  /*16d0*/  SHF.L.U32 R11, R2.reuse, 0x3, RZ ;  /* 0x00000003020b7819 */ /* 0x040fe200000006ff */
[----:B------:R-:W-:Y:S01]  /*16e0*/  IMAD.WIDE.U32 R6, R2, 0xc, R24 ;  /* 0x0000000c02067825 */ /* 0x000fe200078e0018 */
[----:B------:R-:W-:Y:S01]  /*16f0*/  SHF.R.U32.HI R8, RZ, 0x1d, R2 ;  /* 0x0000001dff087819 */ /* 0x000fe20000011602 */
[----:B------:R-:W2:Y:S01]  /*1700*/  LDCU.64 UR10, c[0x0][0x390] ;  /* 0x00007200ff0a77ac */ /* 0x000ea20008000a00 */
[----:B-1----:R-:W-:-:S02]  /*1710*/  IADD3 R6, P0, PT, R6, UR16, RZ ;  /* 0x0000001006067c10 */ /* 0x002fc4000ff1e0ff */
[----:B------:R-:W-:Y:S02]  /*1720*/  IADD3 R12, P2, P3, R11, UR16, R24 ;  /* 0x000000100b0c7c10 */ /* 0x000fe4000fb5e018 */
[----:B------:R-:W-:Y:S02]  /*1730*/  IADD3.X R7, PT, PT, R7, UR17, R9, P0, !PT ;  /* 0x0000001107077c10 */ /* 0x000fe400087fe409 */
[C---:B------:R-:W-:Y:S02]  /*1740*/  IADD3 R10, P0, P1, R24.reuse, UR16, R3 ;  /* 0x00000010180a7c10 */ /* 0x040fe4000f91e003 */
[----:B------:R-:W-:Y:S02]  /*1750*/  LEA.HI.X R3, R23, UR13, R4, 0x3, P6 ;  /* 0x0000000d17037c11 */ /* 0x000fe4000b0f1c04 */
[----:B------:R-:W-:Y:S02]  /*1760*/  SHF.R.U32.HI R9, RZ, 0x1e, R2 ;  /* 0x0000001eff097819 */ /* 0x000fe40000011602 */
[----:B------:R-:W-:-:S02]  /*1770*/  IADD3 R18, P4, PT, R24, UR16, RZ ;  /* 0x0000001018127c10 */ /* 0x000fc4000ff9e0ff */
[----:B------:R-:W-:Y:S02]  /*1780*/  IADD3 R0, P5, PT, R0, UR18, RZ ;  /* 0x0000001200007c10 */ /* 0x000fe4000ffbe0ff */
[----:B------:R-:W-:Y:S02]  /*1790*/  IADD3 R19, P6, PT, R11, -0x4, RZ ;  /* 0xfffffffc0b137810 */ /* 0x000fe40007fde0ff */
[C---:B------:R-:W-:Y:S02]  /*17a0*/  IADD3.X R20, PT, PT, R25.reuse, UR17, R9, P0, P1 ;  /* 0x0000001119147c10 */ /* 0x040fe400087e2409 */
[----:B------:R-:W-:Y:S02]  /*17b0*/  IADD3.X R22, PT, PT, R8, UR17, R25, P2, P3 ;  /* 0x0000001108167c10 */ /* 0x000fe400097e6419 */
[----:B------:R-:W-:Y:S02]  /*17c0*/  IADD3.X R24, PT, PT, R25, UR17, RZ, P4, !PT ;  /* 0x0000001119187c10 */ /* 0x000fe4000a7fe4ff */
[----:B------:R-:W-:-:S02]  /*17d0*/  IADD3.X R3, PT, PT, R3, UR19, RZ, P5, !PT ;  /* 0x0000001303037c10 */ /* 0x000fc4000affe4ff */
[----:B0-2---:R-:W-:-:S07]  /*17e0*/  IADD3.X R21, PT, PT, R8, -0x1, RZ, P6, !PT ;  /* 0xffffffff08157810 */ /* 0x005fce00037fe4ff */
.L_x_186:
[----:B------:R-:W-:Y:S02]  /*17f0*/  IMAD.MOV.U32 R14, RZ, RZ, R0 ;  /* 0x000000ffff0e7224 */ /* 0x000fe400078e0000 */
[----:B------:R-:W-:-:S05]  /*1800*/  IMAD.MOV.U32 R15, RZ, RZ, R3 ;  /* 0x000000ffff0f7224 */ /* 0x000fca00078e0003 */
[----:B------:R-:W2:Y:S04]  /*1810*/  LDG.E.CONSTANT R16, desc[UR8][R14.64] ;  /* 0x000000080e107981 */ /* 0x000ea8000c1e9900 */
[----:B------:R0:W3:Y:S02]  /*1820*/  LDG.E.CONSTANT R25, desc[UR8][R14.64+0x4] ;  /* 0x000004080e197981 */ /* 0x0000e4000c1e9900 */
[----:B0-----:R-:W-:-:S05]  /*1830*/  IADD3 R14, P1, PT, R11, R0, RZ ;  /* 0x000000000b0e7210 */ /* 0x001fca0007f3e0ff */
[----:B------:R-:W-:Y:S01]  /*1840*/  IMAD.X R15, R8, 0x1, R3, P1 ;  /* 0x00000001080f7824 */ /* 0x000fe200008e0603 */
[----:B--2---:R-:W-:Y:S02]  /*1850*/  FMNMX.FTZ R16, R16, UR4, PT ;  /* 0x0000000410107c09 */ /* 0x004fe4000b810000 */
[----:B---3--:R-:W-:-:S03]  /*1860*/  FMNMX.FTZ R25, R25, UR4, PT ;  /* 0x0000000419197c09 */ /* 0x008fc6000b810000 */
[----:B------:R-:W-:Y:S01]  /*1870*/  FMUL.FTZ R17, R16, -UR11 ;  /* 0x8000000b10117c20 */ /* 0x000fe20008410000 */
[----:B------:R-:W-:-:S03]  /*1880*/  FMNMX.FTZ R25, R25, -UR4, !PT ;  /* 0x8000000419197c09 */ /* 0x000fc6000f810000 */
[----:B------:R-:W-:Y:S02]  /*1890*/  FMUL.FTZ R27, R17, 1.4426950216293334961 ;  /* 0x3fb8aa3b111b7820 */ /* 0x000fe40000410000 */
[----:B------:R-:W-:-:S04]  /*18a0*/  FADD.FTZ R25, R25, 1 ;  /* 0x3f80000019197421 */ /* 0x000fc80000010000 */
[----:B------:R-:W0:Y:S01]  /*18b0*/  MUFU.EX2 R27, R27 ;  /* 0x0000001b001b7308 */ /* 0x000e220000000800 */
[----:B------:R-:W-:Y:S01]  /*18c0*/  FMUL.FTZ R26, R16, R25 ;  /* 0x00000019101a7220 */ /* 0x000fe20000410000 */
[----:B------:R-:W-:Y:S01]  /*18d0*/  IADD3 R16, P0, PT, R5, R18, RZ ;  /* 0x0000001205107210 */ /* 0x000fe20007f1e0ff */
[----:B------:R-:W2:Y:S01]  /*18e0*/  LDG.E.CONSTANT R25, desc[UR8][R14.64] ;  /* 0x000000080e197981 */ /* 0x000ea2000c1e9900 */
[----:B0-----:R-:W-:-:S04]  /*18f0*/  FADD.FTZ R28, R27, 1 ;  /* 0x3f8000001b1c7421 */ /* 0x001fc80000010000 */
[----:B------:R-:W0:Y:S02]  /*1900*/  MUFU.RCP R17, R28 ;  /* 0x0000001c00117308 */ /* 0x000e240000001000 */
[----:B0-----:R-:W-:Y:S01]  /*1910*/  FMUL.FTZ R29, R26, R17 ;  /* 0x000000111a1d7220 */ /* 0x001fe20000410000 */
[----:B------:R-:W-:Y:S01]  /*1920*/  IADD3.X R17, PT, PT, R13, R24, RZ, P0, !PT ;  /* 0x000000180d117210 */ /* 0x000fe200007fe4ff */
[----:B------:R0:W3:Y:S04]  /*1930*/  LDG.E.CONSTANT R26, desc[UR8][R14.64+0x4] ;  /* 0x000004080e1a7981 */ /* 0x0000e8000c1e9900 */
[----:B------:R1:W-:Y:S01]  /*1940*/  STG.E desc[UR8][R16.64], R29 ;  /* 0x0000001d10007986 */ /* 0x0003e2000c101908 */
[----:B0-----:R-:W-:-:S04]  /*1950*/  IADD3 R14, P1, PT, R14, R19, RZ ;  /* 0x000000130e0e7210 */ /* 0x001fc80007f3e0ff */
[----:B------:R-:W-:Y:S02]  /*1960*/  IADD3.X R15, PT, PT, R15, R21, RZ, P1, !PT ;  /* 0x000000150f0f7210 */ /* 0x000fe40000ffe4ff */
[----:B-1----:R-:W-:-:S03]  /*1970*/  IADD3 R16, P0, PT, R5, R10, RZ ;  /* 0x0000000a05107210 */ /* 0x002fc60007f1e0ff */
[----:B------:R-:W4:Y:S02]  /*1980*/  LDG.E.CONSTANT R29, desc[UR8][R14.64+0x4] ;  /* 0x000004080e1d7981 */ /* 0x000f24000c1e9900 */
[----:B------:R-:W-:Y:S01]  /*1990*/  IMAD.X R17, R13, 0x1, R20, P0 ;  /* 0x000000010d117824 */ /* 0x000fe200000e0614 */
[----:B--2---:R-:W-:-:S05]  /*19a0*/  FMNMX.FTZ R25, R25, UR4, PT ;  /* 0x0000000419197c09 */ /* 0x004fca000b810000 */
[----:B------:R-:W-:-:S04]  /*19b0*/  FMUL.FTZ R27, R25, -UR11 ;  /* 0x8000000b191b7c20 */ /* 0x000fc80008410000 */
[----:B------:R-:W-:-:S06]  /*19c0*/  FMUL.FTZ R27, R27, 1.4426950216293334961 ;  /* 0x3fb8aa3b1b1b7820 */ /* 0x000fcc0000410000 */
[----:B------:R-:W0:Y:S02]  /*19d0*/  MUFU.EX2 R27, R27 ;  /* 0x0000001b001b7308 */ /* 0x000e240000000800 */
[----:B0-----:R-:W-:Y:S01]  /*19e0*/  FADD.FTZ R28, R27, 1 ;  /* 0x3f8000001b1c7421 */ /* 0x001fe20000010000 */
[----:B---3--:R-:W-:-:S05]  /*19f0*/  FMNMX.FTZ R26, R26, UR4, PT ;  /* 0x000000041a1a7c09 */ /* 0x008fca000b810000 */
[----:B------:R-:W0:Y:S01]  /*1a00*/  MUFU.RCP R28, R28 ;  /* 0x0000001c001c7308 */ /* 0x000e220000001000 */
[----:B------:R-:W-:-:S05]  /*1a10*/  FMNMX.FTZ R26, R26, -UR4, !PT ;  /* 0x800000041a1a7c09 */ /* 0x000fca000f810000 */
[----:B------:R-:W-:-:S04]  /*1a20*/  FADD.FTZ R26, R26, 1 ;  /* 0x3f8000001a1a7421 */ /* 0x000fc80000010000 */
[----:B------:R-:W-:-:S04]  /*1a30*/  FMUL.FTZ R26, R25, R26 ;  /* 0x0000001a191a7220 */ /* 0x000fc80000410000 */
[----:B0-----:R-:W-:Y:S01]  /*1a40*/  FMUL.FTZ R25, R26, R28 ;  /* 0x0000001c1a197220 */ /* 0x001fe20000410000 */
[----:B------:R-:W-:Y:S02]  /*1a50*/  IADD3 R26, P0, PT, R14, R19, RZ ;  /* 0x000000130e1a7210 */ /* 0x000fe40007f1e0ff */
[----:B------:R0:W2:Y:S03]  /*1a60*/  LDG.E.CONSTANT R14, desc[UR8][R14.64+0x8] ;  /* 0x000008080e0e7981 */ /* 0x0000a6000c1e9900 */
[----:B------:R-:W-:Y:S01]  /*1a70*/  IMAD.X R27, R15, 0x1, R21, P0 ;  /* 0x000000010f1b7824 */ /* 0x000fe200000e0615 */
[----:B------:R1:W-:Y:S04]  /*1a80*/  STG.E desc[UR8][R16.64], R25 ;  /* 0x0000001910007986 */ /* 0x0003e8000c101908 */
[----:B------:R-:W3:Y:S04]  /*1a90*/  LDG.E.CONSTANT R28, desc[UR8][R26.64+0xc] ;  /* 0x00000c081a1c7981 */ /* 0x000ee8000c1e9900 */
[----:B-1----:R-:W5:Y:S01]  /*1aa0*/  LDG.E.CONSTANT R25, desc[UR8][R26.64+0x8] ;  /* 0x000008081a197981 */ /* 0x002f62000c1e9900 */
[----:B----4-:R-:W-:-:S05]  /*1ab0*/  FMNMX.FTZ R29, R29, UR4, PT ;  /* 0x000000041d1d7c09 */ /* 0x010fca000b810000 */
[----:B------:R-:W-:-:S04]  /*1ac0*/  FMUL.FTZ R16, R29, -UR11 ;  /* 0x8000000b1d107c20 */ /* 0x000fc80008410000 */
[----:B------:R-:W-:-:S06]  /*1ad0*/  FMUL.FTZ R17, R16, 1.4426950216293334961 ;  /* 0x3fb8aa3b10117820 */ /* 0x000fcc0000410000 */
[----:B------:R-:W1:Y:S02]  /*1ae0*/  MUFU.EX2 R17, R17 ;  /* 0x0000001100117308 */ /* 0x000e640000000800 */
[----:B-1----:R-:W-:-:S06]  /*1af0*/  FADD.FTZ R16, R17, 1 ;  /* 0x3f80000011107421 */ /* 0x002fcc0000010000 */
[----:B------:R-:W1:Y:S01]  /*1b00*/  MUFU.RCP R16, R16 ;  /* 0x0000001000107308 */ /* 0x000e620000001000 */
[----:B------:R-:W-:-:S04]  /*1b10*/  LEA R0, P2, R2, R0, 0x5 ;  /* 0x0000000002007211 */ /* 0x000fc800078428ff */
[----:B------:R-:W-:Y:S02]  /*1b20*/  LEA.HI.X R3, R2, R3, RZ, 0x5, P2 ;  /* 0x0000000302037211 */ /* 0x000fe400010f2cff */
[----:B-----5:R-:W-:-:S05]  /*1b30*/  FMNMX.FTZ R25, R25, UR4, PT ;  /* 0x0000000419197c09 */ /* 0x020fca000b810000 */
[----:B0-----:R-:W-:-:S04]  /*1b40*/  FMUL.FTZ R15, R25, -UR11 ;  /* 0x8000000b190f7c20 */ /* 0x001fc80008410000 */
[----:B------:R-:W-:-:S06]  /*1b50*/  FMUL.FTZ R15, R15, 1.4426950216293334961 ;  /* 0x3fb8aa3b0f0f7820 */ /* 0x000fcc0000410000 */
[----:B------:R-:W0:Y:S01]  /*1b60*/  MUFU.EX2 R15, R15 ;  /* 0x0000000f000f7308 */ /* 0x000e220000000800 */
[----:B--2---:R-:W-:-:S04]  /*1b70*/  FMNMX.FTZ R14, R14, UR4, PT ;  /* 0x000000040e0e7c09 */ /* 0x004fc8000b810000 */
[----:B------:R-:W-:Y:S02]  /*1b80*/  FMNMX.FTZ R14, R14, -UR4, !PT ;  /* 0x800000040e0e7c09 */ /* 0x000fe4000f810000 */
[----:B---3--:R-:W-:-:S03]  /*1b90*/  FMNMX.FTZ R28, R28, UR4, PT ;  /* 0x000000041c1c7c09 */ /* 0x008fc6000b810000 */
[----:B------:R-:W-:Y:S01]  /*1ba0*/  FADD.FTZ R14, R14, 1 ;  /* 0x3f8000000e0e7421 */ /* 0x000fe20000010000 */
[----:B0-----:R-:W-:-:S03]  /*1bb0*/  FADD.FTZ R26, R15, 1 ;  /* 0x3f8000000f1a7421 */ /* 0x001fc60000010000 */
[----:B------:R-:W-:Y:S01]  /*1bc0*/  FMUL.FTZ R29, R29, R14 ;  /* 0x0000000e1d1d7220 */ /* 0x000fe20000410000 */
[----:B------:R-:W-:Y:S02]  /*1bd0*/  FMNMX.FTZ R28, R28, -UR4, !PT ;  /* 0x800000041c1c7c09 */ /* 0x000fe4000f810000 */
[----:B------:R-:W0:Y:S01]  /*1be0*/  MUFU.RCP R26, R26 ;  /* 0x0000001a001a7308 */ /* 0x000e220000001000 */
[----:B-1----:R-:W-:Y:S01]  /*1bf0*/  FMUL.FTZ R29, R29, R16 ;  /* 0x000000101d1d7220 */ /* 0x002fe20000410000 */
[----:B------:R-:W-:Y:S01]  /*1c00*/  IADD3 R16, P0, PT, R5, R12, RZ ;  /* 0x0000000c05107210 */ /* 0x000fe20007f1e0ff */
[----:B------:R-:W-:-:S04]  /*1c10*/  FADD.FTZ R28, R28, 1 ;  /* 0x3f8000001c1c7421 */ /* 0x000fc80000010000 */
[----:B------:R-:W-:Y:S02]  /*1c20*/  IMAD.X R17, R13, 0x1, R22, P0 ;  /* 0x000000010d117824 */ /* 0x000fe400000e0616 */
[----:B------:R-:W-:Y:S01]  /*1c30*/  FMUL.FTZ R25, R25, R28 ;  /* 0x0000001c19197220 */ /* 0x000fe20000410000 */
[----:B------:R-:W-:Y:S01]  /*1c40*/  IADD3 R14, P0, PT, R5, R6, RZ ;  /* 0x00000006050e7210 */ /* 0x000fe20007f1e0ff */
[----:B------:R-:W-:-:S03]  /*1c50*/  IMAD.SHL.U32 R28, R2, 0x4, RZ ;  /* 0x00000004021c7824 */ /* 0x000fc600078e00ff */
[----:B------:R-:W-:Y:S02]  /*1c60*/  IADD3.X R15, PT, PT, R13, R7, RZ, P0, !PT ;  /* 0x000000070d0f7210 */ /* 0x000fe400007fe4ff */
[----:B------:R-:W-:Y:S01]  /*1c70*/  IADD3 R23, P0, PT, R28, R23, RZ ;  /* 0x000000171c177210 */ /* 0x000fe20007f1e0ff */
[----:B0-----:R-:W-:Y:S01]  /*1c80*/  FMUL.FTZ R25, R25, R26 ;  /* 0x0000001a19197220 */ /* 0x001fe20000410000 */
[----:B------:R0:W-:Y:S03]  /*1c90*/  STG.E desc[UR8][R16.64], R29 ;  /* 0x0000001d10007986 */ /* 0x0001e6000c101908 */
[----:B------:R-:W-:Y:S01]  /*1ca0*/  IMAD.X R4, R9, 0x1, R4, P0 ;  /* 0x0000000109047824 */ /* 0x000fe200000e0604 */
[----:B------:R-:W-:Y:S01]  /*1cb0*/  ISETP.GE.U32.AND P0, PT, R23, UR10, PT ;  /* 0x0000000a17007c0c */ /* 0x000fe2000bf06070 */
[----:B------:R0:W-:Y:S03]  /*1cc0*/  STG.E desc[UR8][R14.64], R25 ;  /* 0x000000190e007986 */ /* 0x0001e6000c101908 */
[----:B------:R-:W-:-:S02]  /*1cd0*/  ISETP.GE.AND.EX P0, PT, R4, UR7, PT, P0 ;  /* 0x0000000704007c0c */ /* 0x000fc4000bf06300 */
[----:B------:R-:W-:-:S04]  /*1ce0*/  LEA R5, P1, R2, R5, 0x4 ;  /* 0x0000000502057211 */ /* 0x000fc800078220ff */
[----:B------:R-:W-:-:S07]  /*1cf0*/  LEA.HI.X R13, R2, R13, RZ, 0x4, P1 ;  /* 0x0000000d020d7211 */ /* 0x000fce00008f24ff */
[----:B0-----:R-:W-:Y:S05]  /*1d00*/  @!P0 BRA `(.L_x_186) ;  /* 0xfffffff800b88947 */ /* 0x001fea000383ffff */
[----:B------:R-:W-:Y:S05]  /*1d10*/  EXIT ;  /* 0x000000000000794d */ /* 0x000fea0003800000 */
        .weak           $__internal_11_$__cuda_sm20_div_u64
        .type           $__internal_11_$__cuda_sm20_div_u64,@function
        .size           $__internal_11_$__cuda_sm20_div_u64,(.L_x_429 - $__internal_11_$__cuda_sm20_div_u64)
$__internal_11_$__cuda_sm20_div_u64:
        /* <DEDUP_REMOVED lines=18> */
[----:B------:R-:W-:-:S05]  /*1e40*/  IMAD.HI.U32 R10, P1, R9, R17, R10 ;  /* 0x00000011090a7227 */ /* 0x000fca000782000a */
[----:B------:R-:W-:Y:S01]  /*1e50*/  IADD3 R11, P2, PT, R15, R10, RZ ;  /* 0x0000000a0f0b7210 */ /* 0x000fe20007f5e0ff */
[----:B------:R-:W-:-:S04]  /*1e60*/  IMAD.X R10, R19, 0x1, R9, P0 ;  /* 0x00000001130a7824 */ /* 0x000fc800000e0609 */
[----:B------:R-:W-:Y:S01]  /*1e70*/  IMAD.WIDE.U32 R8, R11, R2, RZ ;  /* 0x000000020b087225 */ /* 0x000fe200078e00ff */
[----:B------:R-:W-:Y:S02]  /*1e80*/  IADD3.X R15, PT, PT, RZ, RZ, R10, P2, P1 ;  /* 0x000000ffff0f7210 */ /* 0x000fe400017e240a */
[----:B------:R-:W-:-:S03]  /*1e90*/  IADD3 R17, P0, PT, RZ, -R8, RZ ;  /* 0x80000008ff117210 */ /* 0x000fc60007f1e0ff */
[----:B------:R-:W-:Y:S02]  /*1ea0*/  IMAD R8, R15, R2, R9 ;  /* 0x000000020f087224 */ /* 0x000fe400078e0209 */
[----:B------:R-:W-:-:S03]  /*1eb0*/  IMAD.HI.U32 R10, R11, R17, RZ ;  /* 0x000000110b0a7227 */ /* 0x000fc600078e00ff */
        /* <DEDUP_REMOVED lines=42> */
[----:B------:R-:W-:Y:S06]  /*2160*/  RET.REL.NODEC R6 `(_ZN4vllm24swigluoai_and_mul_kernelIfXadL_ZNS_17swigluoai_and_mulIfEET_RKS2_S4_ffEEEEvPS2_PS3_iff) ;  /* 0xffffffdc06a47950 */ /* 0x000fec0003c3ffff */
.L_x_187:
        /* <DEDUP_REMOVED lines=9> */
.L_x_429:


//--------------------- .text._ZN4vllm29act_and_mul_kernel_with_paramIN3c108BFloat16E14__nv_bfloat162XadL_ZNS_14fatrelu_kernelIS2_EET_RKS5_fEEXadL_ZNS_21packed_fatrelu_kernelIS3_EES5_S7_fEELb0ELb0EEEvPS5_PS6_if --------------------------
	.section	.text._ZN4vllm29act_and_mul_kernel_with_paramIN3c108BFloat16E14__nv_bfloat162XadL_ZNS_14fatrelu_kernelIS2_EET_RKS5_fEEXadL_ZNS_21packed_fatrelu_kernelIS3_EES5_S7_fEELb0ELb0EEEvPS5_PS6_if,"ax",@progbits
	.align	128
        .global         _ZN4vllm29act_and_mul_kernel_with_paramIN3c108BFloat16E14__nv_bfloat162XadL_ZNS_14fatrelu_kernelIS2_EET_RKS5_fEEXadL_ZNS_21packed_fatrelu_kernelIS3_EES5_S7_fEELb0ELb0EEEvPS5_PS6_if
        .type           _ZN4vllm29act_and_mul_kernel_with_paramIN3c108BFloat16E14__nv_bfloat162XadL_ZNS_14fatrelu_kernelIS2_EET_RKS5_fEEXadL_ZNS_21packed_fatrelu_kernelIS3_EES5_S7_fEELb0ELb0EEEvPS5_PS6_if,@function
        .size           _ZN4vllm29act_and_mul_kernel_with_paramIN3c108BFloat16E14__nv_bfloat162XadL_ZNS_14fatrelu_kernelIS2_EET_RKS5_fEEXadL_ZNS_21packed_fatrelu_kernelIS3_EES5_S7_fEELb0ELb0EEEvPS5_PS6_if,(.L_x_430 - _ZN4vllm29act_and_mul_kernel_with_paramIN3c108BFloat16E14__nv_bfloat162XadL_ZNS_14fatrelu_kernelIS2_EET_RKS5_fEEXadL_ZNS_21packed_fatrelu_kernelIS3_EES5_S7_fEELb0ELb0EEEvPS5_PS6_if)
        .other          _ZN4vllm29act_and_mul_kernel_with_paramIN3c108BFloat16E14__nv_bfloat162XadL_ZNS_14fatrelu_kernelIS2_EET_RKS5_fEEXadL_ZNS_21packed_fatrelu_kernelIS3_EES5_S7_fEELb0ELb0EEEvPS5_PS6_if,@"STO_CUDA_ENTRY STV_DEFAULT"
_ZN4vllm29act_and_mul_kernel_with_paramIN3c108BFloat16E14__nv_bfloat162XadL_ZNS_14fatrelu_kernelIS2_EET_RKS5_fEEXadL_ZNS_21packed_fatrelu_kernelIS3_EES5_S7_fEELb0ELb0EEEvPS5_PS6_if:
.text._ZN4vllm29act_and_mul_kernel_with_paramIN3c108BFloat16E14__nv_bfloat162XadL_ZNS_14fatrelu_kernelIS2_EET_RKS5_fEEXadL_ZNS_21packed_fatrelu_kernelIS3_EES5_S7_fEELb0ELb0EEEvPS5_PS6_if:
[----:B------:R-:W-:Y:S01]  /*0000*/  LDC R1, c[0x0][0x37c] ;  /* 0x0000df00ff017b82 */ /* 0x000fe20000000800 */
[----:B------:R-:W0:Y:S01]  /*0010*/  S2R R11, SR_TID.X ;  /* 0x00000000000b7919 */ /* 0x000e220000002100 */
[----:B------:R-:W0:Y:S02]  /*0020*/  LDCU UR4, c[0x0][0x390] ;  /* 0x00007200ff0477ac */ /* 0x000e240008000800 */
[----:B0-----:R-:W-:-:S13]  /*0030*/  ISETP.GE.AND P0, PT, R11, UR4, PT ;  /* 0x000000040b007c0c */ /* 0x001fda000bf06270 */
[----:B------:R-:W-:Y:S05]  /*0040*/  @P0 EXIT ;  /* 0x000000000000094d */ /* 0x000fea0003800000 */
[----:B------:R-:W0:Y:S01]  /*0050*/  LDC R0, c[0x0][0x360] ;  /* 0x0000d800ff007b82 */ /* 0x000e220000000800 */
[----:B------:R-:W-:Y:S01]  /*0060*/  USHF.R.S32.HI UR5, URZ, 0x1f, UR4 ;  /* 0x0000001fff057899 */ /* 0x000fe20008011404 */
[----:B------:R-:W1:Y:S01]  /*0070*/  S2R R8, SR_CTAID.X ;  /* 0x0000000000087919 */ /* 0x000e620000002500 */
[----:B------:R-:W-:Y:S01]  /*0080*/  BSSY.RECONVERGENT B0, `(.L_x_188) ;  /* 0x0000029000007945 */ /* 0x000fe20003800200 */
[----:B------:R-:W-:Y:S01]  /*0090*/  IMAD.MOV.U32 R9, RZ, RZ, RZ ;  /* 0x000000ffff097224 */ /* 0x000fe200078e00ff */
[----:B0-----:R-:W-:-:S04]  /*00a0*/  IADD3 R4, P0, PT, R11, R0, RZ ;  /* 0x000000000b047210 */ /* 0x001fc80007f1e0ff */
[C---:B------:R-:W-:Y:S01]  /*00b0*/  ISETP.GT.U32.AND P1, PT, R4.reuse, UR4, PT ;  /* 0x0000000404007c0c */ /* 0x040fe2000bf24070 */
[----:B------:R-:W-:Y:S01]  /*00c0*/  IMAD.X R6, RZ, RZ, RZ, P0 ;  /* 0x000000ffff067224 */ /* 0x000fe200000e06ff */
[----:B------:R-:W-:-:S04]  /*00d0*/  ISETP.GE.U32.AND P0, PT, R4, UR4, PT ;  /* 0x0000000404007c0c */ /* 0x000fc8000bf06070 */
[----:B------:R-:W-:Y:S01]  /*00e0*/  ISETP.GT.AND.EX P1, PT, R6, UR5, PT, P1 ;  /* 0x0000000506007c0c */ /* 0x000fe2000bf24310 */
[----:B-1----:R-:W-:Y:S01]  /*00f0*/  IMAD R8, R8, UR4, RZ ;  /* 0x0000000408087c24 */ /* 0x002fe2000f8e02ff */
[----:B------:R-:W-:Y:S02]  /*0100*/  ISETP.GE.AND.EX P0, PT, R6, UR5, PT, P0 ;  /* 0x0000000506007c0c */ /* 0x000fe4000bf06300 */
[----:B------:R-:W-:Y:S02]  /*0110*/  SEL R3, R4, UR4, P1 ;  /* 0x0000000404037c07 */ /* 0x000fe40008800000 */
[----:B------:R-:W-:Y:S02]  /*0120*/  SEL R2, RZ, 0x1, P0 ;  /* 0x00000001ff027807 */ /* 0x000fe40000000000 */
[----:B------:R-:W-:Y:S02]  /*0130*/  SEL R5, R6, UR5, P1 ;  /* 0x0000000506057c07 */ /* 0x000fe40008800000 */
[----:B------:R-:W-:Y:S01]  /*0140*/  IADD3 R3, P0, P1, R3, -R4, -R2 ;  /* 0x8000000403037210 */ /* 0x000fe2000791e802 */
[----:B------:R-:W-:-:S03]  /*0150*/  IMAD.SHL.U32 R4, R8, 0x2, RZ ;  /* 0x0000000208047824 */ /* 0x000fc600078e00ff */
        /* <DEDUP_REMOVED lines=14> */
[----:B------:R-:W-:Y:S02]  /*0240*/  IMAD R3, R0, R7, R3 ;  /* 0x0000000700037224 */ /* 0x000fe400078e0203 */
[----:B------:R-:W-:-:S03]  /*0250*/  IMAD.MOV.U32 R7, RZ, RZ, RZ ;  /* 0x000000ffff077224 */ /* 0x000fc600078e00ff */
[----:B------:R-:W-:-:S13]  /*0260*/  ISETP.GE.U32.AND P0, PT, R3, R0, PT ;  /* 0x000000000300720c */ /* 0x000fda0003f06070 */
[----:B------:R-:W-:Y:S02]  /*0270*/  @P0 IMAD.IADD R3, R3, 0x1, -R0 ;  /* 0x0000000103030824 */ /* 0x000fe400078e0a00 */
[----:B------:R-:W-:-:S03]  /*0280*/  @P0 VIADD R6, R6, 0x1 ;  /* 0x0000000106060836 */ /* 0x000fc60000000000 */
[----:B------:R-:W-:-:S13]  /*0290*/  ISETP.GE.U32.AND P1, PT, R3, R0, PT ;  /* 0x000000000300720c */ /* 0x000fda0003f26070 */
[----:B------:R-:W-:Y:S01]  /*02a0*/  @P1 VIADD R6, R6, 0x1 ;  /* 0x0000000106061836 */ /* 0x000fe20000000000 */
[----:B------:R-:W-:Y:S01]  /*02b0*/  @!P2 LOP3.LUT R6, RZ, R0, RZ, 0x33, !PT ;  /* 0x00000000ff06a212 */ /* 0x000fe200078e33ff */
[----:B------:R-:W-:Y:S06]  /*02c0*/  BRA `(.L_x_190) ;  /* 0x0000000000107947 */ /* 0x000fec0003800000 */
.L_x_189:
[----:B------:R-:W-:-:S07]  /*02d0*/  MOV R6, 0x2f0 ;  /* 0x000002f000067802 */ /* 0x000fce0000000f00 */
[----:B------:R-:W-:Y:S05]  /*02e0*/  CALL.REL.NOINC `($__internal_12_$__cuda_sm20_div_u64) ;  /* 0x0000000800407944 */ /* 0x000fea0003c00000 */
[----:B------:R-:W-:Y:S02]  /*02f0*/  IMAD.MOV.U32 R6, RZ, RZ, R3 ;  /* 0x000000ffff067224 */ /* 0x000fe400078e0003 */
[----:B------:R-:W-:-:S07]  /*0300*/  IMAD.MOV.U32 R7, RZ, RZ, R10 ;  /* 0x000000ffff077224 */ /* 0x000fce00078e000a */
.L_x_190:
[----:B------:R-:W-:Y:S05]  /*0310*/  BSYNC.RECONVERGENT B0 ;  /* 0x0000000000007941 */ /* 0x000fea0003800200 */
.L_x_188:
[----:B------:R-:W-:Y:S01]  /*0320*/  IADD3 R18, P0, PT, R6, R2, RZ ;  /* 0x0000000206127210 */ /* 0x000fe20007f1e0ff */
[----:B------:R-:W0:Y:S01]  /*0330*/  LDC.64 R12, c[0x0][0x388] ;  /* 0x0000e200ff0c7b82 */ /* 0x000e220000000a00 */
[----:B------:R-:W1:Y:S01]  /*0340*/  LDCU.64 UR6, c[0x0][0x358] ;  /* 0x00006b00ff0677ac */ /* 0x000e620008000a00 */
[----:B------:R-:W-:Y:S01]  /*0350*/  BSSY.RECONVERGENT B0, `(.L_x_191) ;  /* 0x0000034000007945 */ /* 0x000fe20003800200 */
[C---:B------:R-:W-:Y:S01]  /*0360*/  LOP3.LUT R2, R18.reuse, 0x3, RZ, 0xc0, !PT ;  /* 0x0000000312027812 */ /* 0x040fe200078ec0ff */
[----:B------:R-:W-:Y:S01]  /*0370*/  IMAD.X R6, RZ, RZ, R7, P0 ;  /* 0x000000ffff067224 */ /* 0x000fe200000e0607 */
[----:B------:R-:W-:Y:S01]  /*0380*/  ISETP.GE.U32.AND P0, PT, R18, 0x3, PT ;  /* 0x000000031200780c */ /* 0x000fe20003f06070 */
[----:B------:R-:W2:Y:S01]  /*0390*/  LDCU UR9, c[0x0][0x394] ;  /* 0x00007280ff0977ac */ /* 0x000ea20008000800 */
[----:B------:R-:W-:Y:S02]  /*03a0*/  ISETP.NE.U32.AND P1, PT, R2, 0x3, PT ;  /* 0x000000030200780c */ /* 0x000fe40003f25070 */
[----:B------:R-:W-:-:S02]  /*03b0*/  ISETP.GE.U32.AND.EX P0, PT, R6, RZ, PT, P0 ;  /* 0x000000ff0600720c */ /* 0x000fc40003f06100 */
[----:B------:R-:W-:Y:S01]  /*03c0*/  ISETP.NE.AND.EX P1, PT, RZ, RZ, PT, P1 ;  /* 0x000000ffff00720c */ /* 0x000fe20003f25310 */
[----:B0-----:R-:W-:-:S12]  /*03d0*/  IMAD.WIDE.U32 R2, R4, 0x2, R12 ;  /* 0x0000000204027825 */ /* 0x001fd800078e000c */
[----:B-12---:R-:W-:Y:S05]  /*03e0*/  @!P1 BRA `(.L_x_192) ;  /* 0x0000000000a89947 */ /* 0x006fea0003800000 */
[----:B------:R-:W0:Y:S01]  /*03f0*/  LDCU UR4, c[0x0][0x390] ;  /* 0x00007200ff0477ac */ /* 0x000e220008000800 */
[----:B------:R-:W-:Y:S01]  /*0400*/  VIADD R18, R18, 0x1 ;  /* 0x0000000112127836 */ /* 0x000fe20000000000 */
[C---:B------:R-:W-:Y:S01]  /*0410*/  SHF.L.U64.HI R17, R11.reuse, 0x1, R9 ;  /* 0x000000010b117819 */ /* 0x040fe20000010209 */
[----:B------:R-:W-:Y:S01]  /*0420*/  IMAD.SHL.U32 R15, R11, 0x2, RZ ;  /* 0x000000020b0f7824 */ /* 0x000fe200078e00ff */
[----:B------:R-:W1:Y:S01]  /*0430*/  LDCU.128 UR12, c[0x0][0x380] ;  /* 0x00007000ff0c77ac */ /* 0x000e620008000c00 */
[----:B------:R-:W-:Y:S01]  /*0440*/  IMAD.MOV.U32 R14, RZ, RZ, RZ ;  /* 0x000000ffff0e7224 */ /* 0x000fe200078e00ff */
[----:B------:R-:W-:Y:S01]  /*0450*/  LOP3.LUT R18, R18, 0x3, RZ, 0xc0, !PT ;  /* 0x0000000312127812 */ /* 0x000fe200078ec0ff */
[----:B0-----:R-:W-:Y:S02]  /*0460*/  USHF.L.U32 UR8, UR4, 0x1, URZ ;  /* 0x0000000104087899 */ /* 0x001fe400080006ff */
[----:B------:R-:W-:-:S04]  /*0470*/  USHF.L.U64.HI UR4, UR4, 0x1, UR5 ;  /* 0x0000000104047899 */ /* 0x000fc80008010205 */
[----:B------:R-:W-:Y:S02]  /*0480*/  IMAD.U32 R6, RZ, RZ, UR8 ;  /* 0x00000008ff067e24 */ /* 0x000fe4000f8e00ff */
[----:B------:R-:W-:Y:S02]  /*0490*/  IMAD.U32 R7, RZ, RZ, UR4 ;  /* 0x00000004ff077e24 */ /* 0x000fe4000f8e00ff */
[----:B------:R-:W-:Y:S01]  /*04a0*/  IMAD.WIDE.U32 R4, R4, 0x2, R6 ;  /* 0x0000000204047825 */ /* 0x000fe200078e0006 */
[----:B-1----:R-:W-:Y:S02]  /*04b0*/  LEA R6, P1, R8, UR12, 0x1 ;  /* 0x0000000c08067c11 */ /* 0x002fe4000f8208ff */
[----:B------:R-:W-:Y:S02]  /*04c0*/  IADD3 R7, P2, PT, R4, UR14, RZ ;  /* 0x0000000e04077c10 */ /* 0x000fe4000ff5e0ff */
[----:B------:R-:W-:Y:S02]  /*04d0*/  LEA.HI.X R10, R8, UR13, RZ, 0x1, P1 ;  /* 0x0000000d080a7c11 */ /* 0x000fe400088f0cff */
[----:B------:R-:W-:-:S09]  /*04e0*/  IADD3.X R16, PT, PT, R5, UR15, RZ, P2, !PT ;  /* 0x0000000f05107c10 */ /* 0x000fd200097fe4ff */
.L_x_193:
[----:B0-----:R-:W-:-:S05]  /*04f0*/  IADD3 R12, P1, PT, R2, R15, RZ ;  /* 0x0000000f020c7210 */ /* 0x001fca0007f3e0ff */
[----:B------:R-:W-:-:S05]  /*0500*/  IMAD.X R13, R3, 0x1, R17, P1 ;  /* 0x00000001030d7824 */ /* 0x000fca00008e0611 */
[----:B------:R-:W2:Y:S01]  /*0510*/  LDG.E.U16.CONSTANT R12, desc[UR6][R12.64] ;  /* 0x000000060c0c7981 */ /* 0x000ea2000c1e9500 */
[----:B------:R-:W-:-:S05]  /*0520*/  IADD3 R4, P1, PT, R15, R7, RZ ;  /* 0x000000070f047210 */ /* 0x000fca0007f3e0ff */
[----:B------:R-:W-:-:S05]  /*0530*/  IMAD.X R5, R17, 0x1, R16, P1 ;  /* 0x0000000111057824 */ /* 0x000fca00008e0610 */
[----:B------:R-:W3:Y:S01]  /*0540*/  LDG.E.U16.CONSTANT R4, desc[UR6][R4.64] ;  /* 0x0000000604047981 */ /* 0x000ee2000c1e9500 */
[----:B------:R-:W-:-:S05]  /*0550*/  IADD3 R11, P2, PT, R0, R11, RZ ;  /* 0x0000000b000b7210 */ /* 0x000fca0007f5e0ff */
[----:B------:R-:W-:Y:S02]  /*0560*/  IMAD.X R9, RZ, RZ, R9, P2 ;  /* 0x000000ffff097224 */ /* 0x000fe400010e0609 */
[----:B--2---:R-:W-:-:S05]  /*0570*/  IMAD.U32 R19, R12, 0x10000, RZ ;  /* 0x000100000c137824 */ /* 0x004fca00078e00ff */
[----:B------:R-:W-:-:S04]  /*0580*/  FSETP.GT.FTZ.AND P1, PT, R19, UR9, PT ;  /* 0x0000000913007c0b */ /* 0x000fc8000bf34000 */
[----:B------:R-:W-:Y:S01]  /*0590*/  FSEL R19, R19, RZ, P1 ;  /* 0x000000ff13137208 */ /* 0x000fe20000800000 */
[----:B---3--:R-:W-:Y:S01]  /*05a0*/  IMAD.U32 R21, R4, 0x10000, RZ ;  /* 0x0001000004157824 */ /* 0x008fe200078e00ff */
[----:B------:R-:W-:Y:S02]  /*05b0*/  IADD3 R12, P1, PT, R15, R6, RZ ;  /* 0x000000060f0c7210 */ /* 0x000fe40007f3e0ff */
[----:B------:R-:W-:Y:S02]  /*05c0*/  LEA R15, P3, R0, R15, 0x1 ;  /* 0x0000000f000f7211 */ /* 0x000fe400078608ff */
[----:B------:R-:W0:Y:S01]  /*05d0*/  F2F.BF16.F32 R19, R19 ;  /* 0x0000001300137304 */ /* 0x000e220000202000 */
[----:B------:R-:W-:Y:S01]  /*05e0*/  IMAD.X R13, R17, 0x1, R10, P1 ;  /* 0x00000001110d7824 */ /* 0x000fe200008e060a */
[----:B------:R-:W-:Y:S02]  /*05f0*/  IADD3 R18, P1, PT, R18, -0x1, RZ ;  /* 0xffffffff12127810 */ /* 0x000fe40007f3e0ff */
[----:B------:R-:W-:-:S02]  /*0600*/  LEA.HI.X R17, R0, R17, RZ, 0x1, P3 ;  /* 0x0000001100117211 */ /* 0x000fc400018f0cff */
[----:B------:R-:W-:Y:S02]  /*0610*/  IADD3.X R14, PT, PT, R14, -0x1, RZ, P1, !PT ;  /* 0xffffffff0e0e7810 */ /* 0x000fe40000ffe4ff */
[----:B------:R-:W-:-:S04]  /*0620*/  ISETP.NE.U32.AND P1, PT, R18, RZ, PT ;  /* 0x000000ff1200720c */ /* 0x000fc80003f25070 */
[----:B------:R-:W-:Y:S01]  /*0630*/  ISETP.NE.AND.EX P1, PT, R14, RZ, PT, P1 ;  /* 0x000000ff0e00720c */ /* 0x000fe20003f25310 */
[----:B0-----:R-:W-:-:S04]  /*0640*/  IMAD.U32 R20, R19, 0x10000, RZ ;  /* 0x0001000013147824 */ /* 0x001fc800078e00ff */
[----:B------:R-:W-:-:S05]  /*0650*/  FMUL.FTZ R20, R20, R21 ;  /* 0x0000001514147220 */ /* 0x000fca0000410000 */
[----:B------:R-:W-:-:S05]  /*0660*/  F2FP.BF16.F32.PACK_AB R20, RZ, R20 ;  /* 0x00000014ff14723e */ /* 0x000fca00000010ff */
[----:B------:R0:W-:Y:S01]  /*0670*/  STG.E.U16 desc[UR6][R12.64], R20 ;  /* 0x000000140c007986 */ /* 0x0001e2000c101506 */
[----:B------:R-:W-:Y:S05]  /*0680*/  @P1 BRA `(.L_x_193) ;  /* 0xfffffffc00981947 */ /* 0x000fea000383ffff */
.L_x_192:
[----:B------:R-:W-:Y:S05]  /*0690*/  BSYNC.RECONVERGENT B0 ;  /* 0x0000000000007941 */ /* 0x000fea0003800200 */
.L_x_191:
[----:B------:R-:W-:Y:S05]  /*06a0*/  @!P0 EXIT ;  /* 0x000000000000894d */ /* 0x000fea0003800000 */
[----:B------:R-:W1:Y:S01]  /*06b0*/  LDCU UR4, c[0x0][0x390] ;  /* 0x00007200ff0477ac */ /* 0x000e620008000800 */
[----:B------:R-:W-:Y:S01]  /*06c0*/  IMAD.SHL.U32 R21, R0, 0x2, RZ ;  /* 0x0000000200157824 */ /* 0x000fe200078e00ff */
[----:B------:R-:W-:Y:S01]  /*06d0*/  SHF.R.U32.HI R19, RZ, 0x1f, R0 ;  /* 0x0000001fff137819 */ /* 0x000fe20000011600 */
[----:B------:R-:W2:Y:S01]  /*06e0*/  LDCU UR10, c[0x0][0x394] ;  /* 0x00007280ff0a77ac */ /* 0x000ea20008000800 */
[----:B------:R-:W3:Y:S01]  /*06f0*/  LDCU.64 UR12, c[0x0][0x380] ;  /* 0x00007000ff0c77ac */ /* 0x000ee20008000a00 */
[----:B-1----:R-:W-:Y:S02]  /*0700*/  USHF.L.U64.HI UR8, UR4, 0x1, UR5 ;  /* 0x0000000104087899 */ /* 0x002fe40008010205 */
[----:B------:R-:W-:-:S12]  /*0710*/  USHF.L.U32 UR9, UR4, 0x1, URZ ;  /* 0x0000000104097899 */ /* 0x000fd800080006ff */
.L_x_194:
[----:B------:R-:W-:-:S04]  /*0720*/  LEA R6, P0, R11, R2, 0x1 ;  /* 0x000000020b067211 */ /* 0x000fc800078008ff */
[----:B------:R-:W-:Y:S02]  /*0730*/  LEA.HI.X R7, R11, R3, R9, 0x1, P0 ;  /* 0x000000030b077211 */ /* 0x000fe400000f0c09 */
[----:B------:R-:W-:-:S03]  /*0740*/  IADD3 R16, P0, PT, R21, R6, RZ ;  /* 0x0000000615107210 */ /* 0x000fc60007f1e0ff */
[----:B------:R1:W4:Y:S01]  /*0750*/  LDG.E.U16.CONSTANT R10, desc[UR6][R6.64] ;  /* 0x00000006060a7981 */ /* 0x000322000c1e9500 */
[----:B0-----:R-:W-:Y:S01]  /*0760*/  IADD3 R12, P1, PT, R21, R16, RZ ;  /* 0x00000010150c7210 */ /* 0x001fe20007f3e0ff */
[----:B------:R-:W-:-:S04]  /*0770*/  IMAD.X R17, R19, 0x1, R7, P0 ;  /* 0x0000000113117824 */ /* 0x000fc800000e0607 */
[----:B------:R-:W-:Y:S01]  /*0780*/  IMAD.X R13, R19, 0x1, R17, P1 ;  /* 0x00000001130d7824 */ /* 0x000fe200008e0611 */
[----:B------:R0:W5:Y:S01]  /*0790*/  LDG.E.U16.CONSTANT R18, desc[UR6][R16.64] ;  /* 0x0000000610127981 */ /* 0x000162000c1e9500 */
[----:B------:R-:W-:Y:S02]  /*07a0*/  IADD3 R4, P1, PT, R21, R12, RZ ;  /* 0x0000000c15047210 */ /* 0x000fe40007f3e0ff */
[----:B------:R-:W-:Y:S01]  /*07b0*/  IADD3 R24, P0, PT, R6, UR9, RZ ;  /* 0x0000000906187c10 */ /* 0x000fe2000ff1e0ff */
[----:B------:R2:W3:Y:S02]  /*07c0*/  LDG.E.U16.CONSTANT R20, desc[UR6][R12.64] ;  /* 0x000000060c147981 */ /* 0x0004e4000c1e9500 */
[----:B------:R-:W-:Y:S01]  /*07d0*/  IMAD.X R5, R19, 0x1, R13, P1 ;  /* 0x0000000113057824 */ /* 0x000fe200008e060d */
[----:B------:R-:W-:-:S04]  /*07e0*/  IADD3.X R25, PT, PT, R7, UR8, RZ, P0, !PT ;  /* 0x0000000807197c10 */ /* 0x000fc800087fe4ff */
[----:B------:R-:W3:Y:S04]  /*07f0*/  LDG.E.U16.CONSTANT R23, desc[UR6][R4.64] ;  /* 0x0000000604177981 */ /* 0x000ee8000c1e9500 */
[----:B------:R-:W3:Y:S01]  /*0800*/  LDG.E.U16.CONSTANT R22, desc[UR6][R24.64] ;  /* 0x0000000618167981 */ /* 0x000ee2000c1e9500 */
[----:B-1----:R-:W-:-:S04]  /*0810*/  IADD3 R6, P0, PT, R16, UR9, RZ ;  /* 0x0000000910067c10 */ /* 0x002fc8000ff1e0ff */
[----:B------:R-:W-:Y:S02]  /*0820*/  IADD3.X R7, PT, PT, R17, UR8, RZ, P0, !PT ;  /* 0x0000000811077c10 */ /* 0x000fe400087fe4ff */
[----:B------:R-:W-:Y:S02]  /*0830*/  IADD3 R14, P1, PT, R12, UR9, RZ ;  /* 0x000000090c0e7c10 */ /* 0x000fe4000ff3e0ff */
[----:B0-----:R-:W-:Y:S01]  /*0840*/  IADD3 R16, P0, PT, R4, UR9, RZ ;  /* 0x0000000904107c10 */ /* 0x001fe2000ff1e0ff */
[----:B------:R0:W3:Y:S01]  /*0850*/  LDG.E.U16.CONSTANT R6, desc[UR6][R6.64] ;  /* 0x0000000606067981 */ /* 0x0000e2000c1e9500 */
[----:B------:R-:W-:Y:S02]  /*0860*/  IADD3.X R15, PT, PT, R13, UR8, RZ, P1, !PT ;  /* 0x000000080d0f7c10 */ /* 0x000fe40008ffe4ff */
[----:B------:R-:W-:-:S03]  /*0870*/  IADD3.X R17, PT, PT, R5, UR8, RZ, P0, !PT ;  /* 0x0000000805117c10 */ /* 0x000fc600087fe4ff */
[----:B------:R-:W3:Y:S04]  /*0880*/  LDG.E.U16.CONSTANT R14, desc[UR6][R14.64] ;  /* 0x000000060e0e7981 */ /* 0x000ee8000c1e9500 */
[----:B------:R1:W3:Y:S01]  /*0890*/  LDG.E.U16.CONSTANT R16, desc[UR6][R16.64] ;  /* 0x0000000610107981 */ /* 0x0002e2000c1e9500 */
[----:B--2---:R-:W-:-:S05]  /*08a0*/  IADD3 R12, P1, PT, R8, R11, RZ ;  /* 0x0000000b080c7210 */ /* 0x004fca0007f3e0ff */
[----:B------:R-:W-:Y:S02]  /*08b0*/  IMAD.X R13, RZ, RZ, R9, P1 ;  /* 0x000000ffff0d7224 */ /* 0x000fe400008e0609 */
[----:B----4-:R-:W-:-:S05]  /*08c0*/  IMAD.U32 R10, R10, 0x10000, RZ ;  /* 0x000100000a0a7824 */ /* 0x010fca00078e00ff */
[----:B------:R-:W-:-:S04]  /*08d0*/  FSETP.GT.FTZ.AND P0, PT, R10, UR10, PT ;  /* 0x0000000a0a007c0b */ /* 0x000fc8000bf14000 */
[----:B------:R-:W-:Y:S01]  /*08e0*/  FSEL R10, R10, RZ, P0 ;  /* 0x000000ff0a0a7208 */ /* 0x000fe20000000000 */
[----:B-----5:R-:W-:Y:S02]  /*08f0*/  IMAD.U32 R18, R18, 0x10000, RZ ;  /* 0x0001000012127824 */ /* 0x020fe400078e00ff */
[----:B---3--:R-:W-:-:S03]  /*0900*/  IMAD.U32 R20, R20, 0x10000, RZ ;  /* 0x0001000014147824 */ /* 0x008fc600078e00ff */
[----:B------:R-:W2:Y:S01]  /*0910*/  F2F.BF16.F32 R10, R10 ;  /* 0x0000000a000a7304 */ /* 0x000ea20000202000 */
[----:B------:R-:W-:Y:S01]  /*0920*/  FSETP.GT.FTZ.AND P0, PT, R18, UR10, PT ;  /* 0x0000000a12007c0b */ /* 0x000fe2000bf14000 */
[----:B------:R-:W-:-:S03]  /*0930*/  IMAD.U32 R23, R23, 0x10000, RZ ;  /* 0x0001000017177824 */ /* 0x000fc600078e00ff */
[----:B0-----:R-:W-:Y:S02]  /*0940*/  FSEL R7, R18, RZ, P0 ;  /* 0x000000ff12077208 */ /* 0x001fe40000000000 */
[----:B------:R-:W-:-:S04]  /*0950*/  FSETP.GT.FTZ.AND P0, PT, R20, UR10, PT ;  /* 0x0000000a14007c0b */ /* 0x000fc8000bf14000 */
[----:B------:R-:W-:Y:S02]  /*0960*/  FSEL R20, R20, RZ, P0 ;  /* 0x000000ff14147208 */ /* 0x000fe40000000000 */
[C---:B------:R-:W-:Y:S01]  /*0970*/  FSETP.GT.FTZ.AND P0, PT, R23.reuse, UR10, PT ;  /* 0x0000000a17007c0b */ /* 0x040fe2000bf14000 */
[----:B------:R-:W0:Y:S01]  /*0980*/  F2F.BF16.F32 R7, R7 ;  /* 0x0000000700077304 */ /* 0x000e220000202000 */
[----:B------:R-:W-:Y:S02]  /*0990*/  IMAD.U32 R5, R22, 0x10000, RZ ;  /* 0x0001000016057824 */ /* 0x000fe400078e00ff */
[----:B--2---:R-:W-:Y:S01]  /*09a0*/  IMAD.U32 R4, R10, 0x10000, RZ ;  /* 0x000100000a047824 */ /* 0x004fe200078e00ff */
[----:B------:R-:W-:-:S03]  /*09b0*/  FSEL R23, R23, RZ, P0 ;  /* 0x000000ff17177208 */ /* 0x000fc60000000000 */
[----:B------:R-:W-:Y:S01]  /*09c0*/  FMUL.FTZ R5, R4, R5 ;  /* 0x0000000504057220 */ /* 0x000fe20000410000 */
[----:B------:R-:W2:Y:S01]  /*09d0*/  F2F.BF16.F32 R20, R20 ;  /* 0x0000001400147304 */ /* 0x000ea20000202000 */
[----:B------:R-:W-:-:S03]  /*09e0*/  LEA R4, P0, R12, UR12, 0x1 ;  /* 0x0000000c0c047c11 */ /* 0x000fc6000f8008ff */
[----:B------:R-:W-:-:S04]  /*09f0*/  F2FP.BF16.F32.PACK_AB R10, RZ, R5 ;  /* 0x00000005ff0a723e */ /* 0x000fc800000010ff */
[----:B------:R-:W3:Y:S01]  /*0a00*/  F2F.BF16.F32 R23, R23 ;  /* 0x0000001700177304 */ /* 0x000ee20000202000 */
[----:B-1----:R-:W-:Y:S01]  /*0a10*/  PRMT R17, R10, 0x7610, R17 ;  /* 0x000076100a117816 */ /* 0x002fe20000000011 */
[----:B------:R-:W-:Y:S01]  /*0a20*/  IMAD.U32 R10, R6, 0x10000, RZ ;  /* 0x00010000060a7824 */ /* 0x000fe200078e00ff */
[----:B------:R-:W-:Y:S01]  /*0a30*/  LEA.HI.X R5, R12, UR13, R13, 0x1, P0 ;  /* 0x0000000d0c057c11 */ /* 0x000fe200080f0c0d */
[----:B0-----:R-:W-:Y:S01]  /*0a40*/  IMAD.U32 R7, R7, 0x10000, RZ ;  /* 0x0001000007077824 */ /* 0x001fe200078e00ff */
[----:B------:R-:W-:-:S03]  /*0a50*/  IADD3 R6, P0, PT, R21, R4, RZ ;  /* 0x0000000415067210 */ /* 0x000fc60007f1e0ff */
[----:B------:R-:W-:Y:S01]  /*0a60*/  FMUL.FTZ R10, R7, R10 ;  /* 0x0000000a070a7220 */ /* 0x000fe20000410000 */
[----:B------:R0:W-:Y:S01]  /*0a70*/  STG.E.U16 desc[UR6][R4.64], R17 ;  /* 0x0000001104007986 */ /* 0x0001e2000c101506 */
[----:B------:R-:W-:Y:S02]  /*0a80*/  IMAD.X R7, R19, 0x1, R5, P0 ;  /* 0x0000000113077824 */ /* 0x000fe400000e0605 */
[----:B------:R-:W-:Y:S02]  /*0a90*/  IMAD.U32 R13, R14, 0x10000, RZ ;  /* 0x000100000e0d7824 */ /* 0x000fe400078e00ff */
[----:B--2---:R-:W-:Y:S02]  /*0aa0*/  IMAD.U32 R20, R20, 0x10000, RZ ;  /* 0x0001000014147824 */ /* 0x004fe400078e00ff */
[----:B------:R-:W-:Y:S02]  /*0ab0*/  IMAD.U32 R15, R16, 0x10000, RZ ;  /* 0x00010000100f7824 */ /* 0x000fe400078e00ff */
[----:B---3--:R-:W-:Y:S01]  /*0ac0*/  IMAD.U32 R12, R23, 0x10000, RZ ;  /* 0x00010000170c7824 */ /* 0x008fe200078e00ff */
[----:B0-----:R-:W-:Y:S01]  /*0ad0*/  IADD3 R4, P0, PT, R21, R6, RZ ;  /* 0x0000000615047210 */ /* 0x001fe20007f1e0ff */
[----:B------:R-:W-:-:S02]  /*0ae0*/  FMUL.FTZ R13, R20, R13 ;  /* 0x0000000d140d7220 */ /* 0x000fc40000410000 */
[----:B------:R-:W-:Y:S02]  /*0af0*/  FMUL.FTZ R15, R12, R15 ;  /* 0x0000000f0c0f7220 */ /* 0x000fe40000410000 */
[----:B------:R-:W-:Y:S01]  /*0b00*/  IMAD.X R5, R19, 0x1, R7, P0 ;  /* 0x0000000113057824 */ /* 0x000fe200000e0607 */
[----:B------:R-:W-:Y:S02]  /*0b10*/  IADD3 R12, P0, PT, R21, R4, RZ ;  /* 0x00000004150c7210 */ /* 0x000fe40007f1e0ff */
[----:B------:R-:W-:Y:S02]  /*0b20*/  F2FP.BF16.F32.PACK_AB R10, RZ, R10 ;  /* 0x0000000aff0a723e */ /* 0x000fe400000010ff */
[----:B------:R-:W-:Y:S01]  /*0b30*/  F2FP.BF16.F32.PACK_AB R14, RZ, R13 ;  /* 0x0000000dff0e723e */ /* 0x000fe200000010ff */
[----:B------:R-:W-:Y:S01]  /*0b40*/  IMAD.X R13, R19, 0x1, R5, P0 ;  /* 0x00000001130d7824 */ /* 0x000fe200000e0605 */
[----:B------:R-:W-:Y:S02]  /*0b50*/  F2FP.BF16.F32.PACK_AB R15, RZ, R15 ;  /* 0x0000000fff0f723e */ /* 0x000fe400000010ff */
[C---:B------:R-:W-:Y:S01]  /*0b60*/  LEA R11, P0, R0.reuse, R11, 0x2 ;  /* 0x0000000b000b7211 */ /* 0x040fe200078010ff */
[----:B------:R1:W-:Y:S03]  /*0b70*/  STG.E.U16 desc[UR6][R6.64], R10 ;  /* 0x0000000a06007986 */ /* 0x0003e6000c101506 */
[----:B------:R-:W-:Y:S01]  /*0b80*/  LEA.HI.X R9, R0, R9, RZ, 0x2, P0 ;  /* 0x0000000900097211 */ /* 0x000fe200000f14ff */
[----:B------:R1:W-:Y:S01]  /*0b90*/  STG.E.U16 desc[UR6][R4.64], R14 ;  /* 0x0000000e04007986 */ /* 0x0003e2000c101506 */
[----:B------:R-:W-:-:S03]  /*0ba0*/  ISETP.GE.U32.AND P0, PT, R11, UR4, PT ;  /* 0x000000040b007c0c */ /* 0x000fc6000bf06070 */
[----:B------:R1:W-:Y:S01]  /*0bb0*/  STG.E.U16 desc[UR6][R12.64], R15 ;  /* 0x0000000f0c007986 */ /* 0x0003e2000c101506 */
[----:B------:R-:W-:-:S13]  /*0bc0*/  ISETP.GE.AND.EX P0, PT, R9, UR5, PT, P0 ;  /* 0x0000000509007c0c */ /* 0x000fda000bf06300 */
[----:B-1----:R-:W-:Y:S05]  /*0bd0*/  @!P0 BRA `(.L_x_194) ;  /* 0xfffffff800d08947 */ /* 0x002fea000383ffff */
[----:B------:R-:W-:Y:S05]  /*0be0*/  EXIT ;  /* 0x000000000000794d */ /* 0x000fea0003800000 */
        .weak           $__internal_12_$__cuda_sm20_div_u64
        .type           $__internal_12_$__cuda_sm20_div_u64,@function
        .size           $__internal_12_$__cuda_sm20_div_u64,(.L_x_430 - $__internal_12_$__cuda_sm20_div_u64)
$__internal_12_$__cuda_sm20_div_u64:
        /* <DEDUP_REMOVED lines=35> */
[----:B------:R-:W-:Y:S02]  /*0e20*/  IMAD.MOV.U32 R13, RZ, RZ, RZ ;  /* 0x000000ffff0d7224 */ /* 0x000fe400078e00ff */
[----:B------:R-:W-:-:S04]  /*0e30*/  IMAD.WIDE.U32 R12, R10, R5, R12 ;  /* 0x000000050a0c7225 */ /* 0x000fc800078e000c */
[C---:B------:R-:W-:Y:S02]  /*0e40*/  IMAD R15, R14.reuse, R5, RZ ;  /* 0x000000050e0f7224 */ /* 0x040fe400078e02ff */
[----:B------:R-:W-:-:S04]  /*0e50*/  IMAD.HI.U32 R12, P0, R14, R3, R12 ;  /* 0x000000030e0c7227 */ /* 0x000fc8000780000c */
[----:B------:R-:W-:Y:S01]  /*0e60*/  IMAD.HI.U32 R7, R14, R5, RZ ;  /* 0x000000050e077227 */ /* 0x000fe200078e00ff */
[----:B------:R-:W-:-:S03]  /*0e70*/  IADD3 R15, P1, PT, R15, R12, RZ ;  /* 0x0000000c0f0f7210 */ /* 0x000fc60007f3e0ff */
[----:B------:R-:W-:Y:S02]  /*0e80*/  IMAD.X R7, RZ, RZ, R7, P0 ;  /* 0x000000ffff077224 */ /* 0x000fe400000e0607 */
[----:B------:R-:W-:-:S04]  /*0e90*/  IMAD.WIDE.U32 R12, R15, R0, RZ ;  /* 0x000000000f0c7225 */ /* 0x000fc800078e00ff */
[----:B------:R-:W-:-:S04]  /*0ea0*/  IMAD.X R7, RZ, RZ, R7, P1 ;  /* 0x000000ffff077224 */ /* 0x000fc800008e0607 */
[-C--:B------:R-:W-:Y:S01]  /*0eb0*/  IMAD R10, R7, R0.reuse, R13 ;  /* 0x00000000070a7224 */ /* 0x080fe200078e020d */
[----:B------:R-:W-:Y:S02]  /*0ec0*/  IADD3 R13, P0, PT, -R12, R3, RZ ;  /* 0x000000030c0d7210 */ /* 0x000fe40007f1e1ff */
[----:B------:R-:W-:Y:S02]  /*0ed0*/  IADD3 R12, P2, PT, R15, 0x1, RZ ;  /* 0x000000010f0c7810 */ /* 0x000fe40007f5e0ff */
[----:B------:R-:W-:Y:S01]  /*0ee0*/  IADD3 R3, P1, PT, -R0, R13, RZ ;  /* 0x0000000d00037210 */ /* 0x000fe20007f3e1ff */
[----:B------:R-:W-:Y:S01]  /*0ef0*/  IMAD.X R14, R5, 0x1, ~R10, P0 ;  /* 0x00000001050e7824 */ /* 0x000fe200000e0e0a */
[----:B------:R-:W-:Y:S01]  /*0f00*/  ISETP.GE.U32.AND P0, PT, R13, R0, PT ;  /* 0x000000000d00720c */ /* 0x000fe20003f06070 */
[----:B------:R-:W-:-:S03]  /*0f10*/  IMAD.X R10, RZ, RZ, R7, P2 ;  /* 0x000000ffff0a7224 */ /* 0x000fc600010e0607 */
[C---:B------:R-:W-:Y:S02]  /*0f20*/  ISETP.GE.U32.AND.EX P0, PT, R14.reuse, RZ, PT, P0 ;  /* 0x000000ff0e00720c */ /* 0x040fe40003f06100 */
[----:B------:R-:W-:Y:S02]  /*0f30*/  IADD3.X R5, PT, PT, R14, -0x1, RZ, P1, !PT ;  /* 0xffffffff0e057810 */ /* 0x000fe40000ffe4ff */
[----:B------:R-:W-:Y:S02]  /*0f40*/  SEL R3, R3, R13, P0 ;  /* 0x0000000d03037207 */ /* 0x000fe40000000000 */
[----:B------:R-:W-:Y:S02]  /*0f50*/  SEL R12, R12, R15, P0 ;  /* 0x0000000f0c0c7207 */ /* 0x000fe40000000000 */
[----:B------:R-:W-:Y:S02]  /*0f60*/  SEL R5, R5, R14, P0 ;  /* 0x0000000e05057207 */ /* 0x000fe40000000000 */
[----:B------:R-:W-:-:S02]  /*0f70*/  SEL R7, R10, R7, P0 ;  /* 0x000000070a077207 */ /* 0x000fc40000000000 */
[----:B------:R-:W-:Y:S02]  /*0f80*/  ISETP.GE.U32.AND P0, PT, R3, R0, PT ;  /* 0x000000000300720c */ /* 0x000fe40003f06070 */
[----:B------:R-:W-:Y:S02]  /*0f90*/  IADD3 R3, P2, PT, R12, 0x1, RZ ;  /* 0x000000010c037810 */ /* 0x000fe40007f5e0ff */
[----:B------:R-:W-:Y:S02]  /*0fa0*/  ISETP.GE.U32.AND.EX P0, PT, R5, RZ, PT, P0 ;  /* 0x000000ff0500720c */ /* 0x000fe40003f06100 */
[----:B------:R-:W-:Y:S01]  /*0fb0*/  ISETP.NE.U32.AND P1, PT, R0, RZ, PT ;  /* 0x000000ff0000720c */ /* 0x000fe20003f25070 */
[----:B------:R-:W-:Y:S01]  /*0fc0*/  IMAD.X R10, RZ, RZ, R7, P2 ;  /* 0x000000ffff0a7224 */ /* 0x000fe200010e0607 */
[----:B------:R-:W-:Y:S02]  /*0fd0*/  SEL R3, R3, R12, P0 ;  /* 0x0000000c03037207 */ /* 0x000fe40000000000 */
[----:B------:R-:W-:-:S02]  /*0fe0*/  ISETP.NE.AND.EX P1, PT, RZ, RZ, PT, P1 ;  /* 0x000000ffff00720c */ /* 0x000fc40003f25310 */
[----:B------:R-:W-:Y:S01]  /*0ff0*/  SEL R10, R10, R7, P0 ;  /* 0x000000070a0a7207 */ /* 0x000fe20000000000 */
[----:B------:R-:W-:Y:S01]  /*1000*/  IMAD.MOV.U32 R7, RZ, RZ, 0x0 ;  /* 0x00000000ff077424 */ /* 0x000fe200078e00ff */
[----:B------:R-:W-:Y:S02]  /*1010*/  SEL R3, R3, 0xffffffff, P1 ;  /* 0xffffffff03037807 */ /* 0x000fe40000800000 */
[----:B------:R-:W-:Y:S01]  /*1020*/  SEL R10, R10, 0xffffffff, P1 ;  /* 0xffffffff0a0a7807 */ /* 0x000fe20000800000 */
[----:B------:R-:W-:Y:S06]  /*1030*/  RET.REL.NODEC R6 `(_ZN4vllm29act_and_mul_kernel_with_paramIN3c108BFloat16E14__nv_bfloat162XadL_ZNS_14fatrelu_kernelIS2_EET_RKS5_fEEXadL_ZNS_21packed_fatrelu_kernelIS3_EES5_S7_fEELb0ELb0EEEvPS5_PS6_if) ;  /* 0xffffffec06f07950 */ /* 0x000fec0003c3ffff */
.L_x_195:
        /* <DEDUP_REMOVED lines=12> */
.L_x_430:


//--------------------- .text._ZN4vllm29act_and_mul_kernel_with_paramIN3c104HalfE7__half2XadL_ZNS_14fatrelu_kernelIS2_EET_RKS5_fEEXadL_ZNS_21packed_fatrelu_kernelIS3_EES5_S7_fEELb0ELb0EEEvPS5_PS6_if --------------------------
	.section	.text._ZN4vllm29act_and_mul_kernel_with_paramIN3c104HalfE7__half2XadL_ZNS_14fatrelu_kernelIS2_EET_RKS5_fEEXadL_ZNS_21packed_fatrelu_kernelIS3_EES5_S7_fEELb0ELb0EEEvPS5_PS6_if,"ax",@progbits
	.align	128
        .global         _ZN4vllm29act_and_mul_kernel_with_paramIN3c104HalfE7__half2XadL_ZNS_14fatrelu_kernelIS2_EET_RKS5_fEEXadL_ZNS_21packed_fatrelu_kernelIS3_EES5_S7_fEELb0ELb0EEEvPS5_PS6_if
        .type           _ZN4vllm29act_and_mul_kernel_with_paramIN3c104HalfE7__half2XadL_ZNS_14fatrelu_kernelIS2_EET_RKS5_fEEXadL_ZNS_21packed_fatrelu_kernelIS3_EES5_S7_fEELb0ELb0EEEvPS5_PS6_if,@function
        .size           _ZN4vllm29act_and_mul_kernel_with_paramIN3c104HalfE7__half2XadL_ZNS_14fatrelu_kernelIS2_EET_RKS5_fEEXadL_ZNS_21packed_fatrelu_kernelIS3_EES5_S7_fEELb0ELb0EEEvPS5_PS6_if,(.L_x_431 - _ZN4vllm29act_and_mul_kernel_with_paramIN3c104HalfE7__half2XadL_ZNS_14fatrelu_kernelIS2_EET_RKS5_fEEXadL_ZNS_21packed_fatrelu_kernelIS3_EES5_S7_fEELb0ELb0EEEvPS5_PS6_if)
        .other          _ZN4vllm29act_and_mul_kernel_with_paramIN3c104HalfE7__half2XadL_ZNS_14fatrelu_kernelIS2_EET_RKS5_fEEXadL_ZNS_21packed_fatrelu_kernelIS3_EES5_S7_fEELb0ELb0EEEvPS5_PS6_if,@"STO_CUDA_ENTRY STV_DEFAULT"
_ZN4vllm29act_and_mul_kernel_with_paramIN3c104HalfE7__half2XadL_ZNS_14fatrelu_kernelIS2_EET_RKS5_fEEXadL_ZNS_21packed_fatrelu_kernelIS3_EES5_S7_fEELb0ELb0EEEvPS5_PS6_if:
.text._ZN4vllm29act_and_mul_kernel_with_paramIN3c104HalfE7__half2XadL_ZNS_14fatrelu_kernelIS2_EET_RKS5_fEEXadL_ZNS_21packed_fatrelu_kernelIS3_EES5_S7_fEELb0ELb0EEEvPS5_PS6_if:
        /* <DEDUP_REMOVED lines=45> */
.L_x_197:
[----:B------:R-:W-:-:S07]  /*02d0*/  MOV R6, 0x2f0 ;  /* 0x000002f000067802 */ /* 0x000fce0000000f00 */
[----:B------:R-:W-:Y:S05]  /*02e0*/  CALL.REL.NOINC `($__internal_13_$__cuda_sm20_div_u64) ;  /* 0x00000008003c7944 */ /* 0x000fea0003c00000 */
[----:B------:R-:W-:Y:S02]  /*02f0*/  IMAD.MOV.U32 R6, RZ, RZ, R3 ;  /* 0x000000ffff067224 */ /* 0x000fe400078e0003 */
[----:B------:R-:W-:-:S07]  /*0300*/  IMAD.MOV.U32 R7, RZ, RZ, R10 ;  /* 0x000000ffff077224 */ /* 0x000fce00078e000a */
.L_x_198:
[----:B------:R-:W-:Y:S05]  /*0310*/  BSYNC.RECONVERGENT B0 ;  /* 0x0000000000007941 */ /* 0x000fea0003800200 */
.L_x_196:
        /* <DEDUP_REMOVED lines=29> */
.L_x_201:
        /* <DEDUP_REMOVED lines=8> */
[----:B--2---:R-:W-:-:S05]  /*0570*/  HADD2.F32 R19, -RZ, R12.H0_H0 ;  /* 0x2000000cff137230 */ /* 0x004fca0000004100 */
[----:B------:R-:W-:-:S04]  /*0580*/  FSETP.GT.FTZ.AND P1, PT, R19, UR9, PT ;  /* 0x0000000913007c0b */ /* 0x000fc8000bf34000 */
[----:B------:R-:W-:Y:S01]  /*0590*/  FSEL R19, R19, RZ, P1 ;  /* 0x000000ff13137208 */ /* 0x000fe20000800000 */
[----:B---3--:R-:W-:Y:S01]  /*05a0*/  HADD2.F32 R20, -RZ, R4.H0_H0 ;  /* 0x20000004ff147230 */ /* 0x008fe20000004100 */
[----:B------:R-:W-:Y:S02]  /*05b0*/  IADD3 R12, P1, PT, R15, R6, RZ ;  /* 0x000000060f0c7210 */ /* 0x000fe40007f3e0ff */
[----:B------:R-:W-:Y:S02]  /*05c0*/  F2FP.F16.F32.PACK_AB R19, RZ, R19 ;  /* 0x00000013ff13723e */ /* 0x000fe400000000ff */
[----:B------:R-:W-:Y:S01]  /*05d0*/  LEA R15, P3, R0, R15, 0x1 ;  /* 0x0000000f000f7211 */ /* 0x000fe200078608ff */
[----:B------:R-:W-:Y:S01]  /*05e0*/  IMAD.X R13, R17, 0x1, R10, P1 ;  /* 0x00000001110d7824 */ /* 0x000fe200008e060a */
[----:B------:R-:W-:Y:S01]  /*05f0*/  IADD3 R18, P1, PT, R18, -0x1, RZ ;  /* 0xffffffff12127810 */ /* 0x000fe20007f3e0ff */
[----:B------:R-:W-:Y:S01]  /*0600*/  HADD2.F32 R19, -RZ, R19.H0_H0 ;  /* 0x20000013ff137230 */ /* 0x000fe20000004100 */
[----:B------:R-:W-:-:S02]  /*0610*/  LEA.HI.X R17, R0, R17, RZ, 0x1, P3 ;  /* 0x0000001100117211 */ /* 0x000fc400018f0cff */
[----:B------:R-:W-:Y:S02]  /*0620*/  IADD3.X R14, PT, PT, R14, -0x1, RZ, P1, !PT ;  /* 0xffffffff0e0e7810 */ /* 0x000fe40000ffe4ff */
[----:B------:R-:W-:Y:S01]  /*0630*/  FMUL.FTZ R19, R19, R20 ;  /* 0x0000001413137220 */ /* 0x000fe20000410000 */
[----:B------:R-:W-:-:S04]  /*0640*/  ISETP.NE.U32.AND P1, PT, R18, RZ, PT ;  /* 0x000000ff1200720c */ /* 0x000fc80003f25070 */
[----:B------:R-:W-:Y:S02]  /*0650*/  F2FP.F16.F32.PACK_AB R19, RZ, R19 ;  /* 0x00000013ff13723e */ /* 0x000fe400000000ff */
[----:B------:R-:W-:-:S03]  /*0660*/  ISETP.NE.AND.EX P1, PT, R14, RZ, PT, P1 ;  /* 0x000000ff0e00720c */ /* 0x000fc60003f25310 */
[----:B------:R0:W-:Y:S10]  /*0670*/  STG.E.U16 desc[UR6][R12.64], R19 ;  /* 0x000000130c007986 */ /* 0x0001f4000c101506 */
[----:B------:R-:W-:Y:S05]  /*0680*/  @P1 BRA `(.L_x_201) ;  /* 0xfffffffc00981947 */ /* 0x000fea000383ffff */
.L_x_200:
[----:B------:R-:W-:Y:S05]  /*0690*/  BSYNC.RECONVERGENT B0 ;  /* 0x0000000000007941 */ /* 0x000fea0003800200 */
.L_x_199:
        /* <DEDUP_REMOVED lines=8> */
.L_x_202:
[----:B------:R-:W-:-:S04]  /*0720*/  LEA R6, P0, R11, R2, 0x1 ;  /* 0x000000020b067211 */ /* 0x000fc800078008ff */
[----:B------:R-:W-:-:S05]  /*0730*/  LEA.HI.X R7, R11, R3, R9, 0x1, P0 ;  /* 0x000000030b077211 */ /* 0x000fca00000f0c09 */
[----:B------:R1:W4:Y:S01]  /*0740*/  LDG.E.U16.CONSTANT R22, desc[UR6][R6.64] ;  /* 0x0000000606167981 */ /* 0x000322000c1e9500 */
[----:B------:R-:W-:Y:S02]  /*0750*/  IADD3 R26, P0, PT, R6, UR9, RZ ;  /* 0x00000009061a7c10 */ /* 0x000fe4000ff1e0ff */
[----:B------:R-:W-:Y:S02]  /*0760*/  IADD3 R16, P1, PT, R23, R6, RZ ;  /* 0x0000000617107210 */ /* 0x000fe40007f3e0ff */
[----:B------:R-:W-:Y:S02]  /*0770*/  IADD3.X R27, PT, PT, R7, UR8, RZ, P0, !PT ;  /* 0x00000008071b7c10 */ /* 0x000fe400087fe4ff */
[----:B0-----:R-:W-:Y:S01]  /*0780*/  IADD3 R12, P0, PT, R23, R16, RZ ;  /* 0x00000010170c7210 */ /* 0x001fe20007f1e0ff */
[C---:B------:R-:W-:Y:S02]  /*0790*/  IMAD.X R17, R21.reuse, 0x1, R7, P1 ;  /* 0x0000000115117824 */ /* 0x040fe400008e0607 */
[----:B------:R-:W5:Y:S02]  /*07a0*/  LDG.E.U16.CONSTANT R24, desc[UR6][R26.64] ;  /* 0x000000061a187981 */ /* 0x000f64000c1e9500 */
[----:B------:R-:W-:Y:S01]  /*07b0*/  IMAD.X R13, R21, 0x1, R17, P0 ;  /* 0x00000001150d7824 */ /* 0x000fe200000e0611 */
[----:B------:R-:W-:Y:S01]  /*07c0*/  IADD3 R4, P0, PT, R23, R12, RZ ;  /* 0x0000000c17047210 */ /* 0x000fe20007f1e0ff */
[----:B------:R-:W3:Y:S04]  /*07d0*/  LDG.E.U16.CONSTANT R25, desc[UR6][R16.64] ;  /* 0x0000000610197981 */ /* 0x000ee8000c1e9500 */
[----:B------:R0:W3:Y:S01]  /*07e0*/  LDG.E.U16.CONSTANT R10, desc[UR6][R12.64] ;  /* 0x000000060c0a7981 */ /* 0x0000e2000c1e9500 */
[----:B------:R-:W-:Y:S01]  /*07f0*/  IMAD.X R5, R21, 0x1, R13, P0 ;  /* 0x0000000115057824 */ /* 0x000fe200000e060d */
[----:B-1----:R-:W-:-:S02]  /*0800*/  IADD3 R6, P0, PT, R16, UR9, RZ ;  /* 0x0000000910067c10 */ /* 0x002fc4000ff1e0ff */
[----:B------:R-:W-:Y:S02]  /*0810*/  IADD3 R14, P1, PT, R12, UR9, RZ ;  /* 0x000000090c0e7c10 */ /* 0x000fe4000ff3e0ff */
[----:B------:R5:W3:Y:S01]  /*0820*/  LDG.E.U16.CONSTANT R20, desc[UR6][R4.64] ;  /* 0x0000000604147981 */ /* 0x000ae2000c1e9500 */
[----:B------:R-:W-:Y:S02]  /*0830*/  IADD3.X R7, PT, PT, R17, UR8, RZ, P0, !PT ;  /* 0x0000000811077c10 */ /* 0x000fe400087fe4ff */
[----:B------:R-:W-:Y:S02]  /*0840*/  IADD3.X R15, PT, PT, R13, UR8, RZ, P1, !PT ;  /* 0x000000080d0f7c10 */ /* 0x000fe40008ffe4ff */
[----:B------:R-:W-:Y:S01]  /*0850*/  IADD3 R18, P0, PT, R4, UR9, RZ ;  /* 0x0000000904127c10 */ /* 0x000fe2000ff1e0ff */
[----:B------:R1:W3:Y:S04]  /*0860*/  LDG.E.U16.CONSTANT R6, desc[UR6][R6.64] ;  /* 0x0000000606067981 */ /* 0x0002e8000c1e9500 */
[----:B------:R-:W3:Y:S01]  /*0870*/  LDG.E.U16.CONSTANT R14, desc[UR6][R14.64] ;  /* 0x000000060e0e7981 */ /* 0x000ee2000c1e9500 */
[----:B------:R-:W-:-:S05]  /*0880*/  IADD3.X R19, PT, PT, R5, UR8, RZ, P0, !PT ;  /* 0x0000000805137c10 */ /* 0x000fca00087fe4ff */
[----:B------:R-:W3:Y:S01]  /*0890*/  LDG.E.U16.CONSTANT R18, desc[UR6][R18.64] ;  /* 0x0000000612127981 */ /* 0x000ee2000c1e9500 */
[----:B----4-:R-:W-:-:S05]  /*08a0*/  HADD2.F32 R22, -RZ, R22.H0_H0 ;  /* 0x20000016ff167230 */ /* 0x010fca0000004100 */
[----:B--2---:R-:W-:-:S04]  /*08b0*/  FSETP.GT.FTZ.AND P0, PT, R22, UR10, PT ;  /* 0x0000000a16007c0b */ /* 0x004fc8000bf14000 */
[----:B------:R-:W-:Y:S02]  /*08c0*/  FSEL R22, R22, RZ, P0 ;  /* 0x000000ff16167208 */ /* 0x000fe40000000000 */
[----:B0-----:R-:W-:Y:S02]  /*08d0*/  IADD3 R12, P0, PT, R8, R11, RZ ;  /* 0x0000000b080c7210 */ /* 0x001fe40007f1e0ff */
[----:B------:R-:W-:Y:S01]  /*08e0*/  F2FP.F16.F32.PACK_AB R22, RZ, R22 ;  /* 0x00000016ff16723e */ /* 0x000fe200000000ff */
[----:B-----5:R-:W-:Y:S01]  /*08f0*/  HADD2.F32 R5, -RZ, R24.H0_H0 ;  /* 0x20000018ff057230 */ /* 0x020fe20000004100 */
[----:B---3--:R-:W-:Y:S01]  /*0900*/  LEA R4, P1, R12, UR12, 0x1 ;  /* 0x0000000c0c047c11 */ /* 0x008fe2000f8208ff */
[----:B-1----:R-:W-:Y:S02]  /*0910*/  IMAD.X R7, RZ, RZ, R9, P0 ;  /* 0x000000ffff077224 */ /* 0x002fe400000e0609 */
[----:B------:R-:W-:Y:S02]  /*0920*/  HADD2.F32 R22, -RZ, R22.H0_H0 ;  /* 0x20000016ff167230 */ /* 0x000fe40000004100 */
[----:B------:R-:W-:-:S02]  /*0930*/  HADD2.F32 R10, -RZ, R10.H0_H0 ;  /* 0x2000000aff0a7230 */ /* 0x000fc40000004100 */
[----:B------:R-:W-:Y:S02]  /*0940*/  HADD2.F32 R25, -RZ, R25.H0_H0 ;  /* 0x20000019ff197230 */ /* 0x000fe40000004100 */
[----:B------:R-:W-:Y:S01]  /*0950*/  FMUL.FTZ R22, R22, R5 ;  /* 0x0000000516167220 */ /* 0x000fe20000410000 */
[----:B------:R-:W-:Y:S02]  /*0960*/  LEA.HI.X R5, R12, UR13, R7, 0x1, P1 ;  /* 0x0000000d0c057c11 */ /* 0x000fe400088f0c07 */
[C---:B------:R-:W-:Y:S01]  /*0970*/  FSETP.GT.FTZ.AND P1, PT, R10.reuse, UR10, PT ;  /* 0x0000000a0a007c0b */ /* 0x040fe2000bf34000 */
[----:B------:R-:W-:Y:S01]  /*0980*/  HADD2.F32 R20, -RZ, R20.H0_H0 ;  /* 0x20000014ff147230 */ /* 0x000fe20000004100 */
[C---:B------:R-:W-:Y:S02]  /*0990*/  FSETP.GT.FTZ.AND P0, PT, R25.reuse, UR10, PT ;  /* 0x0000000a19007c0b */ /* 0x040fe4000bf14000 */
[----:B------:R-:W-:Y:S02]  /*09a0*/  FSEL R10, R10, RZ, P1 ;  /* 0x000000ff0a0a7208 */ /* 0x000fe40000800000 */
[----:B------:R-:W-:-:S02]  /*09b0*/  FSEL R25, R25, RZ, P0 ;  /* 0x000000ff19197208 */ /* 0x000fc40000000000 */
[C---:B------:R-:W-:Y:S02]  /*09c0*/  FSETP.GT.FTZ.AND P0, PT, R20.reuse, UR10, PT ;  /* 0x0000000a14007c0b */ /* 0x040fe4000bf14000 */
[----:B------:R-:W-:Y:S02]  /*09d0*/  F2FP.F16.F32.PACK_AB R10, RZ, R10 ;  /* 0x0000000aff0a723e */ /* 0x000fe400000000ff */
[----:B------:R-:W-:Y:S01]  /*09e0*/  FSEL R20, R20, RZ, P0 ;  /* 0x000000ff14147208 */ /* 0x000fe20000000000 */
[----:B------:R-:W-:Y:S02]  /*09f0*/  HADD2.F32 R14, -RZ, R14.H0_H0 ;  /* 0x2000000eff0e7230 */ /* 0x000fe40000004100 */
[----:B------:R-:W-:Y:S01]  /*0a00*/  HADD2.F32 R7, -RZ, R10.H0_H0 ;  /* 0x2000000aff077230 */ /* 0x000fe20000004100 */
[----:B------:R-:W-:Y:S01]  /*0a10*/  F2FP.F16.F32.PACK_AB R22, RZ, R22 ;  /* 0x00000016ff16723e */ /* 0x000fe200000000ff */
[----:B------:R-:W-:Y:S01]  /*0a20*/  HADD2.F32 R10, -RZ, R6.H0_H0 ;  /* 0x20000006ff0a7230 */ /* 0x000fe20000004100 */
[----:B------:R-:W-:-:S02]  /*0a30*/  F2FP.F16.F32.PACK_AB R25, RZ, R25 ;  /* 0x00000019ff19723e */ /* 0x000fc400000000ff */
[----:B------:R-:W-:Y:S02]  /*0a40*/  IADD3 R6, P0, PT, R23, R4, RZ ;  /* 0x0000000417067210 */ /* 0x000fe40007f1e0ff */
[----:B------:R-:W-:Y:S01]  /*0a50*/  F2FP.F16.F32.PACK_AB R20, RZ, R20 ;  /* 0x00000014ff14723e */ /* 0x000fe200000000ff */
[----:B------:R-:W-:Y:S01]  /*0a60*/  FMUL.FTZ R14, R7, R14 ;  /* 0x0000000e070e7220 */ /* 0x000fe20000410000 */
[----:B------:R0:W-:Y:S01]  /*0a70*/  STG.E.U16 desc[UR6][R4.64], R22 ;  /* 0x0000001604007986 */ /* 0x0001e2000c101506 */
[----:B------:R-:W-:Y:S02]  /*0a80*/  HADD2.F32 R25, -RZ, R25.H0_H0 ;  /* 0x20000019ff197230 */ /* 0x000fe40000004100 */
[----:B------:R-:W-:Y:S02]  /*0a90*/  IMAD.X R7, R21, 0x1, R5, P0 ;  /* 0x0000000115077824 */ /* 0x000fe400000e0605 */
[----:B------:R-:W-:Y:S02]  /*0aa0*/  HADD2.F32 R20, -RZ, R20.H0_H0 ;  /* 0x20000014ff147230 */ /* 0x000fe40000004100 */
[----:B------:R-:W-:-:S02]  /*0ab0*/  HADD2.F32 R13, -RZ, R18.H0_H0 ;  /* 0x20000012ff0d7230 */ /* 0x000fc40000004100 */
[----:B------:R-:W-:Y:S01]  /*0ac0*/  FMUL.FTZ R10, R25, R10 ;  /* 0x0000000a190a7220 */ /* 0x000fe20000410000 */
[----:B0-----:R-:W-:Y:S02]  /*0ad0*/  IADD3 R4, P0, PT, R23, R6, RZ ;  /* 0x0000000617047210 */ /* 0x001fe40007f1e0ff */
[----:B------:R-:W-:-:S03]  /*0ae0*/  FMUL.FTZ R13, R20, R13 ;  /* 0x0000000d140d7220 */ /* 0x000fc60000410000 */
[----:B------:R-:W-:Y:S01]  /*0af0*/  IMAD.X R5, R21, 0x1, R7, P0 ;  /* 0x0000000115057824 */ /* 0x000fe200000e0607 */
[----:B------:R-:W-:Y:S02]  /*0b00*/  IADD3 R12, P0, PT, R23, R4, RZ ;  /* 0x00000004170c7210 */ /* 0x000fe40007f1e0ff */
[----:B------:R-:W-:Y:S02]  /*0b10*/  F2FP.F16.F32.PACK_AB R10, RZ, R10 ;  /* 0x0000000aff0a723e */ /* 0x000fe400000000ff */
[----:B------:R-:W-:Y:S02]  /*0b20*/  F2FP.F16.F32.PACK_AB R14, RZ, R14 ;  /* 0x0000000eff0e723e */ /* 0x000fe400000000ff */
[----:B------:R-:W-:Y:S01]  /*0b30*/  F2FP.F16.F32.PACK_AB R15, RZ, R13 ;  /* 0x0000000dff0f723e */ /* 0x000fe200000000ff */
[----:B------:R-:W-:Y:S01]  /*0b40*/  IMAD.X R13, R21, 0x1, R5, P0 ;  /* 0x00000001150d7824 */ /* 0x000fe200000e0605 */
        /* <DEDUP_REMOVED lines=9> */
        .weak           $__internal_13_$__cuda_sm20_div_u64
        .type           $__internal_13_$__cuda_sm20_div_u64,@function
        .size           $__internal_13_$__cuda_sm20_div_u64,(.L_x_431 - $__internal_13_$__cuda_sm20_div_u64)
$__internal_13_$__cuda_sm20_div_u64:
        /* <DEDUP_REMOVED lines=68> */
[----:B------:R-:W-:Y:S06]  /*1020*/  RET.REL.NODEC R6 `(_ZN4vllm29act_and_mul_kernel_with_paramIN3c104HalfE7__half2XadL_ZNS_14fatrelu_kernelIS2_EET_RKS5_fEEXadL_ZNS_21packed_fatrelu_kernelIS3_EES5_S7_fEELb0ELb0EEEvPS5_PS6_if) ;  /* 0xffffffec06f47950 */ /* 0x000fec0003c3ffff */
.L_x_203:
        /* <DEDUP_REMOVED lines=13> */
.L_x_431:


//--------------------- .text._ZN4vllm29act_and_mul_kernel_with_paramIf6float2XadL_ZNS_14fatrelu_kernelIfEET_RKS3_fEEXadL_ZNS_21packed_fatrelu_kernelIS1_EES3_S5_fEELb0ELb0EEEvPS3_PS4_if --------------------------
	.section	.text._ZN4vllm29act_and_mul_kernel_with_paramIf6float2XadL_ZNS_14fatrelu_kernelIfEET_RKS3_fEEXadL_ZNS_21packed_fatrelu_kernelIS1_EES3_S5_fEELb0ELb0EEEvPS3_PS4_if,"ax",@progbits
	.align	128
        .global         _ZN4vllm29act_and_mul_kernel_with_paramIf6float2XadL_ZNS_14fatrelu_kernelIfEET_RKS3_fEEXadL_ZNS_21packed_fatrelu_kernelIS1_EES3_S5_fEELb0ELb0EEEvPS3_PS4_if
        .type           _ZN4vllm29act_and_mul_kernel_with_paramIf6float2XadL_ZNS_14fatrelu_kernelIfEET_RKS3_fEEXadL_ZNS_21packed_fatrelu_kernelIS1_EES3_S5_fEELb0ELb0EEEvPS3_PS4_if,@function
        .size           _ZN4vllm29act_and_mul_kernel_with_paramIf6float2XadL_ZNS_14fatrelu_kernelIfEET_RKS3_fEEXadL_ZNS_21packed_fatrelu_kernelIS1_EES3_S5_fEELb0ELb0EEEvPS3_PS4_if,(.L_x_432 - _ZN4vllm29act_and_mul_kernel_with_paramIf6float2XadL_ZNS_14fatrelu_kernelIfEET_RKS3_fEEXadL_ZNS_21packed_fatrelu_kernelIS1_EES3_S5_fEELb0ELb0EEEvPS3_PS4_if)
        .other          _ZN4vllm29act_and_mul_kernel_with_paramIf6float2XadL_ZNS_14fatrelu_kernelIfEET_RKS3_fEEXadL_ZNS_21packed_fatrelu_kernelIS1_EES3_S5_fEELb0ELb0EEEvPS3_PS4_if,@"STO_CUDA_ENTRY STV_DEFAULT"
_ZN4vllm29act_and_mul_kernel_with_paramIf6float2XadL_ZNS_14fatrelu_kernelIfEET_RKS3_fEEXadL_ZNS_21packed_fatrelu_kernelIS1_EES3_S5_fEELb0ELb0EEEvPS3_PS4_if:
.text._ZN4vllm29act_and_mul_kernel_with_paramIf6float2XadL_ZNS_14fatrelu_kernelIfEET_RKS3_fEEXadL_ZNS_21packed_fatrelu_kernelIS1_EES3_S5_fEELb0ELb0EEEvPS3_PS4_if:
        /* <DEDUP_REMOVED lines=16> */
[C---:B------:R-:W-:Y:S02]  /*0100*/  ISETP.GE.AND.EX P0, PT, R6.reuse, UR5, PT, P0 ;  /* 0x0000000506007c0c */ /* 0x040fe4000bf06300 */
        /* <DEDUP_REMOVED lines=28> */
.L_x_205:
[----:B------:R-:W-:-:S07]  /*02d0*/  MOV R6, 0x2f0 ;  /* 0x000002f000067802 */ /* 0x000fce0000000f00 */
[----:B------:R-:W-:Y:S05]  /*02e0*/  CALL.REL.NOINC `($__internal_14_$__cuda_sm20_div_u64) ;  /* 0x0000000400d87944 */ /* 0x000fea0003c00000 */
[----:B------:R-:W-:Y:S02]  /*02f0*/  IMAD.MOV.U32 R6, RZ, RZ, R3 ;  /* 0x000000ffff067224 */ /* 0x000fe400078e0003 */
[----:B------:R-:W-:-:S07]  /*0300*/  IMAD.MOV.U32 R7, RZ, RZ, R10 ;  /* 0x000000ffff077224 */ /* 0x000fce00078e000a */
.L_x_206:
[----:B------:R-:W-:Y:S05]  /*0310*/  BSYNC.RECONVERGENT B0 ;  /* 0x0000000000007941 */ /* 0x000fea0003800200 */
.L_x_204:
        /* <DEDUP_REMOVED lines=21> */
[----:B------:R-:W-:Y:S01]  /*0470*/  USHF.L.U64.HI UR4, UR4, 0x2, UR5 ;  /* 0x0000000204047899 */ /* 0x000fe20008010205 */
[----:B-1----:R-:W-:-:S03]  /*0480*/  LEA R20, P1, R0, UR12, 0x2 ;  /* 0x0000000c00147c11 */ /* 0x002fc6000f8210ff */
[----:B------:R-:W-:Y:S02]  /*0490*/  IMAD.U32 R6, RZ, RZ, UR8 ;  /* 0x00000008ff067e24 */ /* 0x000fe4000f8e00ff */
[----:B------:R-:W-:Y:S01]  /*04a0*/  IMAD.U32 R7, RZ, RZ, UR4 ;  /* 0x00000004ff077e24 */ /* 0x000fe2000f8e00ff */
[----:B------:R-:W-:Y:S01]  /*04b0*/  LEA.HI.X R22, R0, UR13, RZ, 0x2, P1 ;  /* 0x0000000d00167c11 */ /* 0x000fe200088f14ff */
[----:B------:R-:W-:-:S03]  /*04c0*/  IMAD.WIDE.U32 R6, R5, 0x4, R6 ;  /* 0x0000000405067825 */ /* 0x000fc600078e0006 */
[----:B------:R-:W-:-:S04]  /*04d0*/  IADD3 R16, P2, PT, R6, UR14, RZ ;  /* 0x0000000e06107c10 */ /* 0x000fc8000ff5e0ff */
[----:B------:R-:W-:-:S09]  /*04e0*/  IADD3.X R18, PT, PT, R7, UR15, RZ, P2, !PT ;  /* 0x0000000f07127c10 */ /* 0x000fd200097fe4ff */
.L_x_209:
[----:B------:R-:W-:-:S05]  /*04f0*/  IADD3 R12, P1, PT, R2, R17, RZ ;  /* 0x00000011020c7210 */ /* 0x000fca0007f3e0ff */
[----:B------:R-:W-:Y:S01]  /*0500*/  IMAD.X R13, R3, 0x1, R19, P1 ;  /* 0x00000001030d7824 */ /* 0x000fe200008e0613 */
[----:B------:R-:W-:-:S04]  /*0510*/  IADD3 R10, P1, PT, R17, R16, RZ ;  /* 0x00000010110a7210 */ /* 0x000fc80007f3e0ff */
[----:B------:R-:W2:Y:S01]  /*0520*/  LDG.E.CONSTANT R12, desc[UR6][R12.64] ;  /* 0x000000060c0c7981 */ /* 0x000ea2000c1e9900 */
[----:B------:R-:W-:-:S05]  /*0530*/  IMAD.X R11, R19, 0x1, R18, P1 ;  /* 0x00000001130b7824 */ /* 0x000fca00008e0612 */
[----:B------:R-:W3:Y:S01]  /*0540*/  LDG.E.CONSTANT R10, desc[UR6][R10.64] ;  /* 0x000000060a0a7981 */ /* 0x000ee2000c1e9900 */
[----:B------:R-:W-:Y:S02]  /*0550*/  IADD3 R6, P2, PT, R17, R20, RZ ;  /* 0x0000001411067210 */ /* 0x000fe40007f5e0ff */
[----:B------:R-:W-:-:S03]  /*0560*/  LEA R17, P3, R4, R17, 0x2 ;  /* 0x0000001104117211 */ /* 0x000fc600078610ff */
[----:B------:R-:W-:Y:S01]  /*0570*/  IMAD.X R7, R19, 0x1, R22, P2 ;  /* 0x0000000113077824 */ /* 0x000fe200010e0616 */
[C---:B------:R-:W-:Y:S02]  /*0580*/  IADD3 R9, P2, PT, R4.reuse, R9, RZ ;  /* 0x0000000904097210 */ /* 0x040fe40007f5e0ff */
[----:B------:R-:W-:-:S03]  /*0590*/  LEA.HI.X R19, R4, R19, RZ, 0x2, P3 ;  /* 0x0000001304137211 */ /* 0x000fc600018f14ff */
[----:B------:R-:W-:Y:S01]  /*05a0*/  IMAD.X R8, RZ, RZ, R8, P2 ;  /* 0x000000ffff087224 */ /* 0x000fe200010e0608 */
[----:B--2---:R-:W-:-:S04]  /*05b0*/  FSETP.GT.FTZ.AND P1, PT, R12, UR9, PT ;  /* 0x000000090c007c0b */ /* 0x004fc8000bf34000 */
[----:B------:R-:W-:Y:S02]  /*05c0*/  FSEL R5, R12, RZ, P1 ;  /* 0x000000ff0c057208 */ /* 0x000fe40000800000 */
[----:B------:R-:W-:-:S03]  /*05d0*/  IADD3 R14, P1, PT, R14, -0x1, RZ ;  /* 0xffffffff0e0e7810 */ /* 0x000fc60007f3e0ff */
[----:B---3--:R-:W-:Y:S01]  /*05e0*/  FMUL.FTZ R5, R10, R5 ;  /* 0x000000050a057220 */ /* 0x008fe20000410000 */
[----:B------:R-:W-:Y:S02]  /*05f0*/  IADD3.X R15, PT, PT, R15, -0x1, RZ, P1, !PT ;  /* 0xffffffff0f0f7810 */ /* 0x000fe40000ffe4ff */
[----:B------:R-:W-:Y:S02]  /*0600*/  ISETP.NE.U32.AND P1, PT, R14, RZ, PT ;  /* 0x000000ff0e00720c */ /* 0x000fe40003f25070 */
[----:B------:R0:W-:Y:S02]  /*0610*/  STG.E desc[UR6][R6.64], R5 ;  /* 0x0000000506007986 */ /* 0x0001e4000c101906 */
[----:B------:R-:W-:-:S13]  /*0620*/  ISETP.NE.AND.EX P1, PT, R15, RZ, PT, P1 ;  /* 0x000000ff0f00720c */ /* 0x000fda0003f25310 */
[----:B0-----:R-:W-:Y:S05]  /*0630*/  @P1 BRA `(.L_x_209) ;  /* 0xfffffffc00ac1947 */ /* 0x001fea000383ffff */
.L_x_208:
[----:B------:R-:W-:Y:S05]  /*0640*/  BSYNC.RECONVERGENT B0 ;  /* 0x0000000000007941 */ /* 0x000fea0003800200 */
.L_x_207:
[----:B------:R-:W-:Y:S05]  /*0650*/  @!P0 EXIT ;  /* 0x000000000000894d */ /* 0x000fea0003800000 */
[----:B------:R-:W0:Y:S01]  /*0660*/  LDCU UR4, c[0x0][0x390] ;  /* 0x00007200ff0477ac */ /* 0x000e220008000800 */
[----:B------:R-:W-:Y:S01]  /*0670*/  IMAD.SHL.U32 R10, R4, 0x4, RZ ;  /* 0x00000004040a7824 */ /* 0x000fe200078e00ff */
[----:B------:R-:W-:Y:S01]  /*0680*/  SHF.R.U32.HI R11, RZ, 0x1e, R4 ;  /* 0x0000001eff0b7819 */ /* 0x000fe20000011604 */
[----:B------:R-:W1:Y:S01]  /*0690*/  LDCU UR10, c[0x0][0x394] ;  /* 0x00007280ff0a77ac */ /* 0x000e620008000800 */
[----:B------:R-:W2:Y:S01]  /*06a0*/  LDCU.64 UR12, c[0x0][0x380] ;  /* 0x00007000ff0c77ac */ /* 0x000ea20008000a00 */
[----:B0-----:R-:W-:Y:S02]  /*06b0*/  USHF.L.U64.HI UR8, UR4, 0x2, UR5 ;  /* 0x0000000204087899 */ /* 0x001fe40008010205 */
[----:B------:R-:W-:-:S12]  /*06c0*/  USHF.L.U32 UR9, UR4, 0x2, URZ ;  /* 0x0000000204097899 */ /* 0x000fd800080006ff */
.L_x_210:
[----:B------:R-:W-:-:S04]  /*06d0*/  LEA R24, P0, R9, R2, 0x2 ;  /* 0x0000000209187211 */ /* 0x000fc800078010ff */
[----:B------:R-:W-:Y:S02]  /*06e0*/  LEA.HI.X R25, R9, R3, R8, 0x2, P0 ;  /* 0x0000000309197211 */ /* 0x000fe400000f1408 */
[----:B------:R-:W-:Y:S02]  /*06f0*/  IADD3 R26, P0, PT, R24, UR9, RZ ;  /* 0x00000009181a7c10 */ /* 0x000fe4000ff1e0ff */
[C---:B------:R-:W-:Y:S01]  /*0700*/  IADD3 R22, P1, PT, R10.reuse, R24, RZ ;  /* 0x000000180a167210 */ /* 0x040fe20007f3e0ff */
[----:B------:R-:W1:Y:S01]  /*0710*/  LDG.E.CONSTANT R20, desc[UR6][R24.64] ;  /* 0x0000000618147981 */ /* 0x000e62000c1e9900 */
[----:B------:R-:W-:Y:S02]  /*0720*/  IADD3.X R27, PT, PT, R25, UR8, RZ, P0, !PT ;  /* 0x00000008191b7c10 */ /* 0x000fe400087fe4ff */
[C---:B------:R-:W-:Y:S01]  /*0730*/  IADD3 R12, P0, PT, R10.reuse, R22, RZ ;  /* 0x000000160a0c7210 */ /* 0x040fe20007f1e0ff */
[C---:B------:R-:W-:Y:S02]  /*0740*/  IMAD.X R23, R11.reuse, 0x1, R25, P1 ;  /* 0x000000010b177824 */ /* 0x040fe400008e0619 */
[----:B------:R-:W3:Y:S01]  /*0750*/  LDG.E.CONSTANT R21, desc[UR6][R26.64] ;  /* 0x000000061a157981 */ /* 0x000ee2000c1e9900 */
[----:B------:R-:W-:Y:S01]  /*0760*/  IADD3 R4, P1, PT, R10, R12, RZ ;  /* 0x0000000c0a047210 */ /* 0x000fe20007f3e0ff */
[C---:B------:R-:W-:Y:S01]  /*0770*/  IMAD.X R13, R11.reuse, 0x1, R23, P0 ;  /* 0x000000010b0d7824 */ /* 0x040fe200000e0617 */
[----:B------:R-:W-:Y:S01]  /*0780*/  IADD3 R6, P0, PT, R22, UR9, RZ ;  /* 0x0000000916067c10 */ /* 0x000fe2000ff1e0ff */
[----:B------:R0:W4:Y:S02]  /*0790*/  LDG.E.CONSTANT R14, desc[UR6][R22.64] ;  /* 0x00000006160e7981 */ /* 0x000124000c1e9900 */
[----:B------:R-:W-:Y:S01]  /*07a0*/  IMAD.X R5, R11, 0x1, R13, P1 ;  /* 0x000000010b057824 */ /* 0x000fe200008e060d */
[----:B------:R-:W-:Y:S01]  /*07b0*/  IADD3.X R7, PT, PT, R23, UR8, RZ, P0, !PT ;  /* 0x0000000817077c10 */ /* 0x000fe200087fe4ff */
[----:B------:R2:W5:Y:S01]  /*07c0*/  LDG.E.CONSTANT R15, desc[UR6][R12.64] ;  /* 0x000000060c0f7981 */ /* 0x000562000c1e9900 */
[----:B------:R-:W-:-:S02]  /*07d0*/  IADD3 R16, P0, PT, R12, UR9, RZ ;  /* 0x000000090c107c10 */ /* 0x000fc4000ff1e0ff */
[----:B------:R-:W-:Y:S01]  /*07e0*/  IADD3 R18, P1, PT, R4, UR9, RZ ;  /* 0x0000000904127c10 */ /* 0x000fe2000ff3e0ff */
[----:B------:R-:W5:Y:S01]  /*07f0*/  LDG.E.CONSTANT R24, desc[UR6][R6.64] ;  /* 0x0000000606187981 */ /* 0x000f62000c1e9900 */
[----:B------:R-:W-:-:S03]  /*0800*/  IADD3.X R17, PT, PT, R13, UR8, RZ, P0, !PT ;  /* 0x000000080d117c10 */ /* 0x000fc600087fe4ff */
[----:B------:R3:W5:Y:S01]  /*0810*/  LDG.E.CONSTANT R4, desc[UR6][R4.64] ;  /* 0x0000000604047981 */ /* 0x000762000c1e9900 */
[----:B------:R-:W-:-:S03]  /*0820*/  IADD3.X R19, PT, PT, R5, UR8, RZ, P1, !PT ;  /* 0x0000000805137c10 */ /* 0x000fc60008ffe4ff */
[----:B------:R5:W5:Y:S04]  /*0830*/  LDG.E.CONSTANT R16, desc[UR6][R16.64] ;  /* 0x0000000610107981 */ /* 0x000b68000c1e9900 */
[----:B------:R5:W5:Y:S01]  /*0840*/  LDG.E.CONSTANT R18, desc[UR6][R18.64] ;  /* 0x0000000612127981 */ /* 0x000b62000c1e9900 */
[----:B0-----:R-:W-:-:S05]  /*0850*/  IADD3 R23, P0, PT, R0, R9, RZ ;  /* 0x0000000900177210 */ /* 0x001fca0007f1e0ff */
[----:B------:R-:W-:Y:S01]  /*0860*/  IMAD.X R26, RZ, RZ, R8, P0 ;  /* 0x000000ffff1a7224 */ /* 0x000fe200000e0608 */
[----:B--2---:R-:W-:-:S04]  /*0870*/  LEA R12, P1, R23, UR12, 0x2 ;  /* 0x0000000c170c7c11 */ /* 0x004fc8000f8210ff */
[----:B------:R-:W-:Y:S02]  /*0880*/  LEA.HI.X R13, R23, UR13, R26, 0x2, P1 ;  /* 0x0000000d170d7c11 */ /* 0x000fe400088f141a */
[----:B-1----:R-:W-:-:S04]  /*0890*/  FSETP.GT.FTZ.AND P0, PT, R20, UR10, PT ;  /* 0x0000000a14007c0b */ /* 0x002fc8000bf14000 */
[----:B------:R-:W-:Y:S02]  /*08a0*/  FSEL R22, R20, RZ, P0 ;  /* 0x000000ff14167208 */ /* 0x000fe40000000000 */
[----:B------:R-:W-:-:S03]  /*08b0*/  IADD3 R20, P0, PT, R10, R12, RZ ;  /* 0x0000000c0a147210 */ /* 0x000fc60007f1e0ff */
[----:B---3--:R-:W-:Y:S01]  /*08c0*/  FMUL.FTZ R5, R21, R22 ;  /* 0x0000001615057220 */ /* 0x008fe20000410000 */
[----:B------:R-:W-:Y:S01]  /*08d0*/  IADD3 R6, P2, PT, R10, R20, RZ ;  /* 0x000000140a067210 */ /* 0x000fe20007f5e0ff */
[----:B------:R-:W-:Y:S01]  /*08e0*/  IMAD.X R21, R11, 0x1, R13, P0 ;  /* 0x000000010b157824 */ /* 0x000fe200000e060d */
[C---:B----4-:R-:W-:Y:S02]  /*08f0*/  FSETP.GT.FTZ.AND P0, PT, R14.reuse, UR10, PT ;  /* 0x0000000a0e007c0b */ /* 0x050fe4000bf14000 */
[----:B-----5:R-:W-:Y:S01]  /*0900*/  FSETP.GT.FTZ.AND P1, PT, R15, UR10, PT ;  /* 0x0000000a0f007c0b */ /* 0x020fe2000bf34000 */
[----:B------:R-:W-:Y:S01]  /*0910*/  IMAD.X R7, R11, 0x1, R21, P2 ;  /* 0x000000010b077824 */ /* 0x000fe200010e0615 */
[----:B------:R-:W-:Y:S02]  /*0920*/  FSEL R17, R14, RZ, P0 ;  /* 0x000000ff0e117208 */ /* 0x000fe40000000000 */
[----:B------:R-:W-:Y:S02]  /*0930*/  FSEL R15, R15, RZ, P1 ;  /* 0x000000ff0f0f7208 */ /* 0x000fe40000800000 */
[----:B------:R-:W-:-:S02]  /*0940*/  FSETP.GT.FTZ.AND P2, PT, R4, UR10, PT ;  /* 0x0000000a04007c0b */ /* 0x000fc4000bf54000 */
[----:B------:R-:W-:Y:S02]  /*0950*/  IADD3 R14, P0, PT, R10, R6, RZ ;  /* 0x000000060a0e7210 */ /* 0x000fe40007f1e0ff */
[----:B------:R-:W-:Y:S01]  /*0960*/  FSEL R23, R4, RZ, P2 ;  /* 0x000000ff04177208 */ /* 0x000fe20001000000 */
[----:B------:R-:W-:Y:S01]  /*0970*/  FMUL.FTZ R17, R24, R17 ;  /* 0x0000001118117220 */ /* 0x000fe20000410000 */
[----:B------:R-:W-:Y:S01]  /*0980*/  FMUL.FTZ R19, R16, R15 ;  /* 0x0000000f10137220 */ /* 0x000fe20000410000 */
[C---:B------:R-:W-:Y:S01]  /*0990*/  IMAD.X R15, R11.reuse, 0x1, R7, P0 ;  /* 0x000000010b0f7824 */ /* 0x040fe200000e0607 */
[----:B------:R-:W-:Y:S01]  /*09a0*/  IADD3 R9, P0, PT, R10, R9, RZ ;  /* 0x000000090a097210 */ /* 0x000fe20007f1e0ff */
[----:B------:R-:W-:Y:S01]  /*09b0*/  FMUL.FTZ R23, R18, R23 ;  /* 0x0000001712177220 */ /* 0x000fe20000410000 */
[----:B------:R0:W-:Y:S04]  /*09c0*/  STG.E desc[UR6][R12.64], R5 ;  /* 0x000000050c007986 */ /* 0x0001e8000c101906 */
[----:B------:R0:W-:Y:S01]  /*09d0*/  STG.E desc[UR6][R20.64], R17 ;  /* 0x0000001114007986 */ /* 0x0001e2000c101906 */
[----:B------:R-:W-:Y:S01]  /*09e0*/  IMAD.X R8, R11, 0x1, R8, P0 ;  /* 0x000000010b087824 */ /* 0x000fe200000e0608 */
[----:B------:R-:W-:-:S02]  /*09f0*/  ISETP.GE.U32.AND P0, PT, R9, UR4, PT ;  /* 0x0000000409007c0c */ /* 0x000fc4000bf06070 */
[----:B------:R0:W-:Y:S04]  /*0a00*/  STG.E desc[UR6][R6.64], R19 ;  /* 0x0000001306007986 */ /* 0x0001e8000c101906 */
[----:B------:R0:W-:Y:S01]  /*0a10*/  STG.E desc[UR6][R14.64], R23 ;  /* 0x000000170e007986 */ /* 0x0001e2000c101906 */
[----:B------:R-:W-:-:S13]  /*0a20*/  ISETP.GE.AND.EX P0, PT, R8, UR5, PT, P0 ;  /* 0x0000000508007c0c */ /* 0x000fda000bf06300 */
[----:B0-----:R-:W-:Y:S05]  /*0a30*/  @!P0 BRA `(.L_x_210) ;  /* 0xfffffffc00248947 */ /* 0x001fea000383ffff */
[----:B------:R-:W-:Y:S05]  /*0a40*/  EXIT ;  /* 0x000000000000794d */ /* 0x000fea0003800000 */
        .weak           $__internal_14_$__cuda_sm20_div_u64
        .type           $__internal_14_$__cuda_sm20_div_u64,@function
        .size           $__internal_14_$__cuda_sm20_div_u64,(.L_x_432 - $__internal_14_$__cuda_sm20_div_u64)
$__internal_14_$__cuda_sm20_div_u64:
        /* <DEDUP_REMOVED lines=41> */
[----:B------:R-:W-:-:S04]  /*0ce0*/  IMAD.X R10, RZ, RZ, R14, P0 ;  /* 0x000000ffff0a7224 */ /* 0x000fc800000e060e */
[----:B------:R-:W-:Y:S02]  /*0cf0*/  IMAD.X R15, RZ, RZ, R10, P1 ;  /* 0x000000ffff0f7224 */ /* 0x000fe400008e060a */
        /* <DEDUP_REMOVED lines=18> */
[----:B------:R-:W-:Y:S01]  /*0e20*/  IMAD.X R10, RZ, RZ, R15, P2 ;  /* 0x000000ffff0a7224 */ /* 0x000fe200010e060f */
[----:B------:R-:W-:Y:S01]  /*0e30*/  ISETP.NE.AND.EX P1, PT, RZ, RZ, PT, P1 ;  /* 0x000000ffff00720c */ /* 0x000fe20003f25310 */
[----:B------:R-:W-:Y:S01]  /*0e40*/  IMAD.MOV.U32 R7, RZ, RZ, 0x0 ;  /* 0x00000000ff077424 */ /* 0x000fe200078e00ff */
[----:B------:R-:W-:Y:S02]  /*0e50*/  SEL R3, R3, R12, P0 ;  /* 0x0000000c03037207 */ /* 0x000fe40000000000 */
[----:B------:R-:W-:Y:S02]  /*0e60*/  SEL R10, R10, R15, P0 ;  /* 0x0000000f0a0a7207 */ /* 0x000fe40000000000 */
[----:B------:R-:W-:Y:S02]  /*0e70*/  SEL R3, R3, 0xffffffff, P1 ;  /* 0xffffffff03037807 */ /* 0x000fe40000800000 */
[----:B------:R-:W-:Y:S01]  /*0e80*/  SEL R10, R10, 0xffffffff, P1 ;  /* 0xffffffff0a0a7807 */ /* 0x000fe20000800000 */
[----:B------:R-:W-:Y:S06]  /*0e90*/  RET.REL.NODEC R6 `(_ZN4vllm29act_and_mul_kernel_with_paramIf6float2XadL_ZNS_14fatrelu_kernelIfEET_RKS3_fEEXadL_ZNS_21packed_fatrelu_kernelIS1_EES3_S5_fEELb0ELb0EEEvPS3_PS4_if) ;  /* 0xfffffff006587950 */ /* 0x000fec0003c3ffff */
.L_x_211:
        /* <DEDUP_REMOVED lines=14> */
.L_x_432:


//--------------------- .text._ZN4vllm29act_and_mul_kernel_with_paramIN3c108BFloat16E14__nv_bfloat162XadL_ZNS_14fatrelu_kernelIS2_EET_RKS5_fEEXadL_ZNS_21packed_fatrelu_kernelIS3_EES5_S7_fEELb1ELb0EEEvPS5_PS6_if --------------------------
	.section	.text._ZN4vllm29act_and_mul_kernel_with_paramIN3c108BFloat16E14__nv_bfloat162XadL_ZNS_14fatrelu_kernelIS2_EET_RKS5_fEEXadL_ZNS_21packed_fatrelu_kernelIS3_EES5_S7_fEELb1ELb0EEEvPS5_PS6_if,"ax",@progbits
	.align	128
        .global         _ZN4vllm29act_and_mul_kernel_with_paramIN3c108BFloat16E14__nv_bfloat162XadL_ZNS_14fatrelu_kernelIS2_EET_RKS5_fEEXadL_ZNS_21packed_fatrelu_kernelIS3_EES5_S7_fEELb1ELb0EEEvPS5_PS6_if
        .type           _ZN4vllm29act_and_mul_kernel_with_paramIN3c108BFloat16E14__nv_bfloat162XadL_ZNS_14fatrelu_kernelIS2_EET_RKS5_fEEXadL_ZNS_21packed_fatrelu_kernelIS3_EES5_S7_fEELb1ELb0EEEvPS5_PS6_if,@function
        .size           _ZN4vllm29act_and_mul_kernel_with_paramIN3c108BFloat16E14__nv_bfloat162XadL_ZNS_14fatrelu_kernelIS2_EET_RKS5_fEEXadL_ZNS_21packed_fatrelu_kernelIS3_EES5_S7_fEELb1ELb0EEEvPS5_PS6_if,(.L_x_478 - _ZN4vllm29act_and_mul_kernel_with_paramIN3c108BFloat16E14__nv_bfloat162XadL_ZNS_14fatrelu_kernelIS2_EET_RKS5_fEEXadL_ZNS_21packed_fatrelu_kernelIS3_EES5_S7_fEELb1ELb0EEEvPS5_PS6_if)
        .other          _ZN4vllm29act_and_mul_kernel_with_paramIN3c108BFloat16E14__nv_bfloat162XadL_ZNS_14fatrelu_kernelIS2_EET_RKS5_fEEXadL_ZNS_21packed_fatrelu_kernelIS3_EES5_S7_fEELb1ELb0EEEvPS5_PS6_if,@"STO_CUDA_ENTRY STV_DEFAULT"
_ZN4vllm29act_and_mul_kernel_with_paramIN3c108BFloat16E14__nv_bfloat162XadL_ZNS_14fatrelu_kernelIS2_EET_RKS5_fEEXadL_ZNS_21packed_fatrelu_kernelIS3_EES5_S7_fEELb1ELb0EEEvPS5_PS6_if:
.text._ZN4vllm29act_and_mul_kernel_with_paramIN3c108BFloat16E14__nv_bfloat162XadL_ZNS_14fatrelu_kernelIS2_EET_RKS5_fEEXadL_ZNS_21packed_fatrelu_kernelIS3_EES5_S7_fEELb1ELb0EEEvPS5_PS6_if:
        /* <DEDUP_REMOVED lines=13> */
[----:B------:R-:W2:Y:S05]  /*00d0*/  LDCU UR6, c[0x0][0x394] ;  /* 0x00007280ff0677ac */ /* 0x000eaa0008000800 */
[----:B------:R-:W3:Y:S01]  /*00e0*/  LDC.64 R28, c[0x0][0x388] ;  /* 0x0000e200ff1c7b82 */ /* 0x000ee20000000a00 */
[----:B0-----:R-:W0:Y:S01]  /*00f0*/  I2F.U32.RP R7, R0 ;  /* 0x0000000000077306 */ /* 0x001e220000209000 */
[----:B------:R-:W-:Y:S01]  /*0100*/  IMAD.IADD R5, R21, 0x1, R0 ;  /* 0x0000000115057824 */ /* 0x000fe200078e0200 */
[----:B------:R-:W-:-:S04]  /*0110*/  ISETP.NE.U32.AND P2, PT, R0, RZ, PT ;  /* 0x000000ff0000720c */ /* 0x000fc80003f45070 */
[----:B------:R-:W-:Y:S02]  /*0120*/  ISETP.GE.U32.AND P0, PT, R5, R22, PT ;  /* 0x000000160500720c */ /* 0x000fe40003f06070 */
[----:B------:R-:W-:Y:S02]  /*0130*/  VIMNMX.U32 R4, PT, PT, R22, R5, !PT ;  /* 0x0000000516047248 */ /* 0x000fe40007fe0000 */
[----:B------:R-:W-:-:S04]  /*0140*/  SEL R6, RZ, 0x1, P0 ;  /* 0x00000001ff067807 */ /* 0x000fc80000000000 */
[----:B------:R-:W-:Y:S01]  /*0150*/  IADD3 R5, PT, PT, R4, -R5, -R6 ;  /* 0x8000000504057210 */ /* 0x000fe20007ffe806 */
[----:B0-----:R-:W0:Y:S02]  /*0160*/  MUFU.RCP R7, R7 ;  /* 0x0000000700077308 */ /* 0x001e240000001000 */
[----:B0-----:R-:W-:-:S06]  /*0170*/  VIADD R2, R7, 0xffffffe ;  /* 0x0ffffffe07027836 */ /* 0x001fcc0000000000 */
[----:B------:R0:W4:Y:S02]  /*0180*/  F2I.FTZ.U32.TRUNC.NTZ R3, R2 ;  /* 0x0000000200037305 */ /* 0x000124000021f000 */
[----:B0-----:R-:W-:Y:S02]  /*0190*/  IMAD.MOV.U32 R2, RZ, RZ, RZ ;  /* 0x000000ffff027224 */ /* 0x001fe400078e00ff */
[----:B----4-:R-:W-:-:S04]  /*01a0*/  IMAD.MOV R9, RZ, RZ, -R3 ;  /* 0x000000ffff097224 */ /* 0x010fc800078e0a03 */
[----:B------:R-:W-:-:S04]  /*01b0*/  IMAD R9, R9, R0, RZ ;  /* 0x0000000009097224 */ /* 0x000fc800078e02ff */
[----:B------:R-:W-:-:S06]  /*01c0*/  IMAD.HI.U32 R8, R3, R9, R2 ;  /* 0x0000000903087227 */ /* 0x000fcc00078e0002 */
[----:B------:R-:W-:-:S04]  /*01d0*/  IMAD.HI.U32 R7, R8, R5, RZ ;  /* 0x0000000508077227 */ /* 0x000fc800078e00ff */
[----:B------:R-:W-:-:S04]  /*01e0*/  IMAD.MOV R2, RZ, RZ, -R7 ;  /* 0x000000ffff027224 */ /* 0x000fc800078e0a07 */
[----:B------:R-:W-:Y:S02]  /*01f0*/  IMAD R5, R0, R2, R5 ;  /* 0x0000000200057224 */ /* 0x000fe400078e0205 */
[----:B------:R-:W0:Y:S03]  /*0200*/  LDC.64 R2, c[0x0][0x380] ;  /* 0x0000e000ff027b82 */ /* 0x000e260000000a00 */
[----:B------:R-:W-:-:S13]  /*0210*/  ISETP.GE.U32.AND P0, PT, R5, R0, PT ;  /* 0x000000000500720c */ /* 0x000fda0003f06070 */
[----:B------:R-:W-:Y:S02]  /*0220*/  @P0 IMAD.IADD R5, R5, 0x1, -R0 ;  /* 0x0000000105050824 */ /* 0x000fe400078e0a00 */
[----:B------:R-:W-:-:S03]  /*0230*/  @P0 VIADD R7, R7, 0x1 ;  /* 0x0000000107070836 */ /* 0x000fc60000000000 */
[----:B------:R-:W-:Y:S01]  /*0240*/  ISETP.GE.U32.AND P1, PT, R5, R0, PT ;  /* 0x000000000500720c */ /* 0x000fe20003f26070 */
[C---:B------:R-:W-:Y:S02]  /*0250*/  IMAD.SHL.U32 R5, R24.reuse, 0x2, RZ ;  /* 0x0000000218057824 */ /* 0x040fe400078e00ff */
[----:B0-----:R-:W-:-:S04]  /*0260*/  IMAD.WIDE.U32 R24, R24, 0x2, R2 ;  /* 0x0000000218187825 */ /* 0x001fc800078e0002 */
[----:B---3--:R-:W-:-:S06]  /*0270*/  IMAD.WIDE.U32 R28, R5, 0x2, R28 ;  /* 0x00000002051c7825 */ /* 0x008fcc00078e001c */
[----:B------:R-:W-:Y:S01]  /*0280*/  @P1 VIADD R7, R7, 0x1 ;  /* 0x0000000107071836 */ /* 0x000fe20000000000 */
[----:B------:R-:W-:Y:S01]  /*0290*/  @!P2 LOP3.LUT R7, RZ, R0, RZ, 0x33, !PT ;  /* 0x00000000ff07a212 */ /* 0x000fe200078e33ff */
[----:B------:R-:W-:-:S04]  /*02a0*/  IMAD.WIDE R26, R27, 0x2, R28 ;  /* 0x000000021b1a7825 */ /* 0x000fc800078e021c */
[----:B------:R-:W-:-:S05]  /*02b0*/  IMAD.IADD R6, R6, 0x1, R7 ;  /* 0x0000000106067824 */ /* 0x000fca00078e0207 */
[C---:B------:R-:W-:Y:S02]  /*02c0*/  LOP3.LUT R4, R6.reuse, 0x3, RZ, 0xc0, !PT ;  /* 0x0000000306047812 */ /* 0x040fe400078ec0ff */
[----:B------:R-:W-:Y:S02]  /*02d0*/  ISETP.GE.U32.AND P0, PT, R6, 0x3, PT ;  /* 0x000000030600780c */ /* 0x000fe40003f06070 */
[----:B------:R-:W-:-:S13]  /*02e0*/  ISETP.NE.AND P1, PT, R4, 0x3, PT ;  /* 0x000000030400780c */ /* 0x000fda0003f25270 */
[----:B-12---:R-:W-:Y:S05]  /*02f0*/  @!P1 BRA `(.L_x_213) ;  /* 0x0000000000d89947 */ /* 0x006fea0003800000 */
[----:B------:R-:W-:-:S05]  /*0300*/  VIADD R2, R6, 0x1 ;  /* 0x0000000106027836 */ /* 0x000fca0000000000 */
[----:B------:R-:W-:Y:S01]  /*0310*/  LOP3.LUT R12, R2, 0x3, RZ, 0xc0, !PT ;  /* 0x00000003020c7812 */ /* 0x000fe200078ec0ff */
[----:B------:R-:W-:-:S04]  /*0320*/  IMAD.WIDE.U32 R2, R21, 0x10, RZ ;  /* 0x0000001015027825 */ /* 0x000fc800078e00ff */
[----:B------:R-:W-:Y:S02]  /*0330*/  IMAD R21, R12, R0, R21 ;  /* 0x000000000c157224 */ /* 0x000fe400078e0215 */
[----:B------:R-:W-:-:S07]  /*0340*/  IMAD.MOV R12, RZ, RZ, -R12 ;  /* 0x000000ffff0c7224 */ /* 0x000fce00078e0a0c */
.L_x_214:
[----:B0-----:R-:W-:-:S05]  /*0350*/  IADD3 R4, P1, PT, R28, R2, RZ ;  /* 0x000000021c047210 */ /* 0x001fca0007f3e0ff */
[----:B------:R-:W-:-:S06]  /*0360*/  IMAD.X R5, R29, 0x1, R3, P1 ;  /* 0x000000011d057824 */ /* 0x000fcc00008e0603 */
[----:B------:R-:W2:Y:S01]  /*0370*/  LDG.E.128.CONSTANT R4, desc[UR4][R4.64] ;  /* 0x0000000404047981 */ /* 0x000ea2000c1e9d00 */
[----:B------:R-:W-:-:S05]  /*0380*/  IADD3 R8, P1, PT, R26, R2, RZ ;  /* 0x000000021a087210 */ /* 0x000fca0007f3e0ff */
[----:B------:R-:W-:-:S06]  /*0390*/  IMAD.X R9, R27, 0x1, R3, P1 ;  /* 0x000000011b097824 */ /* 0x000fcc00008e0603 */
[----:B------:R-:W3:Y:S01]  /*03a0*/  LDG.E.128.CONSTANT R8, desc[UR4][R8.64] ;  /* 0x0000000408087981 */ /* 0x000ee2000c1e9d00 */
[----:B------:R-:W-:Y:S01]  /*03b0*/  VIADD R12, R12, 0x1 ;  /* 0x000000010c0c7836 */ /* 0x000fe20000000000 */
[C---:B--2---:R-:W-:Y:S01]  /*03c0*/  PRMT R17, R6.reuse, 0x7632, R17 ;  /* 0x0000763206117816 */ /* 0x044fe20000000011 */
[----:B------:R-:W-:Y:S01]  /*03d0*/  IMAD.U32 R6, R6, 0x10000, RZ ;  /* 0x0001000006067824 */ /* 0x000fe200078e00ff */
[C---:B------:R-:W-:Y:S01]  /*03e0*/  PRMT R18, R7.reuse, 0x7632, R18 ;  /* 0x0000763207127816 */ /* 0x040fe20000000012 */
[----:B------:R-:W-:Y:S01]  /*03f0*/  IMAD.U32 R7, R7, 0x10000, RZ ;  /* 0x0001000007077824 */ /* 0x000fe200078e00ff */
[C---:B------:R-:W-:Y:S01]  /*0400*/  PRMT R15, R4.reuse, 0x7632, R15 ;  /* 0x00007632040f7816 */ /* 0x040fe2000000000f */
[----:B------:R-:W-:Y:S01]  /*0410*/  IMAD.U32 R14, R4, 0x10000, RZ ;  /* 0x00010000040e7824 */ /* 0x000fe200078e00ff */
[C---:B------:R-:W-:Y:S01]  /*0420*/  PRMT R16, R5.reuse, 0x7632, R16 ;  /* 0x0000763205107816 */ /* 0x040fe20000000010 */
[----:B------:R-:W-:Y:S01]  /*0430*/  IMAD.U32 R13, R5, 0x10000, RZ ;  /* 0x00010000050d7824 */ /* 0x000fe200078e00ff */
[----:B------:R-:W-:Y:S01]  /*0440*/  FSETP.GT.FTZ.AND P1, PT, R6, UR6, PT ;  /* 0x0000000606007c0b */ /* 0x000fe2000bf34000 */
[----:B------:R-:W-:Y:S01]  /*0450*/  IMAD.U32 R5, R17, 0x10000, RZ ;  /* 0x0001000011057824 */ /* 0x000fe200078e00ff */
[----:B------:R-:W-:Y:S01]  /*0460*/  FSETP.GT.FTZ.AND P2, PT, R7, UR6, PT ;  /* 0x0000000607007c0b */ /* 0x000fe2000bf54000 */
[----:B------:R-:W-:Y:S01]  /*0470*/  IMAD.U32 R4, R18, 0x10000, RZ ;  /* 0x0001000012047824 */ /* 0x000fe200078e00ff */
[----:B------:R-:W-:Y:S01]  /*0480*/  FSETP.GT.FTZ.AND P3, PT, R14, UR6, PT ;  /* 0x000000060e007c0b */ /* 0x000fe2000bf74000 */
[----:B------:R-:W-:Y:S01]  /*0490*/  IMAD.U32 R15, R15, 0x10000, RZ ;  /* 0x000100000f0f7824 */ /* 0x000fe200078e00ff */
[----:B------:R-:W-:Y:S01]  /*04a0*/  FSETP.GT.FTZ.AND P4, PT, R13, UR6, PT ;  /* 0x000000060d007c0b */ /* 0x000fe2000bf94000 */
[----:B------:R-:W-:Y:S01]  /*04b0*/  IMAD.U32 R16, R16, 0x10000, RZ ;  /* 0x0001000010107824 */ /* 0x000fe200078e00ff */
[----:B------:R-:W-:-:S02]  /*04c0*/  FSEL R6, R6, RZ, P1 ;  /* 0x000000ff06067208 */ /* 0x000fc40000800000 */
[----:B------:R-:W-:Y:S02]  /*04d0*/  FSEL R7, R7, RZ, P2 ;  /* 0x000000ff07077208 */ /* 0x000fe40001000000 */
[----:B------:R-:W-:Y:S02]  /*04e0*/  FSEL R14, R14, RZ, P3 ;  /* 0x000000ff0e0e7208 */ /* 0x000fe40001800000 */
[----:B------:R-:W-:Y:S02]  /*04f0*/  FSEL R13, R13, RZ, P4 ;  /* 0x000000ff0d0d7208 */ /* 0x000fe40002000000 */
[----:B------:R-:W-:Y:S02]  /*0500*/  FSETP.GT.FTZ.AND P1, PT, R5, UR6, PT ;  /* 0x0000000605007c0b */ /* 0x000fe4000bf34000 */
[----:B------:R-:W-:Y:S02]  /*0510*/  FSETP.GT.FTZ.AND P2, PT, R4, UR6, PT ;  /* 0x0000000604007c0b */ /* 0x000fe4000bf54000 */
[----:B------:R-:W-:-:S02]  /*0520*/  FSETP.GT.FTZ.AND P3, PT, R15, UR6, PT ;  /* 0x000000060f007c0b */ /* 0x000fc4000bf74000 */
[----:B------:R-:W-:Y:S02]  /*0530*/  FSETP.GT.FTZ.AND P4, PT, R16, UR6, PT ;  /* 0x0000000610007c0b */ /* 0x000fe4000bf94000 */
[----:B------:R-:W-:Y:S02]  /*0540*/  FSEL R5, R5, RZ, P1 ;  /* 0x000000ff05057208 */ /* 0x000fe40000800000 */
[----:B------:R-:W-:Y:S02]  /*0550*/  FSEL R4, R4, RZ, P2 ;  /* 0x000000ff04047208 */ /* 0x000fe40001000000 */
[----:B------:R-:W-:Y:S02]  /*0560*/  FSEL R15, R15, RZ, P3 ;  /* 0x000000ff0f0f7208 */ /* 0x000fe40001800000 */
[----:B------:R-:W-:Y:S02]  /*0570*/  FSEL R16, R16, RZ, P4 ;  /* 0x000000ff10107208 */ /* 0x000fe40002000000 */
[----:B------:R-:W-:-:S02]  /*0580*/  F2FP.BF16.F32.PACK_AB R5, R5, R6 ;  /* 0x000000060505723e */ /* 0x000fc400000010ff */
[----:B------:R-:W-:Y:S02]  /*0590*/  F2FP.BF16.F32.PACK_AB R7, R4, R7 ;  /* 0x000000070407723e */ /* 0x000fe400000010ff */
[----:B------:R-:W-:Y:S01]  /*05a0*/  F2FP.BF16.F32.PACK_AB R14, R15, R14 ;  /* 0x0000000e0f0e723e */ /* 0x000fe200000010ff */
[----:B---3--:R-:W-:Y:S01]  /*05b0*/  HFMA2.BF16_V2 R10, R5, R10, -RZ ;  /* 0x0000000a050a7231 */ /* 0x008fe200003000ff */
[----:B------:R-:W-:Y:S01]  /*05c0*/  F2FP.BF16.F32.PACK_AB R13, R16, R13 ;  /* 0x0000000d100d723e */ /* 0x000fe200000010ff */
[----:B------:R-:W-:Y:S01]  /*05d0*/  HMUL2.BF16_V2 R11, R7, R11 ;  /* 0x0000000b070b7232 */ /* 0x000fe20000200000 */
[----:B------:R-:W-:Y:S01]  /*05e0*/  IADD3 R4, P1, PT, R24, R2, RZ ;  /* 0x0000000218047210 */ /* 0x000fe20007f3e0ff */
[----:B------:R-:W-:Y:S02]  /*05f0*/  HFMA2.BF16_V2 R8, R14, R8, -RZ ;  /* 0x000000080e087231 */ /* 0x000fe400003000ff */
[----:B------:R-:W-:Y:S02]  /*0600*/  HMUL2.BF16_V2 R9, R13, R9 ;  /* 0x000000090d097232 */ /* 0x000fe40000200000 */
[--C-:B------:R-:W-:Y:S01]  /*0610*/  IMAD.X R5, R25, 0x1, R3.reuse, P1 ;  /* 0x0000000119057824 */ /* 0x100fe200008e0603 */
[----:B------:R-:W-:Y:S01]  /*0620*/  ISETP.NE.AND P1, PT, R12, RZ, PT ;  /* 0x000000ff0c00720c */ /* 0x000fe20003f25270 */
[----:B------:R-:W-:-:S03]  /*0630*/  IMAD.WIDE.U32 R2, R0, 0x10, R2 ;  /* 0x0000001000027825 */ /* 0x000fc600078e0002 */
[----:B------:R0:W-:Y:S09]  /*0640*/  STG.E.128 desc[UR4][R4.64], R8 ;  /* 0x0000000804007986 */ /* 0x0001f2000c101d04 */
[----:B------:R-:W-:Y:S05]  /*0650*/  @P1 BRA `(.L_x_214) ;  /* 0xfffffffc003c1947 */ /* 0x000fea000383ffff */
.L_x_213:
[----:B------:R-:W-:Y:S05]  /*0660*/  BSYNC.RECONVERGENT B0 ;  /* 0x0000000000007941 */ /* 0x000fea0003800200 */
.L_x_212:
[----:B------:R-:W-:Y:S05]  /*0670*/  @!P0 EXIT ;  /* 0x000000000000894d */ /* 0x000fea0003800000 */
[C-C-:B------:R-:W-:Y:S01]  /*0680*/  IMAD R20, R0.reuse, 0x2, R21.reuse ;  /* 0x0000000200147824 */ /* 0x140fe200078e0215 */
[----:B------:R-:W1:Y:S01]  /*0690*/  LDCU UR6, c[0x0][0x394] ;  /* 0x00007280ff0677ac */ /* 0x000e620008000800 */
[----:B------:R-:W-:Y:S02]  /*06a0*/  IMAD R3, R0, 0x3, R21 ;  /* 0x0000000300037824 */ /* 0x000fe400078e0215 */
[----:B------:R-:W-:-:S07]  /*06b0*/  IMAD.IADD R2, R21, 0x1, R0 ;  /* 0x0000000115027824 */ /* 0x000fce00078e0200 */
.L_x_215:
[----:B------:R-:W-:-:S06]  /*06c0*/  IMAD.WIDE.U32 R14, R21, 0x10, R28 ;  /* 0x00000010150e7825 */ /* 0x000fcc00078e001c */
[----:B--2---:R-:W2:Y:S01]  /*06d0*/  LDG.E.128.CONSTANT R12, desc[UR4][R14.64] ;  /* 0x000000040e0c7981 */ /* 0x004ea2000c1e9d00 */
[----:B------:R-:W-:-:S06]  /*06e0*/  IMAD.WIDE.U32 R16, R21, 0x10, R26 ;  /* 0x0000001015107825 */ /* 0x000fcc00078e001a */
[----:B------:R-:W3:Y:S01]  /*06f0*/  LDG.E.128.CONSTANT R16, desc[UR4][R16.64] ;  /* 0x0000000410107981 */ /* 0x000ee2000c1e9d00 */
[----:B0-----:R-:W-:-:S06]  /*0700*/  IMAD.WIDE.U32 R8, R2, 0x10, R28 ;  /* 0x0000001002087825 */ /* 0x001fcc00078e001c */
[----:B------:R-:W4:Y:S01]  /*0710*/  LDG.E.128.CONSTANT R8, desc[UR4][R8.64] ;  /* 0x0000000408087981 */ /* 0x000f22000c1e9d00 */
[----:B------:R-:W-:-:S06]  /*0720*/  IMAD.WIDE.U32 R4, R2, 0x10, R26 ;  /* 0x0000001002047825 */ /* 0x000fcc00078e001a */
[----:B------:R-:W5:Y:S01]  /*0730*/  LDG.E.128.CONSTANT R4, desc[UR4][R4.64] ;  /* 0x0000000404047981 */ /* 0x000f62000c1e9d00 */
[C---:B--2---:R-:W-:Y:S01]  /*0740*/  PRMT R23, R12.reuse, 0x7632, R23 ;  /* 0x000076320c177816 */ /* 0x044fe20000000017 */
[----:B------:R-:W-:-:S04]  /*0750*/  IMAD.U32 R12, R12, 0x10000, RZ ;  /* 0x000100000c0c7824 */ /* 0x000fc800078e00ff */
[----:B------:R-:W-:Y:S01]  /*0760*/  IMAD.U32 R23, R23, 0x10000, RZ ;  /* 0x0001000017177824 */ /* 0x000fe200078e00ff */
[----:B-1----:R-:W-:-:S04]  /*0770*/  FSETP.GT.FTZ.AND P0, PT, R12, UR6, PT ;  /* 0x000000060c007c0b */ /* 0x002fc8000bf14000 */
[C---:B------:R-:W-:Y:S02]  /*0780*/  FSETP.GT.FTZ.AND P1, PT, R23.reuse, UR6, PT ;  /* 0x0000000617007c0b */ /* 0x040fe4000bf34000 */
[----:B------:R-:W-:Y:S02]  /*0790*/  FSEL R12, R12, RZ, P0 ;  /* 0x000000ff0c0c7208 */ /* 0x000fe40000000000 */
[----:B------:R-:W-:-:S04]  /*07a0*/  FSEL R23, R23, RZ, P1 ;  /* 0x000000ff17177208 */ /* 0x000fc80000800000 */
[----:B------:R-:W-:Y:S02]  /*07b0*/  F2FP.BF16.F32.PACK_AB R12, R23, R12 ;  /* 0x0000000c170c723e */ /* 0x000fe400000010ff */
[C---:B------:R-:W-:Y:S01]  /*07c0*/  PRMT R23, R13.reuse, 0x7632, R23 ;  /* 0x000076320d177816 */ /* 0x040fe20000000017 */
[----:B------:R-:W-:Y:S02]  /*07d0*/  IMAD.U32 R13, R13, 0x10000, RZ ;  /* 0x000100000d0d7824 */ /* 0x000fe400078e00ff */
[----:B---3--:R-:W-:Y:S02]  /*07e0*/  HFMA2.BF16_V2 R16, R12, R16, -RZ ;  /* 0x000000100c107231 */ /* 0x008fe400003000ff */
[----:B------:R-:W-:Y:S01]  /*07f0*/  IMAD.U32 R23, R23, 0x10000, RZ ;  /* 0x0001000017177824 */ /* 0x000fe200078e00ff */
[----:B------:R-:W-:-:S04]  /*0800*/  FSETP.GT.FTZ.AND P0, PT, R13, UR6, PT ;  /* 0x000000060d007c0b */ /* 0x000fc8000bf14000 */
[----:B------:R-:W-:Y:S02]  /*0810*/  FSETP.GT.FTZ.AND P1, PT, R23, UR6, PT ;  /* 0x0000000617007c0b */ /* 0x000fe4000bf34000 */
[----:B------:R-:W-:Y:S02]  /*0820*/  FSEL R13, R13, RZ, P0 ;  /* 0x000000ff0d0d7208 */ /* 0x000fe40000000000 */
[----:B------:R-:W-:-:S04]  /*0830*/  FSEL R23, R23, RZ, P1 ;  /* 0x000000ff17177208 */ /* 0x000fc80000800000 */
[----:B------:R-:W-:Y:S02]  /*0840*/  F2FP.BF16.F32.PACK_AB R13, R23, R13 ;  /* 0x0000000d170d723e */ /* 0x000fe400000010ff */
[C---:B------:R-:W-:Y:S01]  /*0850*/  PRMT R23, R14.reuse, 0x7632, R23 ;  /* 0x000076320e177816 */ /* 0x040fe20000000017 */
[----:B------:R-:W-:Y:S02]  /*0860*/  IMAD.U32 R14, R14, 0x10000, RZ ;  /* 0x000100000e0e7824 */ /* 0x000fe400078e00ff */
[----:B------:R-:W-:Y:S02]  /*0870*/  HMUL2.BF16_V2 R17, R13, R17 ;  /* 0x000000110d117232 */ /* 0x000fe40000200000 */
[----:B------:R-:W-:Y:S01]  /*0880*/  IMAD.WIDE.U32 R12, R21, 0x10, R24 ;  /* 0x00000010150c7825 */ /* 0x000fe200078e0018 */
[----:B------:R-:W-:-:S03]  /*0890*/  FSETP.GT.FTZ.AND P0, PT, R14, UR6, PT ;  /* 0x000000060e007c0b */ /* 0x000fc6000bf14000 */
[----:B------:R-:W-:Y:S01]  /*08a0*/  IMAD.U32 R23, R23, 0x10000, RZ ;  /* 0x0001000017177824 */ /* 0x000fe200078e00ff */
[----:B------:R-:W-:-:S04]  /*08b0*/  FSEL R14, R14, RZ, P0 ;  /* 0x000000ff0e0e7208 */ /* 0x000fc80000000000 */
[----:B------:R-:W-:-:S04]  /*08c0*/  FSETP.GT.FTZ.AND P1, PT, R23, UR6, PT ;  /* 0x0000000617007c0b */ /* 0x000fc8000bf34000 */
[----:B------:R-:W-:-:S04]  /*08d0*/  FSEL R23, R23, RZ, P1 ;  /* 0x000000ff17177208 */ /* 0x000fc80000800000 */
[----:B------:R-:W-:Y:S02]  /*08e0*/  F2FP.BF16.F32.PACK_AB R14, R23, R14 ;  /* 0x0000000e170e723e */ /* 0x000fe400000010ff */
[C---:B------:R-:W-:Y:S01]  /*08f0*/  PRMT R23, R15.reuse, 0x7632, R23 ;  /* 0x000076320f177816 */ /* 0x040fe20000000017 */
[----:B------:R-:W-:Y:S02]  /*0900*/  IMAD.U32 R15, R15, 0x10000, RZ ;  /* 0x000100000f0f7824 */ /* 0x000fe400078e00ff */
[----:B------:R-:W-:Y:S02]  /*0910*/  HFMA2.BF16_V2 R18, R14, R18, -RZ ;  /* 0x000000120e127231 */ /* 0x000fe400003000ff */
[----:B------:R-:W-:Y:S01]  /*0920*/  IMAD.U32 R23, R23, 0x10000, RZ ;  /* 0x0001000017177824 */ /* 0x000fe200078e00ff */
[----:B------:R-:W-:-:S04]  /*0930*/  FSETP.GT.FTZ.AND P0, PT, R15, UR6, PT ;  /* 0x000000060f007c0b */ /* 0x000fc8000bf14000 */
[----:B------:R-:W-:Y:S02]  /*0940*/  FSETP.GT.FTZ.AND P1, PT, R23, UR6, PT ;  /* 0x0000000617007c0b */ /* 0x000fe4000bf34000 */
[----:B------:R-:W-:Y:S02]  /*0950*/  FSEL R15, R15, RZ, P0 ;  /* 0x000000ff0f0f7208 */ /* 0x000fe40000000000 */
[----:B------:R-:W-:-:S04]  /*0960*/  FSEL R23, R23, RZ, P1 ;  /* 0x000000ff17177208 */ /* 0x000fc80000800000 */
[----:B------:R-:W-:-:S05]  /*0970*/  F2FP.BF16.F32.PACK_AB R15, R23, R15 ;  /* 0x0000000f170f723e */ /* 0x000fca00000010ff */
[----:B------:R-:W-:Y:S02]  /*0980*/  HMUL2.BF16_V2 R19, R15, R19 ;  /* 0x000000130f137232 */ /* 0x000fe40000200000 */
[----:B------:R-:W-:-:S03]  /*0990*/  IMAD.WIDE.U32 R14, R20, 0x10, R28 ;  /* 0x00000010140e7825 */ /* 0x000fc600078e001c */
[----:B------:R0:W-:Y:S04]  /*09a0*/  STG.E.128 desc[UR4][R12.64], R16 ;  /* 0x000000100c007986 */ /* 0x0001e8000c101d04 */
[----:B0-----:R-:W2:Y:S01]  /*09b0*/  LDG.E.128.CONSTANT R12, desc[UR4][R14.64] ;  /* 0x000000040e0c7981 */ /* 0x001ea2000c1e9d00 */
[C---:B----4-:R-:W-:Y:S01]  /*09c0*/  PRMT R16, R9.reuse, 0x7632, R16 ;  /* 0x0000763209107816 */ /* 0x050fe20000000010 */
[----:B------:R-:W-:Y:S01]  /*09d0*/  IMAD.U32 R9, R9, 0x10000, RZ ;  /* 0x0001000009097824 */ /* 0x000fe200078e00ff */
[C---:B------:R-:W-:Y:S01]  /*09e0*/  PRMT R23, R8.reuse, 0x7632, R23 ;  /* 0x0000763208177816 */ /* 0x040fe20000000017 */
[----:B------:R-:W-:Y:S01]  /*09f0*/  IMAD.U32 R8, R8, 0x10000, RZ ;  /* 0x0001000008087824 */ /* 0x000fe200078e00ff */
[----:B------:R-:W-:Y:S01]  /*0a00*/  PRMT R17, R11, 0x7632, R17 ;  /* 0x000076320b117816 */ /* 0x000fe20000000011 */
        /* <DEDUP_REMOVED lines=9> */
[C---:B------:R-:W-:Y:S02]  /*0aa0*/  FSETP.GT.FTZ.AND P1, PT, R23.reuse, UR6, PT ;  /* 0x0000000617007c0b */ /* 0x040fe4000bf34000 */
[----:B------:R-:W-:Y:S02]  /*0ab0*/  F2FP.BF16.F32.PACK_AB R9, R16, R9 ;  /* 0x000000091009723e */ /* 0x000fe400000010ff */
[C---:B------:R-:W-:Y:S01]  /*0ac0*/  PRMT R16, R10.reuse, 0x7632, R16 ;  /* 0x000076320a107816 */ /* 0x040fe20000000010 */
[----:B------:R-:W-:Y:S01]  /*0ad0*/  IMAD.U32 R10, R10, 0x10000, RZ ;  /* 0x000100000a0a7824 */ /* 0x000fe200078e00ff */
[----:B------:R-:W-:Y:S01]  /*0ae0*/  FSEL R8, R8, RZ, P0 ;  /* 0x000000ff08087208 */ /* 0x000fe20000000000 */
[----:B-----5:R-:W-:Y:S01]  /*0af0*/  HMUL2.BF16_V2 R5, R9, R5 ;  /* 0x0000000509057232 */ /* 0x020fe20000200000 */
[----:B------:R-:W-:Y:S01]  /*0b00*/  FSEL R23, R23, RZ, P1 ;  /* 0x000000ff17177208 */ /* 0x000fe20000800000 */
[----:B------:R-:W-:Y:S01]  /*0b10*/  IMAD.U32 R16, R16, 0x10000, RZ ;  /* 0x0001000010107824 */ /* 0x000fe200078e00ff */
[----:B------:R-:W-:-:S02]  /*0b20*/  FSETP.GT.FTZ.AND P2, PT, R11, UR6, PT ;  /* 0x000000060b007c0b */ /* 0x000fc4000bf54000 */
[----:B------:R-:W-:Y:S02]  /*0b30*/  FSETP.GT.FTZ.AND P0, PT, R10, UR6, PT ;  /* 0x000000060a007c0b */ /* 0x000fe4000bf14000 */
[----:B------:R-:W-:Y:S02]  /*0b40*/  FSETP.GT.FTZ.AND P1, PT, R16, UR6, PT ;  /* 0x0000000610007c0b */ /* 0x000fe4000bf34000 */
[----:B------:R-:W-:Y:S02]  /*0b50*/  FSETP.GT.FTZ.AND P3, PT, R17, UR6, PT ;  /* 0x0000000611007c0b */ /* 0x000fe4000bf74000 */
[----:B------:R-:W-:Y:S02]  /*0b60*/  FSEL R18, R11, RZ, P2 ;  /* 0x000000ff0b127208 */ /* 0x000fe40001000000 */
[----:B------:R-:W-:Y:S02]  /*0b70*/  FSEL R10, R10, RZ, P0 ;  /* 0x000000ff0a0a7208 */ /* 0x000fe40000000000 */
[----:B------:R-:W-:-:S02]  /*0b80*/  FSEL R11, R16, RZ, P1 ;  /* 0x000000ff100b7208 */ /* 0x000fc40000800000 */
[----:B------:R-:W-:Y:S02]  /*0b90*/  FSEL R17, R17, RZ, P3 ;  /* 0x000000ff11117208 */ /* 0x000fe40001800000 */
[----:B------:R-:W-:Y:S02]  /*0ba0*/  F2FP.BF16.F32.PACK_AB R8, R23, R8 ;  /* 0x000000081708723e */ /* 0x000fe400000010ff */
[----:B------:R-:W-:Y:S02]  /*0bb0*/  F2FP.BF16.F32.PACK_AB R10, R11, R10 ;  /* 0x0000000a0b0a723e */ /* 0x000fe400000010ff */
[----:B------:R-:W-:Y:S01]  /*0bc0*/  F2FP.BF16.F32.PACK_AB R17, R17, R18 ;  /* 0x000000121111723e */ /* 0x000fe200000010ff */
[----:B------:R-:W-:Y:S02]  /*0bd0*/  HFMA2.BF16_V2 R4, R8, R4, -RZ ;  /* 0x0000000408047231 */ /* 0x000fe400003000ff */
[----:B------:R-:W-:-:S04]  /*0be0*/  IMAD.WIDE.U32 R18, R2, 0x10, R24 ;  /* 0x0000001002127825 */ /* 0x000fc800078e0018 */
[----:B------:R-:W-:Y:S02]  /*0bf0*/  HFMA2.BF16_V2 R6, R10, R6, -RZ ;  /* 0x000000060a067231 */ /* 0x000fe400003000ff */
[----:B------:R-:W-:Y:S02]  /*0c00*/  HMUL2.BF16_V2 R7, R17, R7 ;  /* 0x0000000711077232 */ /* 0x000fe40000200000 */
[----:B------:R-:W-:-:S04]  /*0c10*/  IMAD.WIDE.U32 R10, R20, 0x10, R26 ;  /* 0x00000010140a7825 */ /* 0x000fc800078e001a */
[C---:B------:R-:W-:Y:S01]  /*0c20*/  IMAD.WIDE.U32 R8, R3.reuse, 0x10, R28 ;  /* 0x0000001003087825 */ /* 0x040fe200078e001c */
[----:B------:R0:W-:Y:S04]  /*0c30*/  STG.E.128 desc[UR4][R18.64], R4 ;  /* 0x0000000412007986 */ /* 0x0001e8000c101d04 */
[----:B0-----:R-:W3:Y:S04]  /*0c40*/  LDG.E.128.CONSTANT R4, desc[UR4][R10.64] ;  /* 0x000000040a047981 */ /* 0x001ee8000c1e9d00 */
[----:B------:R-:W4:Y:S01]  /*0c50*/  LDG.E.128.CONSTANT R8, desc[UR4][R8.64] ;  /* 0x0000000408087981 */ /* 0x000f22000c1e9d00 */
[----:B------:R-:W-:-:S06]  /*0c60*/  IMAD.WIDE.U32 R16, R3, 0x10, R26 ;  /* 0x0000001003107825 */ /* 0x000fcc00078e001a */
[----:B------:R-:W5:Y:S01]  /*0c70*/  LDG.E.128.CONSTANT R16, desc[UR4][R16.64] ;  /* 0x0000000410107981 */ /* 0x000f62000c1e9d00 */
[C---:B------:R-:W-:Y:S01]  /*0c80*/  IADD3 R21, PT, PT, R0.reuse, R21, R0 ;  /* 0x0000001500157210 */ /* 0x040fe20007ffe000 */
[----:B------:R-:W-:-:S03]  /*0c90*/  IMAD R2, R0, 0x4, R2 ;  /* 0x0000000400027824 */ /* 0x000fc600078e0202 */
[----:B------:R-:W-:Y:S02]  /*0ca0*/  IADD3 R21, PT, PT, R0, R21, R0 ;  /* 0x0000001500157210 */ /* 0x000fe40007ffe000 */
[C---:B--2---:R-:W-:Y:S01]  /*0cb0*/  PRMT R23, R12.reuse, 0x7632, R23 ;  /* 0x000076320c177816 */ /* 0x044fe20000000017 */
[----:B------:R-:W-:-:S04]  /*0cc0*/  IMAD.U32 R12, R12, 0x10000, RZ ;  /* 0x000100000c0c7824 */ /* 0x000fc800078e00ff */
[----:B------:R-:W-:Y:S01]  /*0cd0*/  IMAD.U32 R23, R23, 0x10000, RZ ;  /* 0x0001000017177824 */ /* 0x000fe200078e00ff */
[----:B------:R-:W-:-:S04]  /*0ce0*/  FSETP.GT.FTZ.AND P0, PT, R12, UR6, PT ;  /* 0x000000060c007c0b */ /* 0x000fc8000bf14000 */
[C---:B------:R-:W-:Y:S02]  /*0cf0*/  FSETP.GT.FTZ.AND P1, PT, R23.reuse, UR6, PT ;  /* 0x0000000617007c0b */ /* 0x040fe4000bf34000 */
[----:B------:R-:W-:Y:S02]  /*0d00*/  FSEL R12, R12, RZ, P0 ;  /* 0x000000ff0c0c7208 */ /* 0x000fe40000000000 */
[----:B------:R-:W-:-:S04]  /*0d10*/  FSEL R23, R23, RZ, P1 ;  /* 0x000000ff17177208 */ /* 0x000fc80000800000 */
[----:B------:R-:W-:Y:S02]  /*0d20*/  F2FP.BF16.F32.PACK_AB R12, R23, R12 ;  /* 0x0000000c170c723e */ /* 0x000fe400000010ff */
[C---:B------:R-:W-:Y:S01]  /*0d30*/  PRMT R23, R13.reuse, 0x7632, R23 ;  /* 0x000076320d177816 */ /* 0x040fe20000000017 */
[----:B------:R-:W-:-:S04]  /*0d40*/  IMAD.U32 R13, R13, 0x10000, RZ ;  /* 0x000100000d0d7824 */ /* 0x000fc800078e00ff */
[----:B------:R-:W-:Y:S01]  /*0d50*/  IMAD.U32 R23, R23, 0x10000, RZ ;  /* 0x0001000017177824 */ /* 0x000fe200078e00ff */
[----:B------:R-:W-:-:S04]  /*0d60*/  FSETP.GT.FTZ.AND P0, PT, R13, UR6, PT ;  /* 0x000000060d007c0b */ /* 0x000fc8000bf14000 */
[----:B------:R-:W-:Y:S02]  /*0d70*/  FSETP.GT.FTZ.AND P1, PT, R23, UR6, PT ;  /* 0x0000000617007c0b */ /* 0x000fe4000bf34000 */
[----:B------:R-:W-:Y:S02]  /*0d80*/  FSEL R13, R13, RZ, P0 ;  /* 0x000000ff0d0d7208 */ /* 0x000fe40000000000 */
[----:B------:R-:W-:-:S04]  /*0d90*/  FSEL R23, R23, RZ, P1 ;  /* 0x000000ff17177208 */ /* 0x000fc80000800000 */
[----:B------:R-:W-:Y:S02]  /*0da0*/  F2FP.BF16.F32.PACK_AB R13, R23, R13 ;  /* 0x0000000d170d723e */ /* 0x000fe400000010ff */
[C---:B------:R-:W-:Y:S01]  /*0db0*/  PRMT R23, R14.reuse, 0x7632, R23 ;  /* 0x000076320e177816 */ /* 0x040fe20000000017 */
        /* <DEDUP_REMOVED lines=13> */
[----:B------:R-:W-:Y:S01]  /*0e90*/  FSEL R23, R23, RZ, P1 ;  /* 0x000000ff17177208 */ /* 0x000fe20000800000 */
[----:B---3--:R-:W-:Y:S02]  /*0ea0*/  HFMA2.BF16_V2 R4, R12, R4, -RZ ;  /* 0x000000040c047231 */ /* 0x008fe400003000ff */
[----:B------:R-:W-:Y:S01]  /*0eb0*/  HMUL2.BF16_V2 R5, R13, R5 ;  /* 0x000000050d057232 */ /* 0x000fe20000200000 */
[----:B------:R-:W-:Y:S01]  /*0ec0*/  F2FP.BF16.F32.PACK_AB R15, R23, R15 ;  /* 0x0000000f170f723e */ /* 0x000fe200000010ff */
[----:B------:R-:W-:-:S04]  /*0ed0*/  HFMA2.BF16_V2 R6, R14, R6, -RZ ;  /* 0x000000060e067231 */ /* 0x000fc800003000ff */
[----:B------:R-:W-:Y:S01]  /*0ee0*/  HMUL2.BF16_V2 R7, R15, R7 ;  /* 0x000000070f077232 */ /* 0x000fe20000200000 */
[C---:B----4-:R-:W-:Y:S01]  /*0ef0*/  PRMT R12, R8.reuse, 0x7632, R12 ;  /* 0x00007632080c7816 */ /* 0x050fe2000000000c */
[----:B------:R-:W-:-:S04]  /*0f00*/  IMAD.U32 R8, R8, 0x10000, RZ ;  /* 0x0001000008087824 */ /* 0x000fc800078e00ff */
[----:B------:R-:W-:Y:S01]  /*0f10*/  IMAD.U32 R12, R12, 0x10000, RZ ;  /* 0x000100000c0c7824 */ /* 0x000fe200078e00ff */
[----:B------:R-:W-:-:S04]  /*0f20*/  FSETP.GT.FTZ.AND P0, PT, R8, UR6, PT ;  /* 0x0000000608007c0b */ /* 0x000fc8000bf14000 */
[----:B------:R-:W-:Y:S02]  /*0f30*/  FSETP.GT.FTZ.AND P1, PT, R12, UR6, PT ;  /* 0x000000060c007c0b */ /* 0x000fe4000bf34000 */
[----:B------:R-:W-:Y:S02]  /*0f40*/  FSEL R8, R8, RZ, P0 ;  /* 0x000000ff08087208 */ /* 0x000fe40000000000 */
[----:B------:R-:W-:Y:S02]  /*0f50*/  FSEL R13, R12, RZ, P1 ;  /* 0x000000ff0c0d7208 */ /* 0x000fe40000800000 */
[C---:B------:R-:W-:Y:S01]  /*0f60*/  PRMT R12, R9.reuse, 0x7632, R12 ;  /* 0x00007632090c7816 */ /* 0x040fe2000000000c */
[----:B------:R-:W-:Y:S01]  /*0f70*/  IMAD.U32 R9, R9, 0x10000, RZ ;  /* 0x0001000009097824 */ /* 0x000fe200078e00ff */
[----:B------:R-:W-:-:S03]  /*0f80*/  F2FP.BF16.F32.PACK_AB R8, R13, R8 ;  /* 0x000000080d08723e */ /* 0x000fc600000010ff */
[----:B------:R-:W-:Y:S01]  /*0f90*/  IMAD.U32 R12, R12, 0x10000, RZ ;  /* 0x000100000c0c7824 */ /* 0x000fe200078e00ff */
[----:B------:R-:W-:Y:S01]  /*0fa0*/  FSETP.GT.FTZ.AND P0, PT, R9, UR6, PT ;  /* 0x0000000609007c0b */ /* 0x000fe2000bf14000 */
[----:B-----5:R-:W-:-:S03]  /*0fb0*/  HFMA2.BF16_V2 R16, R8, R16, -RZ ;  /* 0x0000001008107231 */ /* 0x020fc600003000ff */
[C---:B------:R-:W-:Y:S02]  /*0fc0*/  FSETP.GT.FTZ.AND P1, PT, R12.reuse, UR6, PT ;  /* 0x000000060c007c0b */ /* 0x040fe4000bf34000 */
        /* <DEDUP_REMOVED lines=9> */
[----:B------:R-:W-:Y:S01]  /*1060*/  FSEL R10, R10, RZ, P0 ;  /* 0x000000ff0a0a7208 */ /* 0x000fe20000000000 */
[----:B------:R-:W-:-:S03]  /*1070*/  IMAD R3, R0, 0x4, R3 ;  /* 0x0000000400037824 */ /* 0x000fc600078e0203 */
[----:B------:R-:W-:-:S04]  /*1080*/  FSETP.GT.FTZ.AND P1, PT, R12, UR6, PT ;  /* 0x000000060c007c0b */ /* 0x000fc8000bf34000 */
[----:B------:R-:W-:Y:S02]  /*1090*/  FSEL R13, R12, RZ, P1 ;  /* 0x000000ff0c0d7208 */ /* 0x000fe40000800000 */
[C---:B------:R-:W-:Y:S01]  /*10a0*/  PRMT R12, R11.reuse, 0x7632, R12 ;  /* 0x000076320b0c7816 */ /* 0x040fe2000000000c */
[----:B------:R-:W-:Y:S01]  /*10b0*/  IMAD.U32 R11, R11, 0x10000, RZ ;  /* 0x000100000b0b7824 */ /* 0x000fe200078e00ff */
[----:B------:R-:W-:-:S03]  /*10c0*/  F2FP.BF16.F32.PACK_AB R10, R13, R10 ;  /* 0x0000000a0d0a723e */ /* 0x000fc600000010ff */
[----:B------:R-:W-:Y:S01]  /*10d0*/  IMAD.U32 R12, R12, 0x10000, RZ ;  /* 0x000100000c0c7824 */ /* 0x000fe200078e00ff */
[----:B------:R-:W-:Y:S01]  /*10e0*/  FSETP.GT.FTZ.AND P0, PT, R11, UR6, PT ;  /* 0x000000060b007c0b */ /* 0x000fe2000bf14000 */
[----:B------:R-:W-:-:S03]  /*10f0*/  HFMA2.BF16_V2 R18, R10, R18, -RZ ;  /* 0x000000120a127231 */ /* 0x000fc600003000ff */
[C---:B------:R-:W-:Y:S02]  /*1100*/  FSETP.GT.FTZ.AND P1, PT, R12.reuse, UR6, PT ;  /* 0x000000060c007c0b */ /* 0x040fe4000bf34000 */
[----:B------:R-:W-:Y:S02]  /*1110*/  FSEL R11, R11, RZ, P0 ;  /* 0x000000ff0b0b7208 */ /* 0x000fe40000000000 */
[----:B------:R-:W-:Y:S02]  /*1120*/  FSEL R12, R12, RZ, P1 ;  /* 0x000000ff0c0c7208 */ /* 0x000fe40000800000 */
[----:B------:R-:W-:Y:S02]  /*1130*/  ISETP.GE.AND P0, PT, R21, R22, PT ;  /* 0x000000161500720c */ /* 0x000fe40003f06270 */
[----:B------:R-:W-:-:S05]  /*1140*/  F2FP.BF16.F32.PACK_AB R11, R12, R11 ;  /* 0x0000000b0c0b723e */ /* 0x000fca00000010ff */
[----:B------:R-:W-:Y:S02]  /*1150*/  HMUL2.BF16_V2 R19, R11, R19 ;  /* 0x000000130b137232 */ /* 0x000fe40000200000 */
[----:B------:R-:W-:-:S04]  /*1160*/  IMAD.WIDE.U32 R10, R20, 0x10, R24 ;  /* 0x00000010140a7825 */ /* 0x000fc800078e0018 */
[----:B------:R-:W-:Y:S01]  /*1170*/  IMAD R20, R0, 0x4, R20 ;  /* 0x0000000400147824 */ /* 0x000fe200078e0214 */
[----:B------:R2:W-:Y:S04]  /*1180*/  STG.E.128 desc[UR4][R10.64], R4 ;  /* 0x000000040a007986 */ /* 0x0005e8000c101d04 */
[----:B------:R2:W-:Y:S01]  /*1190*/  STG.E.128 desc[UR4][R8.64], R16 ;  /* 0x0000001008007986 */ /* 0x0005e2000c101d04 */
[----:B------:R-:W-:Y:S05]  /*11a0*/  @!P0 BRA `(.L_x_215) ;  /* 0xfffffff400448947 */ /* 0x000fea000383ffff */
[----:B------:R-:W-:Y:S05]  /*11b0*/  EXIT ;  /* 0x000000000000794d */ /* 0x000fea0003800000 */
.L_x_216:
        /* <DEDUP_REMOVED lines=12> */
.L_x_478:


//--------------------- .text._ZN4vllm29act_and_mul_kernel_with_paramIN3c104HalfE7__half2XadL_ZNS_14fatrelu_kernelIS2_EET_RKS5_fEEXadL_ZNS_21packed_fatrelu_kernelIS3_EES5_S7_fEELb1ELb0EEEvPS5_PS6_if --------------------------
	.section	.text._ZN4vllm29act_and_mul_kernel_with_paramIN3c104HalfE7__half2XadL_ZNS_14fatrelu_kernelIS2_EET_RKS5_fEEXadL_ZNS_21packed_fatrelu_kernelIS3_EES5_S7_fEELb1ELb0EEEvPS5_PS6_if,"ax",@progbits
	.align	128
        .global         _ZN4vllm29act_and_mul_kernel_with_paramIN3c104HalfE7__half2XadL_ZNS_14fatrelu_kernelIS2_EET_RKS5_fEEXadL_ZNS_21packed_fatrelu_kernelIS3_EES5_S7_fEELb1ELb0EEEvPS5_PS6_if
        .type           _ZN4vllm29act_and_mul_kernel_with_paramIN3c104HalfE7__half2XadL_ZNS_14fatrelu_kernelIS2_EET_RKS5_fEEXadL_ZNS_21packed_fatrelu_kernelIS3_EES5_S7_fEELb1ELb0EEEvPS5_PS6_if,@function
        .size           _ZN4vllm29act_and_mul_kernel_with_paramIN3c104HalfE7__half2XadL_ZNS_14fatrelu_kernelIS2_EET_RKS5_fEEXadL_ZNS_21packed_fatrelu_kernelIS3_EES5_S7_fEELb1ELb0EEEvPS5_PS6_if,(.L_x_479 - _ZN4vllm29act_and_mul_kernel_with_paramIN3c104HalfE7__half2XadL_ZNS_14fatrelu_kernelIS2_EET_RKS5_fEEXadL_ZNS_21packed_fatrelu_kernelIS3_EES5_S7_fEELb1ELb0EEEvPS5_PS6_if)
        .other          _ZN4vllm29act_and_mul_kernel_with_paramIN3c104HalfE7__half2XadL_ZNS_14fatrelu_kernelIS2_EET_RKS5_fEEXadL_ZNS_21packed_fatrelu_kernelIS3_EES5_S7_fEELb1ELb0EEEvPS5_PS6_if,@"STO_CUDA_ENTRY STV_DEFAULT"
_ZN4vllm29act_and_mul_kernel_with_paramIN3c104HalfE7__half2XadL_ZNS_14fatrelu_kernelIS2_EET_RKS5_fEEXadL_ZNS_21packed_fatrelu_kernelIS3_EES5_S7_fEELb1ELb0EEEvPS5_PS6_if:
.text._ZN4vllm29act_and_mul_kernel_with_paramIN3c104HalfE7__half2XadL_ZNS_14fatrelu_kernelIS2_EET_RKS5_fEEXadL_ZNS_21packed_fatrelu_kernelIS3_EES5_S7_fEELb1ELb0EEEvPS5_PS6_if:
        /* <DEDUP_REMOVED lines=53> */
.L_x_219:
[----:B------:R-:W-:-:S05]  /*0350*/  IADD3 R14, P1, PT, R28, R2, RZ ;  /* 0x000000021c0e7210 */ /* 0x000fca0007f3e0ff */
[----:B------:R-:W-:-:S05]  /*0360*/  IMAD.X R15, R29, 0x1, R3, P1 ;  /* 0x000000011d0f7824 */ /* 0x000fca00008e0603 */
[----:B0-----:R-:W2:Y:S01]  /*0370*/  LDG.E.128.CONSTANT R4, desc[UR4][R14.64] ;  /* 0x000000040e047981 */ /* 0x001ea2000c1e9d00 */
[----:B------:R-:W-:-:S05]  /*0380*/  IADD3 R8, P1, PT, R26, R2, RZ ;  /* 0x000000021a087210 */ /* 0x000fca0007f3e0ff */
[----:B------:R-:W-:-:S06]  /*0390*/  IMAD.X R9, R27, 0x1, R3, P1 ;  /* 0x000000011b097824 */ /* 0x000fcc00008e0603 */
[----:B------:R-:W3:Y:S01]  /*03a0*/  LDG.E.128.CONSTANT R8, desc[UR4][R8.64] ;  /* 0x0000000408087981 */ /* 0x000ee2000c1e9d00 */
[----:B------:R-:W-:Y:S02]  /*03b0*/  VIADD R12, R12, 0x1 ;  /* 0x000000010c0c7836 */ /* 0x000fe40000000000 */
[--C-:B--2---:R-:W-:Y:S02]  /*03c0*/  HADD2.F32 R13, -RZ, R4.reuse.H0_H0 ;  /* 0x20000004ff0d7230 */ /* 0x104fe40000004100 */
[----:B------:R-:W-:Y:S02]  /*03d0*/  HADD2.F32 R16, -RZ, R4.H1_H1 ;  /* 0x30000004ff107230 */ /* 0x000fe40000004100 */
[--C-:B------:R-:W-:Y:S01]  /*03e0*/  HADD2.F32 R17, -RZ, R5.reuse.H0_H0 ;  /* 0x20000005ff117230 */ /* 0x100fe20000004100 */
[----:B------:R-:W-:Y:S01]  /*03f0*/  FSETP.GT.FTZ.AND P6, PT, R13, UR6, PT ;  /* 0x000000060d007c0b */ /* 0x000fe2000bfd4000 */
[----:B------:R-:W-:Y:S01]  /*0400*/  HADD2.F32 R18, -RZ, R5.H1_H1 ;  /* 0x30000005ff127230 */ /* 0x000fe20000004100 */
[----:B------:R-:W-:Y:S01]  /*0410*/  FSETP.GT.FTZ.AND P1, PT, R16, UR6, PT ;  /* 0x0000000610007c0b */ /* 0x000fe2000bf34000 */
[--C-:B------:R-:W-:Y:S01]  /*0420*/  HADD2.F32 R4, -RZ, R6.reuse.H0_H0 ;  /* 0x20000006ff047230 */ /* 0x100fe20000004100 */
[----:B------:R-:W-:Y:S01]  /*0430*/  FSETP.GT.FTZ.AND P2, PT, R17, UR6, PT ;  /* 0x0000000611007c0b */ /* 0x000fe2000bf54000 */
[----:B------:R-:W-:Y:S01]  /*0440*/  HADD2.F32 R6, -RZ, R6.H1_H1 ;  /* 0x30000006ff067230 */ /* 0x000fe20000004100 */
[----:B------:R-:W-:Y:S01]  /*0450*/  FSEL R13, R13, RZ, P6 ;  /* 0x000000ff0d0d7208 */ /* 0x000fe20003000000 */
[--C-:B------:R-:W-:Y:S01]  /*0460*/  HADD2.F32 R5, -RZ, R7.reuse.H0_H0 ;  /* 0x20000007ff057230 */ /* 0x100fe20000004100 */
[----:B------:R-:W-:Y:S01]  /*0470*/  FSETP.GT.FTZ.AND P4, PT, R4, UR6, PT ;  /* 0x0000000604007c0b */ /* 0x000fe2000bf94000 */
[----:B------:R-:W-:Y:S01]  /*0480*/  HADD2.F32 R7, -RZ, R7.H1_H1 ;  /* 0x30000007ff077230 */ /* 0x000fe20000004100 */
[----:B------:R-:W-:-:S02]  /*0490*/  FSETP.GT.FTZ.AND P5, PT, R6, UR6, PT ;  /* 0x0000000606007c0b */ /* 0x000fc4000bfb4000 */
[----:B------:R-:W-:Y:S02]  /*04a0*/  FSEL R16, R16, RZ, P1 ;  /* 0x000000ff10107208 */ /* 0x000fe40000800000 */
[----:B------:R-:W-:Y:S02]  /*04b0*/  FSETP.GT.FTZ.AND P3, PT, R18, UR6, PT ;  /* 0x0000000612007c0b */ /* 0x000fe4000bf74000 */
[----:B------:R-:W-:Y:S02]  /*04c0*/  FSETP.GT.FTZ.AND P6, PT, R5, UR6, PT ;  /* 0x0000000605007c0b */ /* 0x000fe4000bfd4000 */
[----:B------:R-:W-:Y:S02]  /*04d0*/  FSETP.GT.FTZ.AND P1, PT, R7, UR6, PT ;  /* 0x0000000607007c0b */ /* 0x000fe4000bf34000 */
[----:B------:R-:W-:Y:S02]  /*04e0*/  FSEL R14, R17, RZ, P2 ;  /* 0x000000ff110e7208 */ /* 0x000fe40001000000 */
[----:B------:R-:W-:-:S02]  /*04f0*/  FSEL R4, R4, RZ, P4 ;  /* 0x000000ff04047208 */ /* 0x000fc40002000000 */
[----:B------:R-:W-:Y:S02]  /*0500*/  FSEL R17, R6, RZ, P5 ;  /* 0x000000ff06117208 */ /* 0x000fe40002800000 */
[----:B------:R-:W-:Y:S02]  /*0510*/  FSEL R15, R18, RZ, P3 ;  /* 0x000000ff120f7208 */ /* 0x000fe40001800000 */
[----:B------:R-:W-:Y:S02]  /*0520*/  FSEL R6, R5, RZ, P6 ;  /* 0x000000ff05067208 */ /* 0x000fe40003000000 */
[----:B------:R-:W-:Y:S02]  /*0530*/  FSEL R7, R7, RZ, P1 ;  /* 0x000000ff07077208 */ /* 0x000fe40000800000 */
[----:B------:R-:W-:Y:S02]  /*0540*/  F2FP.F16.F32.PACK_AB R5, R17, R4 ;  /* 0x000000041105723e */ /* 0x000fe400000000ff */
[----:B------:R-:W-:-:S02]  /*0550*/  F2FP.F16.F32.PACK_AB R13, R16, R13 ;  /* 0x0000000d100d723e */ /* 0x000fc400000000ff */
[----:B------:R-:W-:Y:S01]  /*0560*/  F2FP.F16.F32.PACK_AB R14, R15, R14 ;  /* 0x0000000e0f0e723e */ /* 0x000fe200000000ff */
[----:B---3--:R-:W-:Y:S01]  /*0570*/  HFMA2 R10, R5, R10, -RZ ;  /* 0x0000000a050a7231 */ /* 0x008fe200001000ff */
[----:B------:R-:W-:Y:S01]  /*0580*/  F2FP.F16.F32.PACK_AB R6, R7, R6 ;  /* 0x000000060706723e */ /* 0x000fe200000000ff */
[----:B------:R-:W-:Y:S01]  /*0590*/  HFMA2 R8, R13, R8, -RZ ;  /* 0x000000080d087231 */ /* 0x000fe200001000ff */
[----:B------:R-:W-:Y:S01]  /*05a0*/  IADD3 R4, P1, PT, R24, R2, RZ ;  /* 0x0000000218047210 */ /* 0x000fe20007f3e0ff */
[----:B------:R-:W-:Y:S02]  /*05b0*/  HMUL2 R9, R14, R9 ;  /* 0x000000090e097232 */ /* 0x000fe40000000000 */
[----:B------:R-:W-:Y:S02]  /*05c0*/  HMUL2 R11, R6, R11 ;  /* 0x0000000b060b7232 */ /* 0x000fe40000000000 */
[--C-:B------:R-:W-:Y:S01]  /*05d0*/  IMAD.X R5, R25, 0x1, R3.reuse, P1 ;  /* 0x0000000119057824 */ /* 0x100fe200008e0603 */
[----:B------:R-:W-:Y:S01]  /*05e0*/  ISETP.NE.AND P1, PT, R12, RZ, PT ;  /* 0x000000ff0c00720c */ /* 0x000fe20003f25270 */
[----:B------:R-:W-:-:S03]  /*05f0*/  IMAD.WIDE.U32 R2, R0, 0x10, R2 ;  /* 0x0000001000027825 */ /* 0x000fc600078e0002 */
[----:B------:R0:W-:Y:S09]  /*0600*/  STG.E.128 desc[UR4][R4.64], R8 ;  /* 0x0000000804007986 */ /* 0x0001f2000c101d04 */
[----:B------:R-:W-:Y:S05]  /*0610*/  @P1 BRA `(.L_x_219) ;  /* 0xfffffffc004c1947 */ /* 0x000fea000383ffff */
.L_x_218:
[----:B------:R-:W-:Y:S05]  /*0620*/  BSYNC.RECONVERGENT B0 ;  /* 0x0000000000007941 */ /* 0x000fea0003800200 */
.L_x_217:
[----:B------:R-:W-:Y:S05]  /*0630*/  @!P0 EXIT ;  /* 0x000000000000894d */ /* 0x000fea0003800000 */
[C-C-:B------:R-:W-:Y:S01]  /*0640*/  IMAD R20, R0.reuse, 0x2, R21.reuse ;  /* 0x0000000200147824 */ /* 0x140fe200078e0215 */
[----:B------:R-:W1:Y:S01]  /*0650*/  LDCU UR6, c[0x0][0x394] ;  /* 0x00007280ff0677ac */ /* 0x000e620008000800 */
[----:B------:R-:W-:Y:S02]  /*0660*/  IMAD R3, R0, 0x3, R21 ;  /* 0x0000000300037824 */ /* 0x000fe400078e0215 */
[----:B------:R-:W-:-:S07]  /*0670*/  IMAD.IADD R2, R21, 0x1, R0 ;  /* 0x0000000115027824 */ /* 0x000fce00078e0200 */
.L_x_220:
        /* <DEDUP_REMOVED lines=8> */
[--C-:B--2---:R-:W-:Y:S02]  /*0700*/  HADD2.F32 R23, -RZ, R12.reuse.H0_H0 ;  /* 0x2000000cff177230 */ /* 0x104fe40000004100 */
[----:B------:R-:W-:-:S03]  /*0710*/  HADD2.F32 R12, -RZ, R12.H1_H1 ;  /* 0x3000000cff0c7230 */ /* 0x000fc60000004100 */
[C---:B-1----:R-:W-:Y:S02]  /*0720*/  FSETP.GT.FTZ.AND P0, PT, R23.reuse, UR6, PT ;  /* 0x0000000617007c0b */ /* 0x042fe4000bf14000 */
[C---:B------:R-:W-:Y:S02]  /*0730*/  FSETP.GT.FTZ.AND P1, PT, R12.reuse, UR6, PT ;  /* 0x000000060c007c0b */ /* 0x040fe4000bf34000 */
[----:B------:R-:W-:Y:S02]  /*0740*/  FSEL R23, R23, RZ, P0 ;  /* 0x000000ff17177208 */ /* 0x000fe40000000000 */
[----:B------:R-:W-:-:S04]  /*0750*/  FSEL R12, R12, RZ, P1 ;  /* 0x000000ff0c0c7208 */ /* 0x000fc80000800000 */
[----:B------:R-:W-:Y:S01]  /*0760*/  F2FP.F16.F32.PACK_AB R12, R12, R23 ;  /* 0x000000170c0c723e */ /* 0x000fe200000000ff */
[--C-:B------:R-:W-:Y:S02]  /*0770*/  HADD2.F32 R23, -RZ, R13.reuse.H0_H0 ;  /* 0x2000000dff177230 */ /* 0x100fe40000004100 */
[----:B------:R-:W-:Y:S02]  /*0780*/  HADD2.F32 R13, -RZ, R13.H1_H1 ;  /* 0x3000000dff0d7230 */ /* 0x000fe40000004100 */
[----:B---3--:R-:W-:Y:S01]  /*0790*/  HFMA2 R16, R12, R16, -RZ ;  /* 0x000000100c107231 */ /* 0x008fe200001000ff */
[----:B------:R-:W-:Y:S02]  /*07a0*/  FSETP.GT.FTZ.AND P0, PT, R23, UR6, PT ;  /* 0x0000000617007c0b */ /* 0x000fe4000bf14000 */
[----:B------:R-:W-:Y:S02]  /*07b0*/  FSETP.GT.FTZ.AND P1, PT, R13, UR6, PT ;  /* 0x000000060d007c0b */ /* 0x000fe4000bf34000 */
[----:B------:R-:W-:-:S02]  /*07c0*/  FSEL R23, R23, RZ, P0 ;  /* 0x000000ff17177208 */ /* 0x000fc40000000000 */
[----:B------:R-:W-:-:S04]  /*07d0*/  FSEL R13, R13, RZ, P1 ;  /* 0x000000ff0d0d7208 */ /* 0x000fc80000800000 */
[----:B------:R-:W-:Y:S01]  /*07e0*/  F2FP.F16.F32.PACK_AB R13, R13, R23 ;  /* 0x000000170d0d723e */ /* 0x000fe200000000ff */
[--C-:B------:R-:W-:Y:S02]  /*07f0*/  HADD2.F32 R23, -RZ, R14.reuse.H0_H0 ;  /* 0x2000000eff177230 */ /* 0x100fe40000004100 */
[----:B------:R-:W-:Y:S02]  /*0800*/  HADD2.F32 R14, -RZ, R14.H1_H1 ;  /* 0x3000000eff0e7230 */ /* 0x000fe40000004100 */
[----:B------:R-:W-:Y:S01]  /*0810*/  HMUL2 R17, R13, R17 ;  /* 0x000000110d117232 */ /* 0x000fe20000000000 */
[----:B------:R-:W-:Y:S01]  /*0820*/  FSETP.GT.FTZ.AND P0, PT, R23, UR6, PT ;  /* 0x0000000617007c0b */ /* 0x000fe2000bf14000 */
[----:B------:R-:W-:Y:S01]  /*0830*/  IMAD.WIDE.U32 R12, R21, 0x10, R24 ;  /* 0x00000010150c7825 */ /* 0x000fe200078e0018 */
[----:B------:R-:W-:Y:S02]  /*0840*/  FSETP.GT.FTZ.AND P1, PT, R14, UR6, PT ;  /* 0x000000060e007c0b */ /* 0x000fe4000bf34000 */
[----:B------:R-:W-:-:S02]  /*0850*/  FSEL R23, R23, RZ, P0 ;  /* 0x000000ff17177208 */ /* 0x000fc40000000000 */
[----:B------:R-:W-:-:S04]  /*0860*/  FSEL R14, R14, RZ, P1 ;  /* 0x000000ff0e0e7208 */ /* 0x000fc80000800000 */
[----:B------:R-:W-:Y:S01]  /*0870*/  F2FP.F16.F32.PACK_AB R14, R14, R23 ;  /* 0x000000170e0e723e */ /* 0x000fe200000000ff */
[--C-:B------:R-:W-:Y:S02]  /*0880*/  HADD2.F32 R23, -RZ, R15.reuse.H0_H0 ;  /* 0x2000000fff177230 */ /* 0x100fe40000004100 */
[----:B------:R-:W-:Y:S02]  /*0890*/  HADD2.F32 R15, -RZ, R15.H1_H1 ;  /* 0x3000000fff0f7230 */ /* 0x000fe40000004100 */
[----:B------:R-:W-:Y:S01]  /*08a0*/  HFMA2 R18, R14, R18, -RZ ;  /* 0x000000120e127231 */ /* 0x000fe200001000ff */
[----:B------:R-:W-:Y:S02]  /*08b0*/  FSETP.GT.FTZ.AND P0, PT, R23, UR6, PT ;  /* 0x0000000617007c0b */ /* 0x000fe4000bf14000 */
[----:B------:R-:W-:Y:S02]  /*08c0*/  FSETP.GT.FTZ.AND P1, PT, R15, UR6, PT ;  /* 0x000000060f007c0b */ /* 0x000fe4000bf34000 */
[----:B------:R-:W-:-:S02]  /*08d0*/  FSEL R23, R23, RZ, P0 ;  /* 0x000000ff17177208 */ /* 0x000fc40000000000 */
[----:B------:R-:W-:-:S04]  /*08e0*/  FSEL R15, R15, RZ, P1 ;  /* 0x000000ff0f0f7208 */ /* 0x000fc80000800000 */
[----:B------:R-:W-:-:S05]  /*08f0*/  F2FP.F16.F32.PACK_AB R15, R15, R23 ;  /* 0x000000170f0f723e */ /* 0x000fca00000000ff */
[----:B------:R-:W-:Y:S02]  /*0900*/  HMUL2 R19, R15, R19 ;  /* 0x000000130f137232 */ /* 0x000fe40000000000 */
[----:B------:R-:W-:-:S03]  /*0910*/  IMAD.WIDE.U32 R14, R20, 0x10, R28 ;  /* 0x00000010140e7825 */ /* 0x000fc600078e001c */
[----:B------:R0:W-:Y:S04]  /*0920*/  STG.E.128 desc[UR4][R12.64], R16 ;  /* 0x000000100c007986 */ /* 0x0001e8000c101d04 */
[----:B0-----:R-:W2:Y:S01]  /*0930*/  LDG.E.128.CONSTANT R12, desc[UR4][R14.64] ;  /* 0x000000040e0c7981 */ /* 0x001ea2000c1e9d00 */
[--C-:B----4-:R-:W-:Y:S02]  /*0940*/  HADD2.F32 R16, -RZ, R9.reuse.H0_H0 ;  /* 0x20000009ff107230 */ /* 0x110fe40000004100 */
[----:B------:R-:W-:Y:S02]  /*0950*/  HADD2.F32 R9, -RZ, R9.H1_H1 ;  /* 0x30000009ff097230 */ /* 0x000fe40000004100 */
[--C-:B------:R-:W-:Y:S01]  /*0960*/  HADD2.F32 R23, -RZ, R8.reuse.H0_H0 ;  /* 0x20000008ff177230 */ /* 0x100fe20000004100 */
[C---:B------:R-:W-:Y:S01]  /*0970*/  FSETP.GT.FTZ.AND P2, PT, R16.reuse, UR6, PT ;  /* 0x0000000610007c0b */ /* 0x040fe2000bf54000 */
[----:B------:R-:W-:Y:S01]  /*0980*/  HADD2.F32 R8, -RZ, R8.H1_H1 ;  /* 0x30000008ff087230 */ /* 0x000fe20000004100 */
[C---:B------:R-:W-:Y:S01]  /*0990*/  FSETP.GT.FTZ.AND P3, PT, R9.reuse, UR6, PT ;  /* 0x0000000609007c0b */ /* 0x040fe2000bf74000 */
[--C-:B------:R-:W-:Y:S01]  /*09a0*/  HADD2.F32 R17, -RZ, R11.reuse.H0_H0 ;  /* 0x2000000bff117230 */ /* 0x100fe20000004100 */
[----:B------:R-:W-:Y:S01]  /*09b0*/  FSEL R16, R16, RZ, P2 ;  /* 0x000000ff10107208 */ /* 0x000fe20001000000 */
[----:B------:R-:W-:Y:S01]  /*09c0*/  HADD2.F32 R18, -RZ, R11.H1_H1 ;  /* 0x3000000bff127230 */ /* 0x000fe20000004100 */
[----:B------:R-:W-:-:S02]  /*09d0*/  FSEL R9, R9, RZ, P3 ;  /* 0x000000ff09097208 */ /* 0x000fc40001800000 */
[----:B------:R-:W-:Y:S02]  /*09e0*/  FSETP.GT.FTZ.AND P0, PT, R23, UR6, PT ;  /* 0x0000000617007c0b */ /* 0x000fe4000bf14000 */
[----:B------:R-:W-:Y:S01]  /*09f0*/  F2FP.F16.F32.PACK_AB R9, R9, R16 ;  /* 0x000000100909723e */ /* 0x000fe200000000ff */
[--C-:B------:R-:W-:Y:S01]  /*0a00*/  HADD2.F32 R16, -RZ, R10.reuse.H0_H0 ;  /* 0x2000000aff107230 */ /* 0x100fe20000004100 */
[C---:B------:R-:W-:Y:S01]  /*0a10*/  FSETP.GT.FTZ.AND P1, PT, R8.reuse, UR6, PT ;  /* 0x0000000608007c0b */ /* 0x040fe2000bf34000 */
[----:B------:R-:W-:Y:S01]  /*0a20*/  HADD2.F32 R10, -RZ, R10.H1_H1 ;  /* 0x3000000aff0a7230 */ /* 0x000fe20000004100 */
[----:B------:R-:W-:Y:S01]  /*0a30*/  FSEL R23, R23, RZ, P0 ;  /* 0x000000ff17177208 */ /* 0x000fe20000000000 */
[----:B-----5:R-:W-:Y:S01]  /*0a40*/  HMUL2 R5, R9, R5 ;  /* 0x0000000509057232 */ /* 0x020fe20000000000 */
[----:B------:R-:W-:Y:S02]  /*0a50*/  FSEL R8, R8, RZ, P1 ;  /* 0x000000ff08087208 */ /* 0x000fe40000800000 */
[----:B------:R-:W-:-:S02]  /*0a60*/  FSETP.GT.FTZ.AND P0, PT, R16, UR6, PT ;  /* 0x0000000610007c0b */ /* 0x000fc4000bf14000 */
[----:B------:R-:W-:Y:S02]  /*0a70*/  FSETP.GT.FTZ.AND P1, PT, R10, UR6, PT ;  /* 0x000000060a007c0b */ /* 0x000fe4000bf34000 */
[C---:B------:R-:W-:Y:S02]  /*0a80*/  FSETP.GT.FTZ.AND P2, PT, R17.reuse, UR6, PT ;  /* 0x0000000611007c0b */ /* 0x040fe4000bf54000 */
[----:B------:R-:W-:Y:S02]  /*0a90*/  FSETP.GT.FTZ.AND P3, PT, R18, UR6, PT ;  /* 0x0000000612007c0b */ /* 0x000fe4000bf74000 */
[----:B------:R-:W-:Y:S02]  /*0aa0*/  FSEL R16, R16, RZ, P0 ;  /* 0x000000ff10107208 */ /* 0x000fe40000000000 */
[----:B------:R-:W-:Y:S02]  /*0ab0*/  FSEL R11, R10, RZ, P1 ;  /* 0x000000ff0a0b7208 */ /* 0x000fe40000800000 */
[----:B------:R-:W-:-:S02]  /*0ac0*/  FSEL R17, R17, RZ, P2 ;  /* 0x000000ff11117208 */ /* 0x000fc40001000000 */
[----:B------:R-:W-:Y:S02]  /*0ad0*/  FSEL R18, R18, RZ, P3 ;  /* 0x000000ff12127208 */ /* 0x000fe40001800000 */
[----:B------:R-:W-:Y:S02]  /*0ae0*/  F2FP.F16.F32.PACK_AB R8, R8, R23 ;  /* 0x000000170808723e */ /* 0x000fe400000000ff */
[----:B------:R-:W-:Y:S02]  /*0af0*/  F2FP.F16.F32.PACK_AB R11, R11, R16 ;  /* 0x000000100b0b723e */ /* 0x000fe400000000ff */
[----:B------:R-:W-:Y:S01]  /*0b00*/  F2FP.F16.F32.PACK_AB R17, R18, R17 ;  /* 0x000000111211723e */ /* 0x000fe200000000ff */
[----:B------:R-:W-:Y:S02]  /*0b10*/  HFMA2 R4, R8, R4, -RZ ;  /* 0x0000000408047231 */ /* 0x000fe400001000ff */
[----:B------:R-:W-:-:S04]  /*0b20*/  IMAD.WIDE.U32 R18, R2, 0x10, R24 ;  /* 0x0000001002127825 */ /* 0x000fc800078e0018 */
[----:B------:R-:W-:Y:S02]  /*0b30*/  HFMA2 R6, R11, R6, -RZ ;  /* 0x000000060b067231 */ /* 0x000fe400001000ff */
[----:B------:R-:W-:Y:S02]  /*0b40*/  HMUL2 R7, R17, R7 ;  /* 0x0000000711077232 */ /* 0x000fe40000000000 */
        /* <DEDUP_REMOVED lines=9> */
[----:B------:R-:W-:Y:S01]  /*0be0*/  IADD3 R21, PT, PT, R0, R21, R0 ;  /* 0x0000001500157210 */ /* 0x000fe20007ffe000 */
[--C-:B--2---:R-:W-:Y:S02]  /*0bf0*/  HADD2.F32 R23, -RZ, R12.reuse.H0_H0 ;  /* 0x2000000cff177230 */ /* 0x104fe40000004100 */
[----:B------:R-:W-:-:S03]  /*0c00*/  HADD2.F32 R12, -RZ, R12.H1_H1 ;  /* 0x3000000cff0c7230 */ /* 0x000fc60000004100 */
[C---:B------:R-:W-:Y:S02]  /*0c10*/  FSETP.GT.FTZ.AND P0, PT, R23.reuse, UR6, PT ;  /* 0x0000000617007c0b */ /* 0x040fe4000bf14000 */
[C---:B------:R-:W-:Y:S02]  /*0c20*/  FSETP.GT.FTZ.AND P1, PT, R12.reuse, UR6, PT ;  /* 0x000000060c007c0b */ /* 0x040fe4000bf34000 */
[----:B------:R-:W-:Y:S02]  /*0c30*/  FSEL R23, R23, RZ, P0 ;  /* 0x000000ff17177208 */ /* 0x000fe40000000000 */
[----:B------:R-:W-:-:S04]  /*0c40*/  FSEL R12, R12, RZ, P1 ;  /* 0x000000ff0c0c7208 */ /* 0x000fc80000800000 */
[----:B------:R-:W-:Y:S01]  /*0c50*/  F2FP.F16.F32.PACK_AB R12, R12, R23 ;  /* 0x000000170c0c723e */ /* 0x000fe200000000ff */
[--C-:B------:R-:W-:Y:S02]  /*0c60*/  HADD2.F32 R23, -RZ, R13.reuse.H0_H0 ;  /* 0x2000000dff177230 */ /* 0x100fe40000004100 */
[----:B------:R-:W-:-:S03]  /*0c70*/  HADD2.F32 R13, -RZ, R13.H1_H1 ;  /* 0x3000000dff0d7230 */ /* 0x000fc60000004100 */
[----:B------:R-:W-:Y:S02]  /*0c80*/  FSETP.GT.FTZ.AND P0, PT, R23, UR6, PT ;  /* 0x0000000617007c0b */ /* 0x000fe4000bf14000 */
[----:B------:R-:W-:Y:S02]  /*0c90*/  FSETP.GT.FTZ.AND P1, PT, R13, UR6, PT ;  /* 0x000000060d007c0b */ /* 0x000fe4000bf34000 */
[----:B------:R-:W-:Y:S02]  /*0ca0*/  FSEL R23, R23, RZ, P0 ;  /* 0x000000ff17177208 */ /* 0x000fe40000000000 */
[----:B------:R-:W-:-:S04]  /*0cb0*/  FSEL R13, R13, RZ, P1 ;  /* 0x000000ff0d0d7208 */ /* 0x000fc80000800000 */
[----:B------:R-:W-:Y:S01]  /*0cc0*/  F2FP.F16.F32.PACK_AB R13, R13, R23 ;  /* 0x000000170d0d723e */ /* 0x000fe200000000ff */
[--C-:B------:R-:W-:Y:S02]  /*0cd0*/  HADD2.F32 R23, -RZ, R14.reuse.H0_H0 ;  /* 0x2000000eff177230 */ /* 0x100fe40000004100 */
        /* <DEDUP_REMOVED lines=13> */
[----:B---3--:R-:W-:Y:S02]  /*0db0*/  HFMA2 R4, R12, R4, -RZ ;  /* 0x000000040c047231 */ /* 0x008fe400001000ff */
[----:B------:R-:W-:Y:S02]  /*0dc0*/  HMUL2 R5, R13, R5 ;  /* 0x000000050d057232 */ /* 0x000fe40000000000 */
[----:B------:R-:W-:Y:S02]  /*0dd0*/  HFMA2 R6, R14, R6, -RZ ;  /* 0x000000060e067231 */ /* 0x000fe400001000ff */
[----:B------:R-:W-:Y:S02]  /*0de0*/  HMUL2 R7, R15, R7 ;  /* 0x000000070f077232 */ /* 0x000fe40000000000 */
[--C-:B----4-:R-:W-:Y:S02]  /*0df0*/  HADD2.F32 R12, -RZ, R8.reuse.H0_H0 ;  /* 0x20000008ff0c7230 */ /* 0x110fe40000004100 */
[----:B------:R-:W-:-:S03]  /*0e00*/  HADD2.F32 R8, -RZ, R8.H1_H1 ;  /* 0x30000008ff087230 */ /* 0x000fc60000004100 */
[----:B------:R-:W-:Y:S02]  /*0e10*/  FSETP.GT.FTZ.AND P0, PT, R12, UR6, PT ;  /* 0x000000060c007c0b */ /* 0x000fe4000bf14000 */
[----:B------:R-:W-:Y:S02]  /*0e20*/  FSETP.GT.FTZ.AND P1, PT, R8, UR6, PT ;  /* 0x0000000608007c0b */ /* 0x000fe4000bf34000 */
[----:B------:R-:W-:Y:S02]  /*0e30*/  FSEL R12, R12, RZ, P0 ;  /* 0x000000ff0c0c7208 */ /* 0x000fe40000000000 */
[----:B------:R-:W-:-:S04]  /*0e40*/  FSEL R13, R8, RZ, P1 ;  /* 0x000000ff080d7208 */ /* 0x000fc80000800000 */
[----:B------:R-:W-:Y:S01]  /*0e50*/  F2FP.F16.F32.PACK_AB R8, R13, R12 ;  /* 0x0000000c0d08723e */ /* 0x000fe200000000ff */
[--C-:B------:R-:W-:Y:S02]  /*0e60*/  HADD2.F32 R12, -RZ, R9.reuse.H0_H0 ;  /* 0x20000009ff0c7230 */ /* 0x100fe40000004100 */
[----:B------:R-:W-:Y:S02]  /*0e70*/  HADD2.F32 R9, -RZ, R9.H1_H1 ;  /* 0x30000009ff097230 */ /* 0x000fe40000004100 */
[----:B-----5:R-:W-:Y:S01]  /*0e80*/  HFMA2 R16, R8, R16, -RZ ;  /* 0x0000001008107231 */ /* 0x020fe200001000ff */
[C---:B------:R-:W-:Y:S02]  /*0e90*/  FSETP.GT.FTZ.AND P0, PT, R12.reuse, UR6, PT ;  /* 0x000000060c007c0b */ /* 0x040fe4000bf14000 */
        /* <DEDUP_REMOVED lines=10> */
[----:B------:R-:W-:Y:S01]  /*0f40*/  FSEL R12, R12, RZ, P0 ;  /* 0x000000ff0c0c7208 */ /* 0x000fe20000000000 */
[----:B------:R-:W-:Y:S01]  /*0f50*/  IMAD R3, R0, 0x4, R3 ;  /* 0x0000000400037824 */ /* 0x000fe200078e0203 */
[----:B------:R-:W-:-:S04]  /*0f60*/  FSEL R13, R10, RZ, P1 ;  /* 0x000000ff0a0d7208 */ /* 0x000fc80000800000 */
[----:B------:R-:W-:Y:S01]  /*0f70*/  F2FP.F16.F32.PACK_AB R10, R13, R12 ;  /* 0x0000000c0d0a723e */ /* 0x000fe200000000ff */
[--C-:B------:R-:W-:Y:S02]  /*0f80*/  HADD2.F32 R12, -RZ, R11.reuse.H0_H0 ;  /* 0x2000000bff0c7230 */ /* 0x100fe40000004100 */
[----:B------:R-:W-:Y:S02]  /*0f90*/  HADD2.F32 R11, -RZ, R11.H1_H1 ;  /* 0x3000000bff0b7230 */ /* 0x000fe40000004100 */
[----:B------:R-:W-:Y:S01]  /*0fa0*/  HFMA2 R18, R10, R18, -RZ ;  /* 0x000000120a127231 */ /* 0x000fe200001000ff */
[C---:B------:R-:W-:Y:S02]  /*0fb0*/  FSETP.GT.FTZ.AND P0, PT, R12.reuse, UR6, PT ;  /* 0x000000060c007c0b */ /* 0x040fe4000bf14000 */
[----:B------:R-:W-:Y:S02]  /*0fc0*/  FSETP.GT.FTZ.AND P1, PT, R11, UR6, PT ;  /* 0x000000060b007c0b */ /* 0x000fe4000bf34000 */
[----:B------:R-:W-:-:S02]  /*0fd0*/  FSEL R12, R12, RZ, P0 ;  /* 0x000000ff0c0c7208 */ /* 0x000fc40000000000 */
[----:B------:R-:W-:Y:S02]  /*0fe0*/  FSEL R11, R11, RZ, P1 ;  /* 0x000000ff0b0b7208 */ /* 0x000fe40000800000 */
[----:B------:R-:W-:Y:S02]  /*0ff0*/  ISETP.GE.AND P0, PT, R21, R22, PT ;  /* 0x000000161500720c */ /* 0x000fe40003f06270 */
[----:B------:R-:W-:-:S05]  /*1000*/  F2FP.F16.F32.PACK_AB R11, R11, R12 ;  /* 0x0000000c0b0b723e */ /* 0x000fca00000000ff */
[----:B------:R-:W-:Y:S02]  /*1010*/  HMUL2 R19, R11, R19 ;  /* 0x000000130b137232 */ /* 0x000fe40000000000 */
[----:B------:R-:W-:-:S04]  /*1020*/  IMAD.WIDE.U32 R10, R20, 0x10, R24 ;  /* 0x00000010140a7825 */ /* 0x000fc800078e0018 */
[----:B------:R-:W-:Y:S01]  /*1030*/  IMAD R20, R0, 0x4, R20 ;  /* 0x0000000400147824 */ /* 0x000fe200078e0214 */
[----:B------:R2:W-:Y:S04]  /*1040*/  STG.E.128 desc[UR4][R10.64], R4 ;  /* 0x000000040a007986 */ /* 0x0005e8000c101d04 */
[----:B------:R2:W-:Y:S01]  /*1050*/  STG.E.128 desc[UR4][R8.64], R16 ;  /* 0x0000001008007986 */ /* 0x0005e2000c101d04 */
[----:B------:R-:W-:Y:S05]  /*1060*/  @!P0 BRA `(.L_x_220) ;  /* 0xfffffff400848947 */ /* 0x000fea000383ffff */
[----:B------:R-:W-:Y:S05]  /*1070*/  EXIT ;  /* 0x000000000000794d */ /* 0x000fea0003800000 */
.L_x_221:
        /* <DEDUP_REMOVED lines=16> */
.L_x_479:


//--------------------- .text._ZN4vllm29act_and_mul_kernel_with_paramIf6float2XadL_ZNS_14fatrelu_kernelIfEET_RKS3_fEEXadL_ZNS_21packed_fatrelu_kernelIS1_EES3_S5_fEELb1ELb0EEEvPS3_PS4_if --------------------------
	.section	.text._ZN4vllm29act_and_mul_kernel_with_paramIf6float2XadL_ZNS_14fatrelu_kernelIfEET_RKS3_fEEXadL_ZNS_21packed_fatrelu_kernelIS1_EES3_S5_fEELb1ELb0EEEvPS3_PS4_if,"ax",@progbits
	.align	128
        .global         _ZN4vllm29act_and_mul_kernel_with_paramIf6float2XadL_ZNS_14fatrelu_kernelIfEET_RKS3_fEEXadL_ZNS_21packed_fatrelu_kernelIS1_EES3_S5_fEELb1ELb0EEEvPS3_PS4_if
        .type           _ZN4vllm29act_and_mul_kernel_with_paramIf6float2XadL_ZNS_14fatrelu_kernelIfEET_RKS3_fEEXadL_ZNS_21packed_fatrelu_kernelIS1_EES3_S5_fEELb1ELb0EEEvPS3_PS4_if,@function
        .size           _ZN4vllm29act_and_mul_kernel_with_paramIf6float2XadL_ZNS_14fatrelu_kernelIfEET_RKS3_fEEXadL_ZNS_21packed_fatrelu_kernelIS1_EES3_S5_fEELb1ELb0EEEvPS3_PS4_if,(.L_x_480 - _ZN4vllm29act_and_mul_kernel_with_paramIf6float2XadL_ZNS_14fatrelu_kernelIfEET_RKS3_fEEXadL_ZNS_21packed_fatrelu_kernelIS1_EES3_S5_fEELb1ELb0EEEvPS3_PS4_if)
        .other          _ZN4vllm29act_and_mul_kernel_with_paramIf6float2XadL_ZNS_14fatrelu_kernelIfEET_RKS3_fEEXadL_ZNS_21packed_fatrelu_kernelIS1_EES3_S5_fEELb1ELb0EEEvPS3_PS4_if,@"STO_CUDA_ENTRY STV_DEFAULT"
_ZN4vllm29act_and_mul_kernel_with_paramIf6float2XadL_ZNS_14fatrelu_kernelIfEET_RKS3_fEEXadL_ZNS_21packed_fatrelu_kernelIS1_EES3_S5_fEELb1ELb0EEEvPS3_PS4_if:
.text._ZN4vllm29act_and_mul_kernel_with_paramIf6float2XadL_ZNS_14fatrelu_kernelIfEET_RKS3_fEEXadL_ZNS_21packed_fatrelu_kernelIS1_EES3_S5_fEELb1ELb0EEEvPS3_PS4_if:
        /* <DEDUP_REMOVED lines=48> */
[----:B------:R-:W-:-:S04]  /*0300*/  IADD3 R2, PT, PT, R6, 0x1, RZ ;  /* 0x0000000106027810 */ /* 0x000fc80007ffe0ff */
[----:B------:R-:W-:Y:S01]  /*0310*/  LOP3.LUT R12, R2, 0x3, RZ, 0xc0, !PT ;  /* 0x00000003020c7812 */ /* 0x000fe200078ec0ff */
[----:B------:R-:W-:-:S04]  /*0320*/  IMAD.WIDE.U32 R2, R21, 0x10, RZ ;  /* 0x0000001015027825 */ /* 0x000fc800078e00ff */
[----:B------:R-:W-:Y:S02]  /*0330*/  IMAD R21, R12, R0, R21 ;  /* 0x000000000c157224 */ /* 0x000fe400078e0215 */
[----:B------:R-:W-:-:S07]  /*0340*/  IMAD.MOV R12, RZ, RZ, -R12 ;  /* 0x000000ffff0c7224 */ /* 0x000fce00078e0a0c */
.L_x_224:
[----:B0-----:R-:W-:-:S05]  /*0350*/  IADD3 R4, P1, PT, R28, R2, RZ ;  /* 0x000000021c047210 */ /* 0x001fca0007f3e0ff */
[----:B------:R-:W-:Y:S01]  /*0360*/  IMAD.X R5, R29, 0x1, R3, P1 ;  /* 0x000000011d057824 */ /* 0x000fe200008e0603 */
[----:B------:R-:W-:-:S05]  /*0370*/  IADD3 R10, P1, PT, R26, R2, RZ ;  /* 0x000000021a0a7210 */ /* 0x000fca0007f3e0ff */
[----:B------:R-:W2:Y:S01]  /*0380*/  LDG.E.128.CONSTANT R4, desc[UR4][R4.64] ;  /* 0x0000000404047981 */ /* 0x000ea2000c1e9d00 */
[----:B------:R-:W-:-:S06]  /*0390*/  IMAD.X R11, R27, 0x1, R3, P1 ;  /* 0x000000011b0b7824 */ /* 0x000fcc00008e0603 */
[----:B------:R-:W3:Y:S01]  /*03a0*/  LDG.E.128.CONSTANT R8, desc[UR4][R10.64] ;  /* 0x000000040a087981 */ /* 0x000ee2000c1e9d00 */
[----:B------:R-:W-:Y:S01]  /*03b0*/  VIADD R12, R12, 0x1 ;  /* 0x000000010c0c7836 */ /* 0x000fe20000000000 */
[----:B--2---:R-:W-:Y:S02]  /*03c0*/  FSETP.GT.FTZ.AND P1, PT, R4, UR6, PT ;  /* 0x0000000604007c0b */ /* 0x004fe4000bf34000 */
[----:B------:R-:W-:Y:S02]  /*03d0*/  FSETP.GT.FTZ.AND P3, PT, R6, UR6, PT ;  /* 0x0000000606007c0b */ /* 0x000fe4000bf74000 */
[----:B------:R-:W-:Y:S02]  /*03e0*/  FSETP.GT.FTZ.AND P2, PT, R5, UR6, PT ;  /* 0x0000000605007c0b */ /* 0x000fe4000bf54000 */
[----:B------:R-:W-:Y:S02]  /*03f0*/  FSETP.GT.FTZ.AND P4, PT, R7, UR6, PT ;  /* 0x0000000607007c0b */ /* 0x000fe4000bf94000 */
[----:B------:R-:W-:-:S02]  /*0400*/  FSEL R13, R4, RZ, P1 ;  /* 0x000000ff040d7208 */ /* 0x000fc40000800000 */
[----:B------:R-:W-:Y:S02]  /*0410*/  FSEL R15, R6, RZ, P3 ;  /* 0x000000ff060f7208 */ /* 0x000fe40001800000 */
[----:B------:R-:W-:Y:S01]  /*0420*/  FSEL R14, R5, RZ, P2 ;  /* 0x000000ff050e7208 */ /* 0x000fe20001000000 */
[----:B---3--:R-:W-:Y:S01]  /*0430*/  FMUL.FTZ R8, R8, R13 ;  /* 0x0000000d08087220 */ /* 0x008fe20000410000 */
[----:B------:R-:W-:Y:S01]  /*0440*/  FSEL R6, R7, RZ, P4 ;  /* 0x000000ff07067208 */ /* 0x000fe20002000000 */
[----:B------:R-:W-:Y:S01]  /*0450*/  FMUL.FTZ R10, R10, R15 ;  /* 0x0000000f0a0a7220 */ /* 0x000fe20000410000 */
[----:B------:R-:W-:Y:S01]  /*0460*/  IADD3 R4, P1, PT, R24, R2, RZ ;  /* 0x0000000218047210 */ /* 0x000fe20007f3e0ff */
[----:B------:R-:W-:Y:S02]  /*0470*/  FMUL.FTZ R9, R9, R14 ;  /* 0x0000000e09097220 */ /* 0x000fe40000410000 */
[----:B------:R-:W-:Y:S02]  /*0480*/  FMUL.FTZ R11, R11, R6 ;  /* 0x000000060b0b7220 */ /* 0x000fe40000410000 */
[--C-:B------:R-:W-:Y:S01]  /*0490*/  IMAD.X R5, R25, 0x1, R3.reuse, P1 ;  /* 0x0000000119057824 */ /* 0x100fe200008e0603 */
[----:B------:R-:W-:Y:S01]  /*04a0*/  ISETP.NE.AND P1, PT, R12, RZ, PT ;  /* 0x000000ff0c00720c */ /* 0x000fe20003f25270 */
[----:B------:R-:W-:-:S03]  /*04b0*/  IMAD.WIDE.U32 R2, R0, 0x10, R2 ;  /* 0x0000001000027825 */ /* 0x000fc600078e0002 */
[----:B------:R0:W-:Y:S09]  /*04c0*/  STG.E.128 desc[UR4][R4.64], R8 ;  /* 0x0000000804007986 */ /* 0x0001f2000c101d04 */
[----:B------:R-:W-:Y:S05]  /*04d0*/  @P1 BRA `(.L_x_224) ;  /* 0xfffffffc009c1947 */ /* 0x000fea000383ffff */
.L_x_223:
[----:B------:R-:W-:Y:S05]  /*04e0*/  BSYNC.RECONVERGENT B0 ;  /* 0x0000000000007941 */ /* 0x000fea0003800200 */
.L_x_222:
[----:B------:R-:W-:Y:S05]  /*04f0*/  @!P0 EXIT ;  /* 0x000000000000894d */ /* 0x000fea0003800000 */
[C---:B------:R-:W-:Y:S01]  /*0500*/  LEA R20, R0.reuse, R21, 0x1 ;  /* 0x0000001500147211 */ /* 0x040fe200078e08ff */
[----:B------:R-:W-:Y:S01]  /*0510*/  IMAD R3, R0, 0x3, R21 ;  /* 0x0000000300037824 */ /* 0x000fe200078e0215 */
[----:B------:R-:W1:Y:S01]  /*0520*/  LDCU UR6, c[0x0][0x394] ;  /* 0x00007280ff0677ac */ /* 0x000e620008000800 */
[----:B------:R-:W-:-:S07]  /*0530*/  IMAD.IADD R2, R21, 0x1, R0 ;  /* 0x0000000115027824 */ /* 0x000fce00078e0200 */
.L_x_225:
[----:B--2---:R-:W-:-:S06]  /*0540*/  IMAD.WIDE.U32 R12, R21, 0x10, R28 ;  /* 0x00000010150c7825 */ /* 0x004fcc00078e001c */
[----:B------:R-:W1:Y:S01]  /*0550*/  LDG.E.128.CONSTANT R12, desc[UR4][R12.64] ;  /* 0x000000040c0c7981 */ /* 0x000e62000c1e9d00 */
[----:B------:R-:W-:-:S04]  /*0560*/  IMAD.WIDE.U32 R18, R21, 0x10, R26 ;  /* 0x0000001015127825 */ /* 0x000fc800078e001a */
[C---:B0-----:R-:W-:Y:S02]  /*0570*/  IMAD.WIDE.U32 R4, R2.reuse, 0x10, R28 ;  /* 0x0000001002047825 */ /* 0x041fe400078e001c */
[----:B------:R-:W2:Y:S04]  /*0580*/  LDG.E.128.CONSTANT R16, desc[UR4][R18.64] ;  /* 0x0000000412107981 */ /* 0x000ea8000c1e9d00 */
[----:B------:R-:W3:Y:S01]  /*0590*/  LDG.E.128.CONSTANT R4, desc[UR4][R4.64] ;  /* 0x0000000404047981 */ /* 0x000ee2000c1e9d00 */
[----:B------:R-:W-:-:S06]  /*05a0*/  IMAD.WIDE.U32 R8, R2, 0x10, R26 ;  /* 0x0000001002087825 */ /* 0x000fcc00078e001a */
[----:B------:R-:W4:Y:S01]  /*05b0*/  LDG.E.128.CONSTANT R8, desc[UR4][R8.64] ;  /* 0x0000000408087981 */ /* 0x000f22000c1e9d00 */
[C---:B-1----:R-:W-:Y:S02]  /*05c0*/  FSETP.GT.FTZ.AND P0, PT, R12.reuse, UR6, PT ;  /* 0x000000060c007c0b */ /* 0x042fe4000bf14000 */
[----:B------:R-:W-:Y:S02]  /*05d0*/  FSETP.GT.FTZ.AND P1, PT, R15, UR6, PT ;  /* 0x000000060f007c0b */ /* 0x000fe4000bf34000 */
[----:B------:R-:W-:Y:S02]  /*05e0*/  FSEL R23, R12, RZ, P0 ;  /* 0x000000ff0c177208 */ /* 0x000fe40000000000 */
[----:B------:R-:W-:-:S03]  /*05f0*/  FSETP.GT.FTZ.AND P0, PT, R13, UR6, PT ;  /* 0x000000060d007c0b */ /* 0x000fc6000bf14000 */
[----:B--2---:R-:W-:Y:S01]  /*0600*/  FMUL.FTZ R16, R16, R23 ;  /* 0x0000001710107220 */ /* 0x004fe20000410000 */
[----:B------:R-:W-:Y:S02]  /*0610*/  FSEL R12, R13, RZ, P0 ;  /* 0x000000ff0d0c7208 */ /* 0x000fe40000000000 */
[----:B------:R-:W-:-:S03]  /*0620*/  FSETP.GT.FTZ.AND P0, PT, R14, UR6, PT ;  /* 0x000000060e007c0b */ /* 0x000fc6000bf14000 */
[----:B------:R-:W-:Y:S01]  /*0630*/  FMUL.FTZ R17, R17, R12 ;  /* 0x0000000c11117220 */ /* 0x000fe20000410000 */
[----:B------:R-:W-:Y:S02]  /*0640*/  FSEL R13, R14, RZ, P0 ;  /* 0x000000ff0e0d7208 */ /* 0x000fe40000000000 */
[----:B------:R-:W-:Y:S01]  /*0650*/  FSEL R12, R15, RZ, P1 ;  /* 0x000000ff0f0c7208 */ /* 0x000fe20000800000 */
[----:B------:R-:W-:Y:S01]  /*0660*/  IMAD.WIDE.U32 R14, R20, 0x10, R28 ;  /* 0x00000010140e7825 */ /* 0x000fe200078e001c */
[----:B---3--:R-:W-:-:S03]  /*0670*/  FSETP.GT.FTZ.AND P0, PT, R4, UR6, PT ;  /* 0x0000000604007c0b */ /* 0x008fc6000bf14000 */
[----:B------:R-:W-:Y:S01]  /*0680*/  FMUL.FTZ R18, R18, R13 ;  /* 0x0000000d12127220 */ /* 0x000fe20000410000 */
[----:B------:R-:W-:Y:S01]  /*0690*/  FSETP.GT.FTZ.AND P1, PT, R5, UR6, PT ;  /* 0x0000000605007c0b */ /* 0x000fe2000bf34000 */
[----:B------:R-:W-:Y:S01]  /*06a0*/  FMUL.FTZ R19, R19, R12 ;  /* 0x0000000c13137220 */ /* 0x000fe20000410000 */
[----:B------:R-:W-:Y:S01]  /*06b0*/  IMAD.WIDE.U32 R12, R21, 0x10, R24 ;  /* 0x00000010150c7825 */ /* 0x000fe200078e0018 */
[----:B------:R-:W-:Y:S02]  /*06c0*/  FSEL R23, R4, RZ, P0 ;  /* 0x000000ff04177208 */ /* 0x000fe40000000000 */
[----:B------:R-:W-:Y:S02]  /*06d0*/  FSEL R4, R5, RZ, P1 ;  /* 0x000000ff05047208 */ /* 0x000fe40000800000 */
[----:B------:R0:W-:Y:S01]  /*06e0*/  STG.E.128 desc[UR4][R12.64], R16 ;  /* 0x000000100c007986 */ /* 0x0001e2000c101d04 */
[C---:B------:R-:W-:Y:S02]  /*06f0*/  FSETP.GT.FTZ.AND P0, PT, R6.reuse, UR6, PT ;  /* 0x0000000606007c0b */ /* 0x040fe4000bf14000 */
[----:B------:R-:W-:Y:S01]  /*0700*/  FSETP.GT.FTZ.AND P1, PT, R7, UR6, PT ;  /* 0x0000000607007c0b */ /* 0x000fe2000bf34000 */
[----:B----4-:R-:W-:Y:S01]  /*0710*/  FMUL.FTZ R9, R9, R4 ;  /* 0x0000000409097220 */ /* 0x010fe20000410000 */
[----:B------:R-:W-:-:S02]  /*0720*/  FSEL R5, R6, RZ, P0 ;  /* 0x000000ff06057208 */ /* 0x000fc40000000000 */
[----:B------:R-:W-:Y:S01]  /*0730*/  FSEL R4, R7, RZ, P1 ;  /* 0x000000ff07047208 */ /* 0x000fe20000800000 */
[----:B------:R-:W-:Y:S01]  /*0740*/  FMUL.FTZ R8, R8, R23 ;  /* 0x0000001708087220 */ /* 0x000fe20000410000 */
[----:B0-----:R-:W2:Y:S01]  /*0750*/  LDG.E.128.CONSTANT R16, desc[UR4][R14.64] ;  /* 0x000000040e107981 */ /* 0x001ea2000c1e9d00 */
[----:B------:R-:W-:-:S04]  /*0760*/  IMAD.WIDE.U32 R12, R20, 0x10, R26 ;  /* 0x00000010140c7825 */ /* 0x000fc800078e001a */
[----:B------:R-:W-:Y:S01]  /*0770*/  FMUL.FTZ R10, R10, R5 ;  /* 0x000000050a0a7220 */ /* 0x000fe20000410000 */
[----:B------:R-:W-:Y:S01]  /*0780*/  FMUL.FTZ R11, R11, R4 ;  /* 0x000000040b0b7220 */ /* 0x000fe20000410000 */
[----:B------:R-:W-:-:S04]  /*0790*/  IMAD.WIDE.U32 R4, R2, 0x10, R24 ;  /* 0x0000001002047825 */ /* 0x000fc800078e0018 */
[C---:B------:R-:W-:Y:S01]  /*07a0*/  IMAD.WIDE.U32 R6, R3.reuse, 0x10, R28 ;  /* 0x0000001003067825 */ /* 0x040fe200078e001c */
[----:B------:R-:W3:Y:S04]  /*07b0*/  LDG.E.128.CONSTANT R12, desc[UR4][R12.64] ;  /* 0x000000040c0c7981 */ /* 0x000ee8000c1e9d00 */
[----:B------:R0:W-:Y:S04]  /*07c0*/  STG.E.128 desc[UR4][R4.64], R8 ;  /* 0x0000000804007986 */ /* 0x0001e8000c101d04 */
[----:B0-----:R-:W4:Y:S01]  /*07d0*/  LDG.E.128.CONSTANT R4, desc[UR4][R6.64] ;  /* 0x0000000406047981 */ /* 0x001f22000c1e9d00 */
[----:B------:R-:W-:-:S06]  /*07e0*/  IMAD.WIDE.U32 R8, R3, 0x10, R26 ;  /* 0x0000001003087825 */ /* 0x000fcc00078e001a */
[----:B------:R-:W5:Y:S01]  /*07f0*/  LDG.E.128.CONSTANT R8, desc[UR4][R8.64] ;  /* 0x0000000408087981 */ /* 0x000f62000c1e9d00 */
[C---:B------:R-:W-:Y:S01]  /*0800*/  IADD3 R21, PT, PT, R0.reuse, R21, R0 ;  /* 0x0000001500157210 */ /* 0x040fe20007ffe000 */
[----:B------:R-:W-:-:S03]  /*0810*/  IMAD R2, R0, 0x4, R2 ;  /* 0x0000000400027824 */ /* 0x000fc600078e0202 */
[----:B------:R-:W-:Y:S02]  /*0820*/  IADD3 R21, PT, PT, R0, R21, R0 ;  /* 0x0000001500157210 */ /* 0x000fe40007ffe000 */
[C---:B--2---:R-:W-:Y:S02]  /*0830*/  FSETP.GT.FTZ.AND P0, PT, R16.reuse, UR6, PT ;  /* 0x0000000610007c0b */ /* 0x044fe4000bf14000 */
[----:B------:R-:W-:Y:S02]  /*0840*/  FSETP.GT.FTZ.AND P1, PT, R19, UR6, PT ;  /* 0x0000000613007c0b */ /* 0x000fe4000bf34000 */
[----:B------:R-:W-:Y:S02]  /*0850*/  FSEL R23, R16, RZ, P0 ;  /* 0x000000ff10177208 */ /* 0x000fe40000000000 */
[----:B------:R-:W-:-:S04]  /*0860*/  FSETP.GT.FTZ.AND P0, PT, R17, UR6, PT ;  /* 0x0000000611007c0b */ /* 0x000fc8000bf14000 */
[----:B------:R-:W-:Y:S01]  /*0870*/  FSEL R16, R17, RZ, P0 ;  /* 0x000000ff11107208 */ /* 0x000fe20000000000 */
[----:B---3--:R-:W-:Y:S01]  /*0880*/  FMUL.FTZ R12, R12, R23 ;  /* 0x000000170c0c7220 */ /* 0x008fe20000410000 */
[----:B------:R-:W-:-:S03]  /*0890*/  FSETP.GT.FTZ.AND P0, PT, R18, UR6, PT ;  /* 0x0000000612007c0b */ /* 0x000fc6000bf14000 */
[----:B------:R-:W-:Y:S01]  /*08a0*/  FMUL.FTZ R13, R13, R16 ;  /* 0x000000100d0d7220 */ /* 0x000fe20000410000 */
[----:B------:R-:W-:Y:S02]  /*08b0*/  FSEL R17, R18, RZ, P0 ;  /* 0x000000ff12117208 */ /* 0x000fe40000000000 */
[----:B------:R-:W-:-:S03]  /*08c0*/  FSEL R16, R19, RZ, P1 ;  /* 0x000000ff13107208 */ /* 0x000fc60000800000 */
[----:B------:R-:W-:Y:S02]  /*08d0*/  FMUL.FTZ R14, R14, R17 ;  /* 0x000000110e0e7220 */ /* 0x000fe40000410000 */
[----:B------:R-:W-:Y:S01]  /*08e0*/  FMUL.FTZ R15, R15, R16 ;  /* 0x000000100f0f7220 */ /* 0x000fe20000410000 */
[----:B----4-:R-:W-:Y:S02]  /*08f0*/  FSETP.GT.FTZ.AND P0, PT, R4, UR6, PT ;  /* 0x0000000604007c0b */ /* 0x010fe4000bf14000 */
[----:B------:R-:W-:Y:S02]  /*0900*/  FSETP.GT.FTZ.AND P1, PT, R5, UR6, PT ;  /* 0x0000000605007c0b */ /* 0x000fe4000bf34000 */
[----:B------:R-:W-:Y:S02]  /*0910*/  FSETP.GT.FTZ.AND P2, PT, R6, UR6, PT ;  /* 0x0000000606007c0b */ /* 0x000fe4000bf54000 */
[----:B------:R-:W-:Y:S02]  /*0920*/  FSETP.GT.FTZ.AND P3, PT, R7, UR6, PT ;  /* 0x0000000607007c0b */ /* 0x000fe4000bf74000 */
[----:B------:R-:W-:-:S02]  /*0930*/  FSEL R17, R4, RZ, P0 ;  /* 0x000000ff04117208 */ /* 0x000fc40000000000 */
[----:B------:R-:W-:Y:S02]  /*0940*/  FSEL R4, R5, RZ, P1 ;  /* 0x000000ff05047208 */ /* 0x000fe40000800000 */
[----:B------:R-:W-:Y:S01]  /*0950*/  FSEL R5, R6, RZ, P2 ;  /* 0x000000ff06057208 */ /* 0x000fe20001000000 */
[----:B-----5:R-:W-:Y:S01]  /*0960*/  FMUL.FTZ R8, R8, R17 ;  /* 0x0000001108087220 */ /* 0x020fe20000410000 */
[----:B------:R-:W-:Y:S01]  /*0970*/  FSEL R6, R7, RZ, P3 ;  /* 0x000000ff07067208 */ /* 0x000fe20001800000 */
[----:B------:R-:W-:Y:S01]  /*0980*/  FMUL.FTZ R9, R9, R4 ;  /* 0x0000000409097220 */ /* 0x000fe20000410000 */
[----:B------:R-:W-:Y:S01]  /*0990*/  ISETP.GE.AND P0, PT, R21, R22, PT ;  /* 0x000000161500720c */ /* 0x000fe20003f06270 */
[----:B------:R-:W-:Y:S01]  /*09a0*/  FMUL.FTZ R10, R10, R5 ;  /* 0x000000050a0a7220 */ /* 0x000fe20000410000 */
[----:B------:R-:W-:-:S04]  /*09b0*/  IMAD.WIDE.U32 R4, R3, 0x10, R24 ;  /* 0x0000001003047825 */ /* 0x000fc800078e0018 */
[----:B------:R-:W-:Y:S01]  /*09c0*/  FMUL.FTZ R11, R11, R6 ;  /* 0x000000060b0b7220 */ /* 0x000fe20000410000 */
[----:B------:R-:W-:-:S04]  /*09d0*/  IMAD.WIDE.U32 R6, R20, 0x10, R24 ;  /* 0x0000001014067825 */ /* 0x000fc800078e0018 */
[C---:B------:R-:W-:Y:S01]  /*09e0*/  IMAD R20, R0.reuse, 0x4, R20 ;  /* 0x0000000400147824 */ /* 0x040fe200078e0214 */
[----:B------:R2:W-:Y:S01]  /*09f0*/  STG.E.128 desc[UR4][R6.64], R12 ;  /* 0x0000000c06007986 */ /* 0x0005e2000c101d04 */
[----:B------:R-:W-:-:S03]  /*0a00*/  IMAD R3, R0, 0x4, R3 ;  /* 0x0000000400037824 */ /* 0x000fc600078e0203 */
[----:B------:R2:W-:Y:S01]  /*0a10*/  STG.E.128 desc[UR4][R4.64], R8 ;  /* 0x0000000804007986 */ /* 0x0005e2000c101d04 */
[----:B------:R-:W-:Y:S05]  /*0a20*/  @!P0 BRA `(.L_x_225) ;  /* 0xfffffff800c48947 */ /* 0x000fea000383ffff */
[----:B------:R-:W-:Y:S05]  /*0a30*/  EXIT ;  /* 0x000000000000794d */ /* 0x000fea0003800000 */
.L_x_226:
        /* <DEDUP_REMOVED lines=12> */
.L_x_480:


//--------------------- .text._ZN4vllm29act_and_mul_kernel_with_paramIN3c108BFloat16E14__nv_bfloat162XadL_ZNS_14fatrelu_kernelIS2_EET_RKS5_fEEXadL_ZNS_21packed_fatrelu_kernelIS3_EES5_S7_fEELb1ELb1EEEvPS5_PS6_if --------------------------
	.section	.text._ZN4vllm29act_and_mul_kernel_with_paramIN3c108BFloat16E14__nv_bfloat162XadL_ZNS_14fatrelu_kernelIS2_EET_RKS5_fEEXadL_ZNS_21packed_fatrelu_kernelIS3_EES5_S7_fEELb1ELb1EEEvPS5_PS6_if,"ax",@progbits
	.align	128
        .global         _ZN4vllm29act_and_mul_kernel_with_paramIN3c108BFloat16E14__nv_bfloat162XadL_ZNS_14fatrelu_kernelIS2_EET_RKS5_fEEXadL_ZNS_21packed_fatrelu_kernelIS3_EES5_S7_fEELb1ELb1EEEvPS5_PS6_if
        .type           _ZN4vllm29act_and_mul_kernel_with_paramIN3c108BFloat16E14__nv_bfloat162XadL_ZNS_14fatrelu_kernelIS2_EET_RKS5_fEEXadL_ZNS_21packed_fatrelu_kernelIS3_EES5_S7_fEELb1ELb1EEEvPS5_PS6_if,@function
        .size           _ZN4vllm29act_and_mul_kernel_with_paramIN3c108BFloat16E14__nv_bfloat162XadL_ZNS_14fatrelu_kernelIS2_EET_RKS5_fEEXadL_ZNS_21packed_fatrelu_kernelIS3_EES5_S7_fEELb1ELb1EEEvPS5_PS6_if,(.L_x_481 - _ZN4vllm29act_and_mul_kernel_with_paramIN3c108BFloat16E14__nv_bfloat162XadL_ZNS_14fatrelu_kernelIS2_EET_RKS5_fEEXadL_ZNS_21packed_fatrelu_kernelIS3_EES5_S7_fEELb1ELb1EEEvPS5_PS6_if)
        .other          _ZN4vllm29act_and_mul_kernel_with_paramIN3c108BFloat16E14__nv_bfloat162XadL_ZNS_14fatrelu_kernelIS2_EET_RKS5_fEEXadL_ZNS_21packed_fatrelu_kernelIS3_EES5_S7_fEELb1ELb1EEEvPS5_PS6_if,@"STO_CUDA_ENTRY STV_DEFAULT"
_ZN4vllm29act_and_mul_kernel_with_paramIN3c108BFloat16E14__nv_bfloat162XadL_ZNS_14fatrelu_kernelIS2_EET_RKS5_fEEXadL_ZNS_21packed_fatrelu_kernelIS3_EES5_S7_fEELb1ELb1EEEvPS5_PS6_if:
.text._ZN4vllm29act_and_mul_kernel_with_paramIN3c108BFloat16E14__nv_bfloat162XadL_ZNS_14fatrelu_kernelIS2_EET_RKS5_fEEXadL_ZNS_21packed_fatrelu_kernelIS3_EES5_S7_fEELb1ELb1EEEvPS5_PS6_if:
[----:B------:R-:W-:Y:S01]  /*0000*/  LDC R1, c[0x0][0x37c] ;  /* 0x0000df00ff017b82 */ /* 0x000fe20000000800 */
[----:B------:R-:W0:Y:S01]  /*0010*/  LDCU UR7, c[0x0][0x390] ;  /* 0x00007200ff0777ac */ /* 0x000e220008000800 */
[----:B------:R-:W1:Y:S06]  /*0020*/  S2R R29, SR_TID.X ;  /* 0x00000000001d7919 */ /* 0x000e6c0000002100 */
[----:B------:R-:W2:Y:S01]  /*0030*/  S2UR UR10, SR_CTAID.X ;  /* 0x00000000000a79c3 */ /* 0x000ea20000002500 */
[----:B------:R-:W3:Y:S01]  /*0040*/  LDCU.64 UR4, c[0x0][0x388] ;  /* 0x00007100ff0477ac */ /* 0x000ee20008000a00 */
[----:B0-----:R-:W-:-:S04]  /*0050*/  USHF.R.S32.HI UR6, URZ, 0x1f, UR7 ;  /* 0x0000001fff067899 */ /* 0x001fc80008011407 */
[----:B------:R-:W-:-:S04]  /*0060*/  ULEA.HI UR6, UR6, UR7, URZ, 0x4 ;  /* 0x0000000706067291 */ /* 0x000fc8000f8f20ff */
[----:B------:R-:W-:Y:S02]  /*0070*/  USHF.R.S32.HI UR11, URZ, 0x4, UR6 ;  /* 0x00000004ff0b7899 */ /* 0x000fe40008011406 */
[----:B--2---:R-:W-:-:S04]  /*0080*/  UIMAD UR10, UR10, UR7, URZ ;  /* 0x000000070a0a72a4 */ /* 0x004fc8000f8e02ff */
[----:B------:R-:W-:Y:S01]  /*0090*/  USHF.L.U32 UR6, UR10, 0x1, URZ ;  /* 0x000000010a067899 */ /* 0x000fe200080006ff */
[----:B-1----:R-:W-:-:S03]  /*00a0*/  ISETP.GE.AND P0, PT, R29, UR11, PT ;  /* 0x0000000b1d007c0c */ /* 0x002fc6000bf06270 */
[----:B---3--:R-:W-:-:S10]  /*00b0*/  UIMAD.WIDE.U32 UR4, UR6, 0x2, UR4 ;  /* 0x00000002060478a5 */ /* 0x008fd4000f8e0004 */
[----:B------:R-:W-:Y:S05]  /*00c0*/  @P0 EXIT ;  /* 0x000000000000094d */ /* 0x000fea0003800000 */
[----:B------:R-:W0:Y:S01]  /*00d0*/  LDC R3, c[0x0][0x360] ;  /* 0x0000d800ff037b82 */ /* 0x000e220000000800 */
[----:B------:R-:W1:Y:S01]  /*00e0*/  LDCU.64 UR8, c[0x0][0x380] ;  /* 0x00007000ff0877ac */ /* 0x000e620008000a00 */
[----:B------:R-:W-:Y:S01]  /*00f0*/  BSSY.RECONVERGENT B0, `(.L_x_227) ;  /* 0x0000073000007945 */ /* 0x000fe20003800200 */
[----:B------:R-:W-:Y:S01]  /*0100*/  UIMAD.WIDE UR6, UR7, 0x2, UR4 ;  /* 0x00000002070678a5 */ /* 0x000fe2000f8e0204 */
[----:B------:R-:W2:Y:S01]  /*0110*/  LDCU.64 UR12, c[0x0][0x358] ;  /* 0x00006b00ff0c77ac */ /* 0x000ea20008000a00 */
[----:B-1----:R-:W-:Y:S01]  /*0120*/  UIMAD.WIDE.U32 UR8, UR10, 0x2, UR8 ;  /* 0x000000020a0878a5 */ /* 0x002fe2000f8e0008 */
[----:B0-----:R-:W0:Y:S01]  /*0130*/  I2F.U32.RP R6, R3 ;  /* 0x0000000300067306 */ /* 0x001e220000209000 */
[----:B------:R-:W-:Y:S01]  /*0140*/  IMAD.IADD R0, R29, 0x1, R3 ;  /* 0x000000011d007824 */ /* 0x000fe200078e0203 */
[----:B------:R-:W-:-:S04]  /*0150*/  ISETP.NE.U32.AND P2, PT, R3, RZ, PT ;  /* 0x000000ff0300720c */ /* 0x000fc80003f45070 */
        /* <DEDUP_REMOVED lines=15> */
[----:B------:R-:W-:Y:S02]  /*0250*/  @P0 IMAD.IADD R4, R4, 0x1, -R3 ;  /* 0x0000000104040824 */ /* 0x000fe400078e0a03 */
        /* <DEDUP_REMOVED lines=8> */
[----:B--2---:R-:W-:Y:S05]  /*02e0*/  @!P1 BRA `(.L_x_228) ;  /* 0x00000004004c9947 */ /* 0x004fea0003800000 */
[----:B------:R-:W-:Y:S01]  /*02f0*/  IMAD.MOV.U32 R8, RZ, RZ, 0x20 ;  /* 0x00000020ff087424 */ /* 0x000fe200078e00ff */
[----:B------:R-:W0:Y:S03]  /*0300*/  LDCU UR10, c[0x0][0x394] ;  /* 0x00007280ff0a77ac */ /* 0x000e260008000800 */
[----:B------:R-:W-:-:S06]  /*0310*/  IMAD.WIDE.U32 R8, R29, R8, UR4 ;  /* 0x000000041d087e25 */ /* 0x000fcc000f8e0008 */
[----:B------:R-:W2:Y:S01]  /*0320*/  LDG.E.ENL2.256.CONSTANT R12, R8, desc[UR12][R8.64] ;  /* 0xfe00000c0808797e */ /* 0x000ea2000812990c */
[----:B------:R-:W-:-:S04]  /*0330*/  IMAD.MOV.U32 R4, RZ, RZ, 0x20 ;  /* 0x00000020ff047424 */ /* 0x000fc800078e00ff */
[----:B------:R-:W-:-:S06]  /*0340*/  IMAD.WIDE.U32 R4, R29, R4, UR6 ;  /* 0x000000061d047e25 */ /* 0x000fcc000f8e0004 */
[----:B------:R-:W3:Y:S01]  /*0350*/  LDG.E.ENL2.256.CONSTANT R4, R16, desc[UR12][R4.64] ;  /* 0xfe00000c0410797e */ /* 0x000ee20008129904 */
[C---:B--2---:R-:W-:Y:S01]  /*0360*/  PRMT R2, R8.reuse, 0x7632, R2 ;  /* 0x0000763208027816 */ /* 0x044fe20000000002 */
[----:B------:R-:W-:Y:S01]  /*0370*/  IMAD.U32 R20, R8, 0x10000, RZ ;  /* 0x0001000008147824 */ /* 0x000fe200078e00ff */
[C---:B------:R-:W-:Y:S01]  /*0380*/  PRMT R21, R9.reuse, 0x7632, R21 ;  /* 0x0000763209157816 */ /* 0x040fe20000000015 */
[----:B------:R-:W-:Y:S01]  /*0390*/  IMAD.U32 R22, R9, 0x10000, RZ ;  /* 0x0001000009167824 */ /* 0x000fe200078e00ff */
[----:B------:R-:W-:Y:S01]  /*03a0*/  PRMT R23, R10, 0x7632, R23 ;  /* 0x000076320a177816 */ /* 0x000fe20000000017 */
[----:B------:R-:W-:Y:S01]  /*03b0*/  IMAD.U32 R2, R2, 0x10000, RZ ;  /* 0x0001000002027824 */ /* 0x000fe200078e00ff */
[----:B0-----:R-:W-:Y:S01]  /*03c0*/  FSETP.GT.FTZ.AND P2, PT, R20, UR10, PT ;  /* 0x0000000a14007c0b */ /* 0x001fe2000bf54000 */
[----:B------:R-:W-:Y:S01]  /*03d0*/  IMAD.U32 R24, R10, 0x10000, RZ ;  /* 0x000100000a187824 */ /* 0x000fe200078e00ff */
[----:B------:R-:W-:Y:S01]  /*03e0*/  FSETP.GT.FTZ.AND P3, PT, R22, UR10, PT ;  /* 0x0000000a16007c0b */ /* 0x000fe2000bf74000 */
[----:B------:R-:W-:Y:S01]  /*03f0*/  IMAD.U32 R21, R21, 0x10000, RZ ;  /* 0x0001000015157824 */ /* 0x000fe200078e00ff */
[----:B------:R-:W-:Y:S01]  /*0400*/  PRMT R10, R11, 0x7632, R10 ;  /* 0x000076320b0a7816 */ /* 0x000fe2000000000a */
[----:B------:R-:W-:Y:S01]  /*0410*/  IMAD.U32 R23, R23, 0x10000, RZ ;  /* 0x0001000017177824 */ /* 0x000fe200078e00ff */
[----:B------:R-:W-:Y:S01]  /*0420*/  FSEL R8, R20, RZ, P2 ;  /* 0x000000ff14087208 */ /* 0x000fe20001000000 */
[----:B------:R-:W-:Y:S01]  /*0430*/  IMAD.U32 R11, R11, 0x10000, RZ ;  /* 0x000100000b0b7824 */ /* 0x000fe200078e00ff */
[----:B------:R-:W-:Y:S01]  /*0440*/  FSETP.GT.FTZ.AND P2, PT, R2, UR10, PT ;  /* 0x0000000a02007c0b */ /* 0x000fe2000bf54000 */
[----:B------:R-:W-:Y:S01]  /*0450*/  IMAD.U32 R10, R10, 0x10000, RZ ;  /* 0x000100000a0a7824 */ /* 0x000fe200078e00ff */
[----:B------:R-:W-:-:S02]  /*0460*/  FSEL R22, R22, RZ, P3 ;  /* 0x000000ff16167208 */ /* 0x000fc40001800000 */
[----:B------:R-:W-:Y:S02]  /*0470*/  FSETP.GT.FTZ.AND P1, PT, R24, UR10, PT ;  /* 0x0000000a18007c0b */ /* 0x000fe4000bf34000 */
[----:B------:R-:W-:Y:S02]  /*0480*/  FSETP.GT.FTZ.AND P3, PT, R21, UR10, PT ;  /* 0x0000000a15007c0b */ /* 0x000fe4000bf74000 */
[----:B------:R-:W-:Y:S02]  /*0490*/  FSETP.GT.FTZ.AND P4, PT, R23, UR10, PT ;  /* 0x0000000a17007c0b */ /* 0x000fe4000bf94000 */
[----:B------:R-:W-:Y:S02]  /*04a0*/  FSEL R9, R2, RZ, P2 ;  /* 0x000000ff02097208 */ /* 0x000fe40001000000 */
[----:B------:R-:W-:Y:S02]  /*04b0*/  FSEL R24, R24, RZ, P1 ;  /* 0x000000ff18187208 */ /* 0x000fe40000800000 */
[----:B------:R-:W-:-:S02]  /*04c0*/  FSEL R21, R21, RZ, P3 ;  /* 0x000000ff15157208 */ /* 0x000fc40001800000 */
[----:B------:R-:W-:Y:S02]  /*04d0*/  FSEL R23, R23, RZ, P4 ;  /* 0x000000ff17177208 */ /* 0x000fe40002000000 */
[----:B------:R-:W-:Y:S02]  /*04e0*/  FSETP.GT.FTZ.AND P1, PT, R11, UR10, PT ;  /* 0x0000000a0b007c0b */ /* 0x000fe4000bf34000 */
[----:B------:R-:W-:Y:S02]  /*04f0*/  FSETP.GT.FTZ.AND P2, PT, R10, UR10, PT ;  /* 0x0000000a0a007c0b */ /* 0x000fe4000bf54000 */
[----:B------:R-:W-:Y:S02]  /*0500*/  F2FP.BF16.F32.PACK_AB R8, R9, R8 ;  /* 0x000000080908723e */ /* 0x000fe400000010ff */
[----:B------:R-:W-:Y:S02]  /*0510*/  F2FP.BF16.F32.PACK_AB R2, R21, R22 ;  /* 0x000000161502723e */ /* 0x000fe400000010ff */
[----:B------:R-:W-:Y:S01]  /*0520*/  F2FP.BF16.F32.PACK_AB R9, R23, R24 ;  /* 0x000000181709723e */ /* 0x000fe200000010ff */
[----:B---3--:R-:W-:Y:S01]  /*0530*/  HFMA2.BF16_V2 R16, R8, R16, -RZ ;  /* 0x0000001008107231 */ /* 0x008fe200003000ff */
[C---:B------:R-:W-:Y:S01]  /*0540*/  PRMT R20, R12.reuse, 0x7632, R20 ;  /* 0x000076320c147816 */ /* 0x040fe20000000014 */
[----:B------:R-:W-:Y:S01]  /*0550*/  IMAD.U32 R12, R12, 0x10000, RZ ;  /* 0x000100000c0c7824 */ /* 0x000fe200078e00ff */
[C---:B------:R-:W-:Y:S01]  /*0560*/  PRMT R22, R13.reuse, 0x7632, R22 ;  /* 0x000076320d167816 */ /* 0x040fe20000000016 */
[----:B------:R-:W-:Y:S01]  /*0570*/  IMAD.U32 R13, R13, 0x10000, RZ ;  /* 0x000100000d0d7824 */ /* 0x000fe200078e00ff */
[C---:B------:R-:W-:Y:S01]  /*0580*/  PRMT R21, R14.reuse, 0x7632, R21 ;  /* 0x000076320e157816 */ /* 0x040fe20000000015 */
[----:B------:R-:W-:Y:S01]  /*0590*/  IMAD.U32 R14, R14, 0x10000, RZ ;  /* 0x000100000e0e7824 */ /* 0x000fe200078e00ff */
[C---:B------:R-:W-:Y:S01]  /*05a0*/  PRMT R23, R15.reuse, 0x7632, R23 ;  /* 0x000076320f177816 */ /* 0x040fe20000000017 */
[----:B------:R-:W-:Y:S01]  /*05b0*/  IMAD.U32 R15, R15, 0x10000, RZ ;  /* 0x000100000f0f7824 */ /* 0x000fe200078e00ff */
[----:B------:R-:W-:Y:S01]  /*05c0*/  FSEL R11, R11, RZ, P1 ;  /* 0x000000ff0b0b7208 */ /* 0x000fe20000800000 */
[----:B------:R-:W-:Y:S01]  /*05d0*/  IMAD.U32 R20, R20, 0x10000, RZ ;  /* 0x0001000014147824 */ /* 0x000fe200078e00ff */
[----:B------:R-:W-:Y:S01]  /*05e0*/  FSEL R10, R10, RZ, P2 ;  /* 0x000000ff0a0a7208 */ /* 0x000fe20001000000 */
[----:B------:R-:W-:Y:S01]  /*05f0*/  IMAD.U32 R22, R22, 0x10000, RZ ;  /* 0x0001000016167824 */ /* 0x000fe200078e00ff */
[----:B------:R-:W-:Y:S01]  /*0600*/  FSETP.GT.FTZ.AND P3, PT, R12, UR10, PT ;  /* 0x0000000a0c007c0b */ /* 0x000fe2000bf74000 */
[----:B------:R-:W-:Y:S01]  /*0610*/  IMAD.U32 R21, R21, 0x10000, RZ ;  /* 0x0001000015157824 */ /* 0x000fe200078e00ff */
[----:B------:R-:W-:Y:S01]  /*0620*/  F2FP.BF16.F32.PACK_AB R10, R10, R11 ;  /* 0x0000000b0a0a723e */ /* 0x000fe200000010ff */
[----:B------:R-:W-:Y:S01]  /*0630*/  IMAD.U32 R11, R23, 0x10000, RZ ;  /* 0x00010000170b7824 */ /* 0x000fe200078e00ff */
[----:B------:R-:W-:Y:S01]  /*0640*/  FSETP.GT.FTZ.AND P4, PT, R13, UR10, PT ;  /* 0x0000000a0d007c0b */ /* 0x000fe2000bf94000 */
[----:B------:R-:W-:Y:S01]  /*0650*/  IMAD.MOV.U32 R8, RZ, RZ, 0x20 ;  /* 0x00000020ff087424 */ /* 0x000fe200078e00ff */
[----:B------:R-:W-:Y:S01]  /*0660*/  FSETP.GT.FTZ.AND P1, PT, R14, UR10, PT ;  /* 0x0000000a0e007c0b */ /* 0x000fe2000bf34000 */
[----:B------:R-:W-:Y:S01]  /*0670*/  HFMA2.BF16_V2 R18, R9, R18, -RZ ;  /* 0x0000001209127231 */ /* 0x000fe200003000ff */
[----:B------:R-:W-:Y:S01]  /*0680*/  FSETP.GT.FTZ.AND P2, PT, R15, UR10, PT ;  /* 0x0000000a0f007c0b */ /* 0x000fe2000bf54000 */
[----:B------:R-:W-:Y:S01]  /*0690*/  HMUL2.BF16_V2 R17, R2, R17 ;  /* 0x0000001102117232 */ /* 0x000fe20000200000 */
[----:B------:R-:W-:Y:S01]  /*06a0*/  FSEL R12, R12, RZ, P3 ;  /* 0x000000ff0c0c7208 */ /* 0x000fe20001800000 */
[----:B------:R-:W-:Y:S01]  /*06b0*/  HMUL2.BF16_V2 R19, R10, R19 ;  /* 0x000000130a137232 */ /* 0x000fe20000200000 */
[----:B------:R-:W-:Y:S01]  /*06c0*/  FSETP.GT.FTZ.AND P3, PT, R20, UR10, PT ;  /* 0x0000000a14007c0b */ /* 0x000fe2000bf74000 */
[----:B------:R-:W-:Y:S01]  /*06d0*/  IMAD.WIDE.U32 R8, R29, R8, UR8 ;  /* 0x000000081d087e25 */ /* 0x000fe2000f8e0008 */
[----:B------:R-:W-:-:S02]  /*06e0*/  FSEL R13, R13, RZ, P4 ;  /* 0x000000ff0d0d7208 */ /* 0x000fc40002000000 */
[----:B------:R-:W-:Y:S01]  /*06f0*/  FSEL R14, R14, RZ, P1 ;  /* 0x000000ff0e0e7208 */ /* 0x000fe20000800000 */
[----:B------:R-:W-:Y:S01]  /*0700*/  IMAD.MOV.U32 R29, RZ, RZ, R0 ;  /* 0x000000ffff1d7224 */ /* 0x000fe200078e0000 */
[----:B------:R-:W-:Y:S02]  /*0710*/  FSEL R15, R15, RZ, P2 ;  /* 0x000000ff0f0f7208 */ /* 0x000fe40001000000 */
[----:B------:R-:W-:Y:S02]  /*0720*/  FSETP.GT.FTZ.AND P4, PT, R22, UR10, PT ;  /* 0x0000000a16007c0b */ /* 0x000fe4000bf94000 */
[----:B------:R-:W-:Y:S02]  /*0730*/  FSETP.GT.FTZ.AND P1, PT, R21, UR10, PT ;  /* 0x0000000a15007c0b */ /* 0x000fe4000bf34000 */
[----:B------:R-:W-:Y:S02]  /*0740*/  FSETP.GT.FTZ.AND P2, PT, R11, UR10, PT ;  /* 0x0000000a0b007c0b */ /* 0x000fe4000bf54000 */
[----:B------:R-:W-:-:S02]  /*0750*/  FSEL R23, R20, RZ, P3 ;  /* 0x000000ff14177208 */ /* 0x000fc40001800000 */
[----:B------:R-:W-:Y:S02]  /*0760*/  FSEL R22, R22, RZ, P4 ;  /* 0x000000ff16167208 */ /* 0x000fe40002000000 */
[----:B------:R-:W-:Y:S02]  /*0770*/  FSEL R21, R21, RZ, P1 ;  /* 0x000000ff15157208 */ /* 0x000fe40000800000 */
[----:B------:R-:W-:Y:S02]  /*0780*/  FSEL R20, R11, RZ, P2 ;  /* 0x000000ff0b147208 */ /* 0x000fe40001000000 */
[----:B------:R-:W-:Y:S02]  /*0790*/  F2FP.BF16.F32.PACK_AB R12, R23, R12 ;  /* 0x0000000c170c723e */ /* 0x000fe400000010ff */
[----:B------:R-:W-:Y:S02]  /*07a0*/  F2FP.BF16.F32.PACK_AB R13, R22, R13 ;  /* 0x0000000d160d723e */ /* 0x000fe400000010ff */
[----:B------:R-:W-:Y:S01]  /*07b0*/  F2FP.BF16.F32.PACK_AB R14, R21, R14 ;  /* 0x0000000e150e723e */ /* 0x000fe200000010ff */
[----:B------:R-:W-:Y:S01]  /*07c0*/  HFMA2.BF16_V2 R4, R12, R4, -RZ ;  /* 0x000000040c047231 */ /* 0x000fe200003000ff */
[----:B------:R-:W-:Y:S01]  /*07d0*/  F2FP.BF16.F32.PACK_AB R15, R20, R15 ;  /* 0x0000000f140f723e */ /* 0x000fe200000010ff */
[----:B------:R-:W-:-:S02]  /*07e0*/  HMUL2.BF16_V2 R5, R13, R5 ;  /* 0x000000050d057232 */ /* 0x000fc40000200000 */
[----:B------:R-:W-:Y:S02]  /*07f0*/  HFMA2.BF16_V2 R6, R14, R6, -RZ ;  /* 0x000000060e067231 */ /* 0x000fe400003000ff */
[----:B------:R-:W-:-:S05]  /*0800*/  HMUL2.BF16_V2 R7, R15, R7 ;  /* 0x000000070f077232 */ /* 0x000fca0000200000 */
[----:B------:R0:W-:Y:S02]  /*0810*/  STG.E.ENL2.256 desc[UR12][R8.64], R16, R4 ;  /* 0xf80000100804797f */ /* 0x0001e4000f12180c */
.L_x_228:
[----:B------:R-:W-:Y:S05]  /*0820*/  BSYNC.RECONVERGENT B0 ;  /* 0x0000000000007941 */ /* 0x000fea0003800200 */
.L_x_227:
[----:B------:R-:W-:Y:S05]  /*0830*/  @!P0 EXIT ;  /* 0x000000000000894d */ /* 0x000fea0003800000 */
[----:B------:R-:W-:Y:S01]  /*0840*/  IMAD.IADD R28, R29, 0x1, R3 ;  /* 0x000000011d1c7824 */ /* 0x000fe200078e0203 */
[----:B------:R-:W1:Y:S06]  /*0850*/  LDCU UR10, c[0x0][0x394] ;  /* 0x00007280ff0a77ac */ /* 0x000e6c0008000800 */
.L_x_229:
[----:B0-2---:R-:W-:-:S04]  /*0860*/  IMAD.MOV.U32 R4, RZ, RZ, 0x20 ;  /* 0x00000020ff047424 */ /* 0x005fc800078e00ff */
        /* <DEDUP_REMOVED lines=11> */
[----:B-1----:R-:W-:Y:S01]  /*0920*/  FSETP.GT.FTZ.AND P1, PT, R16, UR10, PT ;  /* 0x0000000a10007c0b */ /* 0x002fe2000bf34000 */
[----:B------:R-:W-:Y:S01]  /*0930*/  IMAD.U32 R20, R6, 0x10000, RZ ;  /* 0x0001000006147824 */ /* 0x000fe200078e00ff */
[----:B------:R-:W-:Y:S01]  /*0940*/  FSETP.GT.FTZ.AND P2, PT, R18, UR10, PT ;  /* 0x0000000a12007c0b */ /* 0x000fe2000bf54000 */
[----:B------:R-:W-:Y:S01]  /*0950*/  IMAD.U32 R17, R17, 0x10000, RZ ;  /* 0x0001000011117824 */ /* 0x000fe200078e00ff */
[----:B------:R-:W-:Y:S01]  /*0960*/  FSEL R6, R16, RZ, P1 ;  /* 0x000000ff10067208 */ /* 0x000fe20000800000 */
[----:B------:R-:W-:Y:S01]  /*0970*/  IMAD.U32 R19, R19, 0x10000, RZ ;  /* 0x0001000013137824 */ /* 0x000fe200078e00ff */
[----:B------:R-:W-:-:S02]  /*0980*/  FSETP.GT.FTZ.AND P1, PT, R2, UR10, PT ;  /* 0x0000000a02007c0b */ /* 0x000fc4000bf34000 */
[C---:B------:R-:W-:Y:S01]  /*0990*/  PRMT R0, R7.reuse, 0x7632, R0 ;  /* 0x0000763207007816 */ /* 0x040fe20000000000 */
[----:B------:R-:W-:Y:S01]  /*09a0*/  IMAD.U32 R7, R7, 0x10000, RZ ;  /* 0x0001000007077824 */ /* 0x000fe200078e00ff */
[----:B------:R-:W-:Y:S02]  /*09b0*/  FSEL R18, R18, RZ, P2 ;  /* 0x000000ff12127208 */ /* 0x000fe40001000000 */
[----:B------:R-:W-:Y:S01]  /*09c0*/  FSEL R5, R2, RZ, P1 ;  /* 0x000000ff02057208 */ /* 0x000fe20000800000 */
[----:B------:R-:W-:Y:S01]  /*09d0*/  IMAD.U32 R0, R0, 0x10000, RZ ;  /* 0x0001000000007824 */ /* 0x000fe200078e00ff */
[----:B------:R-:W-:Y:S02]  /*09e0*/  FSETP.GT.FTZ.AND P2, PT, R17, UR10, PT ;  /* 0x0000000a11007c0b */ /* 0x000fe4000bf54000 */
[----:B------:R-:W-:Y:S02]  /*09f0*/  F2FP.BF16.F32.PACK_AB R6, R5, R6 ;  /* 0x000000060506723e */ /* 0x000fe400000010ff */
[----:B------:R-:W-:-:S02]  /*0a00*/  FSEL R17, R17, RZ, P2 ;  /* 0x000000ff11117208 */ /* 0x000fc40001000000 */
[C---:B------:R-:W-:Y:S01]  /*0a10*/  PRMT R5, R8.reuse, 0x7632, R5 ;  /* 0x0000763208057816 */ /* 0x040fe20000000005 */
[----:B------:R-:W-:Y:S01]  /*0a20*/  IMAD.U32 R8, R8, 0x10000, RZ ;  /* 0x0001000008087824 */ /* 0x000fe200078e00ff */
[----:B------:R-:W-:Y:S01]  /*0a30*/  FSETP.GT.FTZ.AND P0, PT, R20, UR10, PT ;  /* 0x0000000a14007c0b */ /* 0x000fe2000bf14000 */
[----:B---3--:R-:W-:Y:S01]  /*0a40*/  HFMA2.BF16_V2 R12, R6, R12, -RZ ;  /* 0x0000000c060c7231 */ /* 0x008fe200003000ff */
[----:B------:R-:W-:Y:S02]  /*0a50*/  FSETP.GT.FTZ.AND P3, PT, R19, UR10, PT ;  /* 0x0000000a13007c0b */ /* 0x000fe4000bf74000 */
[----:B------:R-:W-:Y:S01]  /*0a60*/  F2FP.BF16.F32.PACK_AB R17, R17, R18 ;  /* 0x000000121111723e */ /* 0x000fe200000010ff */
[----:B------:R-:W-:Y:S01]  /*0a70*/  IMAD.U32 R18, R5, 0x10000, RZ ;  /* 0x0001000005127824 */ /* 0x000fe200078e00ff */
[----:B------:R-:W-:Y:S02]  /*0a80*/  FSETP.GT.FTZ.AND P1, PT, R0, UR10, PT ;  /* 0x0000000a00007c0b */ /* 0x000fe4000bf34000 */
[----:B------:R-:W-:-:S02]  /*0a90*/  FSEL R16, R20, RZ, P0 ;  /* 0x000000ff14107208 */ /* 0x000fc40000000000 */
[----:B------:R-:W-:Y:S02]  /*0aa0*/  FSEL R19, R19, RZ, P3 ;  /* 0x000000ff13137208 */ /* 0x000fe40001800000 */
[C---:B------:R-:W-:Y:S01]  /*0ab0*/  PRMT R4, R10.reuse, 0x7632, R4 ;  /* 0x000076320a047816 */ /* 0x040fe20000000004 */
[----:B------:R-:W-:Y:S01]  /*0ac0*/  IMAD.U32 R10, R10, 0x10000, RZ ;  /* 0x000100000a0a7824 */ /* 0x000fe200078e00ff */
[C---:B------:R-:W-:Y:S01]  /*0ad0*/  PRMT R2, R9.reuse, 0x7632, R2 ;  /* 0x0000763209027816 */ /* 0x040fe20000000002 */
[----:B------:R-:W-:Y:S01]  /*0ae0*/  IMAD.U32 R9, R9, 0x10000, RZ ;  /* 0x0001000009097824 */ /* 0x000fe200078e00ff */
[----:B------:R-:W-:Y:S01]  /*0af0*/  FSETP.GT.FTZ.AND P2, PT, R8, UR10, PT ;  /* 0x0000000a08007c0b */ /* 0x000fe2000bf54000 */
[----:B------:R-:W-:Y:S01]  /*0b00*/  IMAD.U32 R4, R4, 0x10000, RZ ;  /* 0x0001000004047824 */ /* 0x000fe200078e00ff */
[----:B------:R-:W-:Y:S02]  /*0b10*/  FSEL R5, R0, RZ, P1 ;  /* 0x000000ff00057208 */ /* 0x000fe40000800000 */
[----:B------:R-:W-:-:S02]  /*0b20*/  FSETP.GT.FTZ.AND P0, PT, R7, UR10, PT ;  /* 0x0000000a07007c0b */ /* 0x000fc4000bf14000 */
[----:B------:R-:W-:Y:S02]  /*0b30*/  FSETP.GT.FTZ.AND P3, PT, R18, UR10, PT ;  /* 0x0000000a12007c0b */ /* 0x000fe4000bf74000 */
[C---:B------:R-:W-:Y:S01]  /*0b40*/  PRMT R0, R11.reuse, 0x7632, R0 ;  /* 0x000076320b007816 */ /* 0x040fe20000000000 */
[----:B------:R-:W-:Y:S01]  /*0b50*/  IMAD.U32 R11, R11, 0x10000, RZ ;  /* 0x000100000b0b7824 */ /* 0x000fe200078e00ff */
[----:B------:R-:W-:Y:S02]  /*0b60*/  F2FP.BF16.F32.PACK_AB R16, R19, R16 ;  /* 0x000000101310723e */ /* 0x000fe400000010ff */
[----:B------:R-:W-:Y:S01]  /*0b70*/  FSEL R19, R8, RZ, P2 ;  /* 0x000000ff08137208 */ /* 0x000fe20001000000 */
[----:B------:R-:W-:Y:S01]  /*0b80*/  IMAD.U32 R8, R0, 0x10000, RZ ;  /* 0x0001000000087824 */ /* 0x000fe200078e00ff */
[----:B------:R-:W-:Y:S01]  /*0b90*/  FSEL R20, R7, RZ, P0 ;  /* 0x000000ff07147208 */ /* 0x000fe20000000000 */
[----:B------:R-:W-:Y:S01]  /*0ba0*/  IMAD.U32 R7, R2, 0x10000, RZ ;  /* 0x0001000002077824 */ /* 0x000fe200078e00ff */
[----:B------:R-:W-:-:S02]  /*0bb0*/  FSEL R18, R18, RZ, P3 ;  /* 0x000000ff12127208 */ /* 0x000fc40001800000 */
[----:B------:R-:W-:Y:S02]  /*0bc0*/  FSETP.GT.FTZ.AND P2, PT, R10, UR10, PT ;  /* 0x0000000a0a007c0b */ /* 0x000fe4000bf54000 */
[----:B------:R-:W-:Y:S02]  /*0bd0*/  FSETP.GT.FTZ.AND P1, PT, R9, UR10, PT ;  /* 0x0000000a09007c0b */ /* 0x000fe4000bf34000 */
[----:B------:R-:W-:Y:S02]  /*0be0*/  F2FP.BF16.F32.PACK_AB R19, R18, R19 ;  /* 0x000000131213723e */ /* 0x000fe400000010ff */
[----:B------:R-:W-:Y:S02]  /*0bf0*/  FSEL R2, R10, RZ, P2 ;  /* 0x000000ff0a027208 */ /* 0x000fe40001000000 */
[----:B------:R-:W-:Y:S01]  /*0c00*/  F2FP.BF16.F32.PACK_AB R20, R5, R20 ;  /* 0x000000140514723e */ /* 0x000fe200000010ff */
[----:B------:R-:W-:Y:S01]  /*0c10*/  IMAD.MOV.U32 R5, RZ, RZ, 0x20 ;  /* 0x00000020ff057424 */ /* 0x000fe200078e00ff */
[----:B------:R-:W-:-:S02]  /*0c20*/  FSETP.GT.FTZ.AND P0, PT, R11, UR10, PT ;  /* 0x0000000a0b007c0b */ /* 0x000fc4000bf14000 */
[----:B------:R-:W-:Y:S02]  /*0c30*/  FSEL R18, R9, RZ, P1 ;  /* 0x000000ff09127208 */ /* 0x000fe40000800000 */
[----:B------:R-:W-:Y:S02]  /*0c40*/  FSETP.GT.FTZ.AND P2, PT, R4, UR10, PT ;  /* 0x0000000a04007c0b */ /* 0x000fe4000bf54000 */
[----:B------:R-:W-:Y:S02]  /*0c50*/  FSETP.GT.FTZ.AND P1, PT, R7, UR10, PT ;  /* 0x0000000a07007c0b */ /* 0x000fe4000bf34000 */
[----:B------:R-:W-:Y:S02]  /*0c60*/  FSETP.GT.FTZ.AND P3, PT, R8, UR10, PT ;  /* 0x0000000a08007c0b */ /* 0x000fe4000bf74000 */
[----:B------:R-:W-:Y:S02]  /*0c70*/  FSEL R0, R11, RZ, P0 ;  /* 0x000000ff0b007208 */ /* 0x000fe40000000000 */
[----:B------:R-:W-:Y:S01]  /*0c80*/  FSEL R9, R4, RZ, P2 ;  /* 0x000000ff04097208 */ /* 0x000fe20001000000 */
[----:B------:R-:W-:Y:S01]  /*0c90*/  IMAD.WIDE.U32 R4, R28, R5, UR4 ;  /* 0x000000041c047e25 */ /* 0x000fe2000f8e0005 */
[----:B------:R-:W-:-:S02]  /*0ca0*/  FSEL R7, R7, RZ, P1 ;  /* 0x000000ff07077208 */ /* 0x000fc40000800000 */
[----:B------:R-:W-:Y:S02]  /*0cb0*/  FSEL R11, R8, RZ, P3 ;  /* 0x000000ff080b7208 */ /* 0x000fe40001800000 */
[----:B------:R-:W-:Y:S02]  /*0cc0*/  F2FP.BF16.F32.PACK_AB R18, R7, R18 ;  /* 0x000000120712723e */ /* 0x000fe400000010ff */
[----:B------:R-:W-:Y:S02]  /*0cd0*/  F2FP.BF16.F32.PACK_AB R2, R9, R2 ;  /* 0x000000020902723e */ /* 0x000fe400000010ff */
[----:B------:R-:W-:Y:S02]  /*0ce0*/  F2FP.BF16.F32.PACK_AB R0, R11, R0 ;  /* 0x000000000b00723e */ /* 0x000fe400000010ff */
[----:B------:R-:W2:Y:S01]  /*0cf0*/  LDG.E.ENL2.256.CONSTANT R4, R8, desc[UR12][R4.64] ;  /* 0xfe00000c0408797e */ /* 0x000ea20008129904 */
[----:B------:R-:W-:Y:S02]  /*0d00*/  HMUL2.BF16_V2 R13, R17, R13 ;  /* 0x0000000d110d7232 */ /* 0x000fe40000200000 */
[----:B------:R-:W-:-:S02]  /*0d10*/  IMAD.MOV.U32 R17, RZ, RZ, 0x20 ;  /* 0x00000020ff117424 */ /* 0x000fc400078e00ff */
[----:B------:R-:W-:Y:S02]  /*0d20*/  HFMA2.BF16_V2 R14, R16, R14, -RZ ;  /* 0x0000000e100e7231 */ /* 0x000fe400003000ff */
[----:B------:R-:W-:Y:S02]  /*0d30*/  HMUL2.BF16_V2 R15, R20, R15 ;  /* 0x0000000f140f7232 */ /* 0x000fe40000200000 */
[----:B------:R-:W-:Y:S02]  /*0d40*/  HFMA2.BF16_V2 R24, R19, R24, -RZ ;  /* 0x0000001813187231 */ /* 0x000fe400003000ff */
[----:B------:R-:W-:-:S04]  /*0d50*/  IMAD.WIDE.U32 R16, R28, R17, UR6 ;  /* 0x000000061c107e25 */ /* 0x000fc8000f8e0011 */
[----:B------:R-:W-:Y:S02]  /*0d60*/  HMUL2.BF16_V2 R25, R18, R25 ;  /* 0x0000001912197232 */ /* 0x000fe40000200000 */
[----:B------:R-:W3:Y:S01]  /*0d70*/  LDG.E.ENL2.256.CONSTANT R20, R16, desc[UR12][R16.64] ;  /* 0xfe00000c1010797e */ /* 0x000ee20008129914 */
[----:B------:R-:W-:Y:S02]  /*0d80*/  HMUL2.BF16_V2 R27, R0, R27 ;  /* 0x0000001b001b7232 */ /* 0x000fe40000200000 */
[----:B------:R-:W-:Y:S02]  /*0d90*/  IMAD.MOV.U32 R30, RZ, RZ, 0x20 ;  /* 0x00000020ff1e7424 */ /* 0x000fe400078e00ff */
[----:B------:R-:W-:Y:S02]  /*0da0*/  HFMA2.BF16_V2 R26, R2, R26, -RZ ;  /* 0x0000001a021a7231 */ /* 0x000fe400003000ff */
[----:B------:R-:W-:Y:S01]  /*0db0*/  IMAD.WIDE.U32 R30, R29, R30, UR8 ;  /* 0x000000081d1e7e25 */ /* 0x000fe2000f8e001e */
[----:B------:R-:W-:-:S04]  /*0dc0*/  IADD3 R29, PT, PT, R3, R29, R3 ;  /* 0x0000001d031d7210 */ /* 0x000fc80007ffe003 */
[----:B------:R0:W-:Y:S01]  /*0dd0*/  STG.E.ENL2.256 desc[UR12][R30.64], R12, R24 ;  /* 0xf800000c1e18797f */ /* 0x0001e2000f12180c */
[C---:B--2---:R-:W-:Y:S01]  /*0de0*/  PRMT R32, R9.reuse, 0x7632, R32 ;  /* 0x0000763209207816 */ /* 0x044fe20000000020 */
        /* <DEDUP_REMOVED lines=18> */
[----:B0-----:R-:W-:Y:S02]  /*0f10*/  FSEL R13, R32, RZ, P2 ;  /* 0x000000ff200d7208 */ /* 0x001fe40001000000 */
[----:B------:R-:W-:Y:S02]  /*0f20*/  FSEL R34, R34, RZ, P0 ;  /* 0x000000ff22227208 */ /* 0x000fe40000000000 */
[----:B------:R-:W-:Y:S02]  /*0f30*/  FSEL R9, R0, RZ, P1 ;  /* 0x000000ff00097208 */ /* 0x000fe40000800000 */
[----:B------:R-:W-:-:S02]  /*0f40*/  FSETP.GT.FTZ.AND P0, PT, R11, UR10, PT ;  /* 0x0000000a0b007c0b */ /* 0x000fc4000bf14000 */
[----:B------:R-:W-:Y:S02]  /*0f50*/  FSETP.GT.FTZ.AND P1, PT, R2, UR10, PT ;  /* 0x0000000a02007c0b */ /* 0x000fe4000bf34000 */
[----:B------:R-:W-:Y:S02]  /*0f60*/  F2FP.BF16.F32.PACK_AB R0, R13, R10 ;  /* 0x0000000a0d00723e */ /* 0x000fe400000010ff */
[C---:B------:R-:W-:Y:S01]  /*0f70*/  PRMT R13, R5.reuse, 0x7632, R13 ;  /* 0x00007632050d7816 */ /* 0x040fe2000000000d */
[----:B------:R-:W-:Y:S01]  /*0f80*/  IMAD.U32 R5, R5, 0x10000, RZ ;  /* 0x0001000005057824 */ /* 0x000fe200078e00ff */
[----:B------:R-:W-:Y:S01]  /*0f90*/  FSETP.GT.FTZ.AND P3, PT, R33, UR10, PT ;  /* 0x0000000a21007c0b */ /* 0x000fe2000bf74000 */
[----:B---3--:R-:W-:Y:S01]  /*0fa0*/  HMUL2.BF16_V2 R17, R0, R17 ;  /* 0x0000001100117232 */ /* 0x008fe20000200000 */
        /* <DEDUP_REMOVED lines=8> */
[C---:B------:R-:W-:Y:S01]  /*1030*/  PRMT R14, R7.reuse, 0x7632, R14 ;  /* 0x00007632070e7816 */ /* 0x040fe2000000000e */
[----:B------:R-:W-:Y:S01]  /*1040*/  IMAD.U32 R7, R7, 0x10000, RZ ;  /* 0x0001000007077824 */ /* 0x000fe200078e00ff */
[----:B------:R-:W-:-:S02]  /*1050*/  FSEL R33, R33, RZ, P3 ;  /* 0x000000ff21217208 */ /* 0x000fc40001800000 */
[----:B------:R-:W-:Y:S01]  /*1060*/  F2FP.BF16.F32.PACK_AB R2, R2, R11 ;  /* 0x0000000b0202723e */ /* 0x000fe200000010ff */
[----:B------:R-:W-:Y:S01]  /*1070*/  IMAD.U32 R11, R10, 0x10000, RZ ;  /* 0x000100000a0b7824 */ /* 0x000fe200078e00ff */
[----:B------:R-:W-:Y:S01]  /*1080*/  FSETP.GT.FTZ.AND P3, PT, R5, UR10, PT ;  /* 0x0000000a05007c0b */ /* 0x000fe2000bf74000 */
[----:B------:R-:W-:Y:S01]  /*1090*/  IMAD.U32 R10, R14, 0x10000, RZ ;  /* 0x000100000e0a7824 */ /* 0x000fe200078e00ff */
[----:B------:R-:W-:Y:S01]  /*10a0*/  FSETP.GT.FTZ.AND P2, PT, R4, UR10, PT ;  /* 0x0000000a04007c0b */ /* 0x000fe2000bf54000 */
[----:B------:R-:W-:Y:S01]  /*10b0*/  HMUL2.BF16_V2 R19, R2, R19 ;  /* 0x0000001302137232 */ /* 0x000fe20000200000 */
[----:B------:R-:W-:Y:S02]  /*10c0*/  FSETP.GT.FTZ.AND P0, PT, R6, UR10, PT ;  /* 0x0000000a06007c0b */ /* 0x000fe4000bf14000 */
[----:B------:R-:W-:Y:S02]  /*10d0*/  FSETP.GT.FTZ.AND P1, PT, R7, UR10, PT ;  /* 0x0000000a07007c0b */ /* 0x000fe4000bf34000 */
[----:B------:R-:W-:-:S02]  /*10e0*/  FSEL R5, R5, RZ, P3 ;  /* 0x000000ff05057208 */ /* 0x000fc40001800000 */
[----:B------:R-:W-:Y:S02]  /*10f0*/  FSEL R4, R4, RZ, P2 ;  /* 0x000000ff04047208 */ /* 0x000fe40001000000 */
[----:B------:R-:W-:Y:S02]  /*1100*/  FSETP.GT.FTZ.AND P3, PT, R13, UR10, PT ;  /* 0x0000000a0d007c0b */ /* 0x000fe4000bf74000 */
[----:B------:R-:W-:Y:S02]  /*1110*/  FSEL R6, R6, RZ, P0 ;  /* 0x000000ff06067208 */ /* 0x000fe40000000000 */
[----:B------:R-:W-:Y:S02]  /*1120*/  FSETP.GT.FTZ.AND P2, PT, R11, UR10, PT ;  /* 0x0000000a0b007c0b */ /* 0x000fe4000bf54000 */
[----:B------:R-:W-:Y:S02]  /*1130*/  FSETP.GT.FTZ.AND P0, PT, R12, UR10, PT ;  /* 0x0000000a0c007c0b */ /* 0x000fe4000bf14000 */
[----:B------:R-:W-:-:S02]  /*1140*/  FSEL R7, R7, RZ, P1 ;  /* 0x000000ff07077208 */ /* 0x000fc40000800000 */
[----:B------:R-:W-:Y:S02]  /*1150*/  FSETP.GT.FTZ.AND P1, PT, R10, UR10, PT ;  /* 0x0000000a0a007c0b */ /* 0x000fe4000bf34000 */
[----:B------:R-:W-:Y:S02]  /*1160*/  F2FP.BF16.F32.PACK_AB R8, R9, R8 ;  /* 0x000000080908723e */ /* 0x000fe400000010ff */
[----:B------:R-:W-:Y:S02]  /*1170*/  FSEL R14, R13, RZ, P3 ;  /* 0x000000ff0d0e7208 */ /* 0x000fe40001800000 */
[----:B------:R-:W-:Y:S01]  /*1180*/  F2FP.BF16.F32.PACK_AB R9, R33, R34 ;  /* 0x000000222109723e */ /* 0x000fe200000010ff */
[----:B------:R-:W-:Y:S01]  /*1190*/  HFMA2.BF16_V2 R16, R8, R16, -RZ ;  /* 0x0000001008107231 */ /* 0x000fe200003000ff */
[----:B------:R-:W-:Y:S02]  /*11a0*/  FSEL R11, R11, RZ, P2 ;  /* 0x000000ff0b0b7208 */ /* 0x000fe40001000000 */
[----:B------:R-:W-:Y:S01]  /*11b0*/  FSEL R13, R12, RZ, P0 ;  /* 0x000000ff0c0d7208 */ /* 0x000fe20000000000 */
[----:B------:R-:W-:Y:S01]  /*11c0*/  HFMA2.BF16_V2 R18, R9, R18, -RZ ;  /* 0x0000001209127231 */ /* 0x000fe200003000ff */
[----:B------:R-:W-:Y:S01]  /*11d0*/  FSEL R12, R10, RZ, P1 ;  /* 0x000000ff0a0c7208 */ /* 0x000fe20000800000 */
[----:B------:R-:W-:Y:S01]  /*11e0*/  IMAD.MOV.U32 R9, RZ, RZ, 0x20 ;  /* 0x00000020ff097424 */ /* 0x000fe200078e00ff */
[----:B------:R-:W-:-:S02]  /*11f0*/  F2FP.BF16.F32.PACK_AB R10, R11, R4 ;  /* 0x000000040b0a723e */ /* 0x000fc400000010ff */
[----:B------:R-:W-:Y:S02]  /*1200*/  F2FP.BF16.F32.PACK_AB R5, R14, R5 ;  /* 0x000000050e05723e */ /* 0x000fe400000010ff */
[----:B------:R-:W-:Y:S01]  /*1210*/  F2FP.BF16.F32.PACK_AB R11, R13, R6 ;  /* 0x000000060d0b723e */ /* 0x000fe200000010ff */
[----:B------:R-:W-:Y:S01]  /*1220*/  HFMA2.BF16_V2 R20, R10, R20, -RZ ;  /* 0x000000140a147231 */ /* 0x000fe200003000ff */
[----:B------:R-:W-:Y:S01]  /*1230*/  F2FP.BF16.F32.PACK_AB R7, R12, R7 ;  /* 0x000000070c07723e */ /* 0x000fe200000010ff */
[----:B------:R-:W-:Y:S02]  /*1240*/  HMUL2.BF16_V2 R21, R5, R21 ;  /* 0x0000001505157232 */ /* 0x000fe40000200000 */
[----:B------:R-:W-:-:S04]  /*1250*/  IMAD.WIDE.U32 R4, R28, R9, UR8 ;  /* 0x000000081c047e25 */ /* 0x000fc8000f8e0009 */
[----:B------:R-:W-:Y:S01]  /*1260*/  HFMA2.BF16_V2 R22, R11, R22, -RZ ;  /* 0x000000160b167231 */ /* 0x000fe200003000ff */
[----:B------:R-:W-:Y:S01]  /*1270*/  ISETP.GE.AND P0, PT, R29, UR11, PT ;  /* 0x0000000b1d007c0c */ /* 0x000fe2000bf06270 */
[----:B------:R-:W-:Y:S02]  /*1280*/  HMUL2.BF16_V2 R23, R7, R23 ;  /* 0x0000001707177232 */ /* 0x000fe40000200000 */
[----:B------:R-:W-:-:S03]  /*1290*/  IMAD R28, R3, 0x2, R28 ;  /* 0x00000002031c7824 */ /* 0x000fc600078e021c */
[----:B------:R2:W-:Y:S07]  /*12a0*/  STG.E.ENL2.256 desc[UR12][R4.64], R16, R20 ;  /* 0xf80000100414797f */ /* 0x0005ee000f12180c */
[----:B------:R-:W-:Y:S05]  /*12b0*/  @!P0 BRA `(.L_x_229) ;  /* 0xfffffff400688947 */ /* 0x000fea000383ffff */
[----:B------:R-:W-:Y:S05]  /*12c0*/  EXIT ;  /* 0x000000000000794d */ /* 0x000fea0003800000 */
.L_x_230:
        /* <DEDUP_REMOVED lines=11> */
.L_x_481:


//--------------------- .text._ZN4vllm29act_and_mul_kernel_with_paramIN3c104HalfE7__half2XadL_ZNS_14fatrelu_kernelIS2_EET_RKS5_fEEXadL_ZNS_21packed_fatrelu_kernelIS3_EES5_S7_fEELb1ELb1EEEvPS5_PS6_if --------------------------
	.section	.text._ZN4vllm29act_and_mul_kernel_with_paramIN3c104HalfE7__half2XadL_ZNS_14fatrelu_kernelIS2_EET_RKS5_fEEXadL_ZNS_21packed_fatrelu_kernelIS3_EES5_S7_fEELb1ELb1EEEvPS5_PS6_if,"ax",@progbits
	.align	128
        .global         _ZN4vllm29act_and_mul_kernel_with_paramIN3c104HalfE7__half2XadL_ZNS_14fatrelu_kernelIS2_EET_RKS5_fEEXadL_ZNS_21packed_fatrelu_kernelIS3_EES5_S7_fEELb1ELb1EEEvPS5_PS6_if
        .type           _ZN4vllm29act_and_mul_kernel_with_paramIN3c104HalfE7__half2XadL_ZNS_14fatrelu_kernelIS2_EET_RKS5_fEEXadL_ZNS_21packed_fatrelu_kernelIS3_EES5_S7_fEELb1ELb1EEEvPS5_PS6_if,@function
        .size           _ZN4vllm29act_and_mul_kernel_with_paramIN3c104HalfE7__half2XadL_ZNS_14fatrelu_kernelIS2_EET_RKS5_fEEXadL_ZNS_21packed_fatrelu_kernelIS3_EES5_S7_fEELb1ELb1EEEvPS5_PS6_if,(.L_x_482 - _ZN4vllm29act_and_mul_kernel_with_paramIN3c104HalfE7__half2XadL_ZNS_14fatrelu_kernelIS2_EET_RKS5_fEEXadL_ZNS_21packed_fatrelu_kernelIS3_EES5_S7_fEELb1ELb1EEEvPS5_PS6_if)
        .other          _ZN4vllm29act_and_mul_kernel_with_paramIN3c104HalfE7__half2XadL_ZNS_14fatrelu_kernelIS2_EET_RKS5_fEEXadL_ZNS_21packed_fatrelu_kernelIS3_EES5_S7_fEELb1ELb1EEEvPS5_PS6_if,@"STO_CUDA_ENTRY STV_DEFAULT"
_ZN4vllm29act_and_mul_kernel_with_paramIN3c104HalfE7__half2XadL_ZNS_14fatrelu_kernelIS2_EET_RKS5_fEEXadL_ZNS_21packed_fatrelu_kernelIS3_EES5_S7_fEELb1ELb1EEEvPS5_PS6_if:
.text._ZN4vllm29act_and_mul_kernel_with_paramIN3c104HalfE7__half2XadL_ZNS_14fatrelu_kernelIS2_EET_RKS5_fEEXadL_ZNS_21packed_fatrelu_kernelIS3_EES5_S7_fEELb1ELb1EEEvPS5_PS6_if:
        /* <DEDUP_REMOVED lines=18> */
[----:B------:R-:W3:Y:S01]  /*0120*/  LDCU UR14, c[0x0][0x394] ;  /* 0x00007280ff0e77ac */ /* 0x000ee20008000800 */
[----:B-1----:R-:W-:Y:S01]  /*0130*/  UIMAD.WIDE.U32 UR8, UR10, 0x2, UR8 ;  /* 0x000000020a0878a5 */ /* 0x002fe2000f8e0008 */
[----:B0-----:R-:W0:Y:S01]  /*0140*/  I2F.U32.RP R7, R0 ;  /* 0x0000000000077306 */ /* 0x001e220000209000 */
[----:B------:R-:W-:Y:S01]  /*0150*/  IMAD.IADD R4, R26, 0x1, R0 ;  /* 0x000000011a047824 */ /* 0x000fe200078e0200 */
[----:B------:R-:W-:-:S04]  /*0160*/  ISETP.NE.U32.AND P2, PT, R0, RZ, PT ;  /* 0x000000ff0000720c */ /* 0x000fc80003f45070 */
[C---:B------:R-:W-:Y:S02]  /*0170*/  ISETP.GE.U32.AND P0, PT, R4.reuse, UR11, PT ;  /* 0x0000000b04007c0c */ /* 0x040fe4000bf06070 */
[----:B------:R-:W-:Y:S02]  /*0180*/  VIMNMX.U32 R5, PT, PT, R4, UR11, !PT ;  /* 0x0000000b04057c48 */ /* 0x000fe4000ffe0000 */
[----:B------:R-:W-:-:S04]  /*0190*/  SEL R6, RZ, 0x1, P0 ;  /* 0x00000001ff067807 */ /* 0x000fc80000000000 */
[----:B------:R-:W-:Y:S01]  /*01a0*/  IADD3 R5, PT, PT, R5, -R4, -R6 ;  /* 0x8000000405057210 */ /* 0x000fe20007ffe806 */
        /* <DEDUP_REMOVED lines=18> */
[----:B------:R-:W-:Y:S02]  /*02d0*/  ISETP.GE.U32.AND P0, PT, R2, 0x3, PT ;  /* 0x000000030200780c */ /* 0x000fe40003f06070 */
[----:B------:R-:W-:-:S13]  /*02e0*/  ISETP.NE.AND P1, PT, R3, 0x3, PT ;  /* 0x000000030300780c */ /* 0x000fda0003f25270 */
[----:B--23--:R-:W-:Y:S05]  /*02f0*/  @!P1 BRA `(.L_x_232) ;  /* 0x0000000400489947 */ /* 0x00cfea0003800000 */
[----:B------:R-:W-:-:S05]  /*0300*/  VIADD R2, R2, 0x1 ;  /* 0x0000000102027836 */ /* 0x000fca0000000000 */
[----:B------:R-:W-:Y:S01]  /*0310*/  LOP3.LUT R5, R2, 0x3, RZ, 0xc0, !PT ;  /* 0x0000000302057812 */ /* 0x000fe200078ec0ff */
[----:B------:R-:W-:-:S04]  /*0320*/  IMAD.WIDE.U32 R2, R26, 0x20, RZ ;  /* 0x000000201a027825 */ /* 0x000fc800078e00ff */
[----:B------:R-:W-:Y:S02]  /*0330*/  IMAD R26, R5, R0, R26 ;  /* 0x00000000051a7224 */ /* 0x000fe400078e021a */
[----:B------:R-:W-:-:S07]  /*0340*/  IMAD.MOV R20, RZ, RZ, -R5 ;  /* 0x000000ffff147224 */ /* 0x000fce00078e0a05 */
.L_x_233:
[----:B------:R-:W-:-:S04]  /*0350*/  IADD3 R4, P1, PT, R2, UR4, RZ ;  /* 0x0000000402047c10 */ /* 0x000fc8000ff3e0ff */
[----:B------:R-:W-:-:S06]  /*0360*/  IADD3.X R5, PT, PT, R3, UR5, RZ, P1, !PT ;  /* 0x0000000503057c10 */ /* 0x000fcc0008ffe4ff */
[----:B0-----:R-:W2:Y:S01]  /*0370*/  LDG.E.ENL2.256.CONSTANT R8, R4, desc[UR12][R4.64] ;  /* 0xfe00000c0404797e */ /* 0x001ea20008129908 */
[----:B------:R-:W-:-:S04]  /*0380*/  IADD3 R12, P1, PT, R2, UR6, RZ ;  /* 0x00000006020c7c10 */ /* 0x000fc8000ff3e0ff */
[----:B------:R-:W-:-:S06]  /*0390*/  IADD3.X R13, PT, PT, R3, UR7, RZ, P1, !PT ;  /* 0x00000007030d7c10 */ /* 0x000fcc0008ffe4ff */
[----:B------:R-:W3:Y:S01]  /*03a0*/  LDG.E.ENL2.256.CONSTANT R16, R12, desc[UR12][R12.64] ;  /* 0xfe00000c0c0c797e */ /* 0x000ee20008129910 */
[----:B------:R-:W-:Y:S02]  /*03b0*/  VIADD R20, R20, 0x1 ;  /* 0x0000000114147836 */ /* 0x000fe40000000000 */
[--C-:B--2---:R-:W-:Y:S02]  /*03c0*/  HADD2.F32 R21, -RZ, R4.reuse.H0_H0 ;  /* 0x20000004ff157230 */ /* 0x104fe40000004100 */
[----:B------:R-:W-:Y:S02]  /*03d0*/  HADD2.F32 R22, -RZ, R4.H1_H1 ;  /* 0x30000004ff167230 */ /* 0x000fe40000004100 */
[--C-:B------:R-:W-:Y:S01]  /*03e0*/  HADD2.F32 R23, -RZ, R5.reuse.H0_H0 ;  /* 0x20000005ff177230 */ /* 0x100fe20000004100 */
[C---:B------:R-:W-:Y:S01]  /*03f0*/  FSETP.GT.FTZ.AND P1, PT, R21.reuse, UR14, PT ;  /* 0x0000000e15007c0b */ /* 0x040fe2000bf34000 */
[----:B------:R-:W-:Y:S01]  /*0400*/  HADD2.F32 R24, -RZ, R5.H1_H1 ;  /* 0x30000005ff187230 */ /* 0x000fe20000004100 */
[----:B------:R-:W-:Y:S01]  /*0410*/  FSETP.GT.FTZ.AND P2, PT, R22, UR14, PT ;  /* 0x0000000e16007c0b */ /* 0x000fe2000bf54000 */
[----:B------:R-:W-:Y:S01]  /*0420*/  HADD2.F32 R5, -RZ, R6.H0_H0 ;  /* 0x20000006ff057230 */ /* 0x000fe20000004100 */
[----:B------:R-:W-:-:S02]  /*0430*/  FSEL R21, R21, RZ, P1 ;  /* 0x000000ff15157208 */ /* 0x000fc40000800000 */
[----:B------:R-:W-:Y:S01]  /*0440*/  FSEL R4, R22, RZ, P2 ;  /* 0x000000ff16047208 */ /* 0x000fe20001000000 */
[----:B------:R-:W-:Y:S01]  /*0450*/  HADD2.F32 R22, -RZ, R6.H1_H1 ;  /* 0x30000006ff167230 */ /* 0x000fe20000004100 */
[C---:B------:R-:W-:Y:S02]  /*0460*/  FSETP.GT.FTZ.AND P1, PT, R23.reuse, UR14, PT ;  /* 0x0000000e17007c0b */ /* 0x040fe4000bf34000 */
[C---:B------:R-:W-:Y:S02]  /*0470*/  FSETP.GT.FTZ.AND P2, PT, R24.reuse, UR14, PT ;  /* 0x0000000e18007c0b */ /* 0x040fe4000bf54000 */
[----:B------:R-:W-:Y:S02]  /*0480*/  FSEL R23, R23, RZ, P1 ;  /* 0x000000ff17177208 */ /* 0x000fe40000800000 */
[----:B------:R-:W-:Y:S02]  /*0490*/  FSEL R24, R24, RZ, P2 ;  /* 0x000000ff18187208 */ /* 0x000fe40001000000 */
[----:B------:R-:W-:Y:S01]  /*04a0*/  F2FP.F16.F32.PACK_AB R4, R4, R21 ;  /* 0x000000150404723e */ /* 0x000fe200000000ff */
[--C-:B------:R-:W-:Y:S01]  /*04b0*/  HADD2.F32 R21, -RZ, R7.reuse.H0_H0 ;  /* 0x20000007ff157230 */ /* 0x100fe20000004100 */
[----:B------:R-:W-:Y:S01]  /*04c0*/  F2FP.F16.F32.PACK_AB R6, R24, R23 ;  /* 0x000000171806723e */ /* 0x000fe200000000ff */
[----:B------:R-:W-:Y:S01]  /*04d0*/  HADD2.F32 R7, -RZ, R7.H1_H1 ;  /* 0x30000007ff077230 */ /* 0x000fe20000004100 */
[----:B------:R-:W-:Y:S01]  /*04e0*/  FSETP.GT.FTZ.AND P1, PT, R5, UR14, PT ;  /* 0x0000000e05007c0b */ /* 0x000fe2000bf34000 */
[--C-:B------:R-:W-:Y:S01]  /*04f0*/  HADD2.F32 R23, -RZ, R8.reuse.H0_H0 ;  /* 0x20000008ff177230 */ /* 0x100fe20000004100 */
[----:B------:R-:W-:Y:S01]  /*0500*/  FSETP.GT.FTZ.AND P2, PT, R22, UR14, PT ;  /* 0x0000000e16007c0b */ /* 0x000fe2000bf54000 */
[----:B------:R-:W-:Y:S01]  /*0510*/  HADD2.F32 R24, -RZ, R8.H1_H1 ;  /* 0x30000008ff187230 */ /* 0x000fe20000004100 */
[----:B------:R-:W-:Y:S01]  /*0520*/  FSETP.GT.FTZ.AND P3, PT, R21, UR14, PT ;  /* 0x0000000e15007c0b */ /* 0x000fe2000bf74000 */
[----:B---3--:R-:W-:Y:S01]  /*0530*/  HMUL2 R13, R6, R13 ;  /* 0x0000000d060d7232 */ /* 0x008fe20000000000 */
[----:B------:R-:W-:Y:S01]  /*0540*/  FSETP.GT.FTZ.AND P4, PT, R7, UR14, PT ;  /* 0x0000000e07007c0b */ /* 0x000fe2000bf94000 */
[----:B------:R-:W-:Y:S01]  /*0550*/  HFMA2 R12, R4, R12, -RZ ;  /* 0x0000000c040c7231 */ /* 0x000fe200001000ff */
[----:B------:R-:W-:-:S02]  /*0560*/  FSETP.GT.FTZ.AND P5, PT, R23, UR14, PT ;  /* 0x0000000e17007c0b */ /* 0x000fc4000bfb4000 */
[----:B------:R-:W-:Y:S02]  /*0570*/  FSETP.GT.FTZ.AND P6, PT, R24, UR14, PT ;  /* 0x0000000e18007c0b */ /* 0x000fe4000bfd4000 */
[----:B------:R-:W-:Y:S02]  /*0580*/  FSEL R5, R5, RZ, P1 ;  /* 0x000000ff05057208 */ /* 0x000fe40000800000 */
[----:B------:R-:W-:Y:S02]  /*0590*/  FSEL R22, R22, RZ, P2 ;  /* 0x000000ff16167208 */ /* 0x000fe40001000000 */
[----:B------:R-:W-:Y:S02]  /*05a0*/  FSEL R21, R21, RZ, P3 ;  /* 0x000000ff15157208 */ /* 0x000fe40001800000 */
[----:B------:R-:W-:Y:S02]  /*05b0*/  FSEL R8, R7, RZ, P4 ;  /* 0x000000ff07087208 */ /* 0x000fe40002000000 */
[----:B------:R-:W-:-:S02]  /*05c0*/  FSEL R23, R23, RZ, P5 ;  /* 0x000000ff17177208 */ /* 0x000fc40002800000 */
[----:B------:R-:W-:Y:S02]  /*05d0*/  FSEL R24, R24, RZ, P6 ;  /* 0x000000ff18187208 */ /* 0x000fe40003000000 */
[----:B------:R-:W-:Y:S01]  /*05e0*/  F2FP.F16.F32.PACK_AB R7, R22, R5 ;  /* 0x000000051607723e */ /* 0x000fe200000000ff */
[--C-:B------:R-:W-:Y:S01]  /*05f0*/  HADD2.F32 R5, -RZ, R9.reuse.H0_H0 ;  /* 0x20000009ff057230 */ /* 0x100fe20000004100 */
[----:B------:R-:W-:Y:S01]  /*0600*/  F2FP.F16.F32.PACK_AB R21, R8, R21 ;  /* 0x000000150815723e */ /* 0x000fe200000000ff */
[----:B------:R-:W-:Y:S01]  /*0610*/  HADD2.F32 R9, -RZ, R9.H1_H1 ;  /* 0x30000009ff097230 */ /* 0x000fe20000004100 */
[----:B------:R-:W-:Y:S01]  /*0620*/  F2FP.F16.F32.PACK_AB R8, R24, R23 ;  /* 0x000000171808723e */ /* 0x000fe200000000ff */
[--C-:B------:R-:W-:Y:S01]  /*0630*/  HADD2.F32 R24, -RZ, R11.reuse.H0_H0 ;  /* 0x2000000bff187230 */ /* 0x100fe20000004100 */
[----:B------:R-:W-:Y:S01]  /*0640*/  FSETP.GT.FTZ.AND P1, PT, R5, UR14, PT ;  /* 0x0000000e05007c0b */ /* 0x000fe2000bf34000 */
[--C-:B------:R-:W-:Y:S01]  /*0650*/  HADD2.F32 R22, -RZ, R10.reuse.H0_H0 ;  /* 0x2000000aff167230 */ /* 0x100fe20000004100 */
[----:B------:R-:W-:Y:S01]  /*0660*/  FSETP.GT.FTZ.AND P2, PT, R9, UR14, PT ;  /* 0x0000000e09007c0b */ /* 0x000fe2000bf54000 */
[----:B------:R-:W-:Y:S01]  /*0670*/  HADD2.F32 R23, -RZ, R10.H1_H1 ;  /* 0x3000000aff177230 */ /* 0x000fe20000004100 */
[----:B------:R-:W-:Y:S01]  /*0680*/  FSETP.GT.FTZ.AND P5, PT, R24, UR14, PT ;  /* 0x0000000e18007c0b */ /* 0x000fe2000bfb4000 */
[----:B------:R-:W-:Y:S01]  /*0690*/  HADD2.F32 R11, -RZ, R11.H1_H1 ;  /* 0x3000000bff0b7230 */ /* 0x000fe20000004100 */
[----:B------:R-:W-:Y:S01]  /*06a0*/  FSETP.GT.FTZ.AND P3, PT, R22, UR14, PT ;  /* 0x0000000e16007c0b */ /* 0x000fe2000bf74000 */
[----:B------:R-:W-:Y:S01]  /*06b0*/  HFMA2 R14, R7, R14, -RZ ;  /* 0x0000000e070e7231 */ /* 0x000fe200001000ff */
[----:B------:R-:W-:Y:S01]  /*06c0*/  FSETP.GT.FTZ.AND P4, PT, R23, UR14, PT ;  /* 0x0000000e17007c0b */ /* 0x000fe2000bf94000 */
[----:B------:R-:W-:Y:S01]  /*06d0*/  HMUL2 R15, R21, R15 ;  /* 0x0000000f150f7232 */ /* 0x000fe20000000000 */
[----:B------:R-:W-:Y:S01]  /*06e0*/  FSETP.GT.FTZ.AND P6, PT, R11, UR14, PT ;  /* 0x0000000e0b007c0b */ /* 0x000fe2000bfd4000 */
[----:B------:R-:W-:Y:S01]  /*06f0*/  HFMA2 R16, R8, R16, -RZ ;  /* 0x0000001008107231 */ /* 0x000fe200001000ff */
[----:B------:R-:W-:-:S02]  /*0700*/  FSEL R5, R5, RZ, P1 ;  /* 0x000000ff05057208 */ /* 0x000fc40000800000 */
[----:B------:R-:W-:Y:S02]  /*0710*/  FSEL R10, R9, RZ, P2 ;  /* 0x000000ff090a7208 */ /* 0x000fe40001000000 */
[----:B------:R-:W-:Y:S02]  /*0720*/  FSEL R22, R22, RZ, P3 ;  /* 0x000000ff16167208 */ /* 0x000fe40001800000 */
[----:B------:R-:W-:Y:S02]  /*0730*/  FSEL R23, R23, RZ, P4 ;  /* 0x000000ff17177208 */ /* 0x000fe40002000000 */
[----:B------:R-:W-:Y:S02]  /*0740*/  FSEL R24, R24, RZ, P5 ;  /* 0x000000ff18187208 */ /* 0x000fe40002800000 */
[----:B------:R-:W-:Y:S02]  /*0750*/  FSEL R11, R11, RZ, P6 ;  /* 0x000000ff0b0b7208 */ /* 0x000fe40003000000 */
[----:B------:R-:W-:-:S02]  /*0760*/  F2FP.F16.F32.PACK_AB R9, R10, R5 ;  /* 0x000000050a09723e */ /* 0x000fc400000000ff */
[----:B------:R-:W-:Y:S02]  /*0770*/  F2FP.F16.F32.PACK_AB R10, R23, R22 ;  /* 0x00000016170a723e */ /* 0x000fe400000000ff */
[----:B------:R-:W-:Y:S01]  /*0780*/  F2FP.F16.F32.PACK_AB R5, R11, R24 ;  /* 0x000000180b05723e */ /* 0x000fe200000000ff */
[----:B------:R-:W-:Y:S01]  /*0790*/  HMUL2 R17, R9, R17 ;  /* 0x0000001109117232 */ /* 0x000fe20000000000 */
[----:B------:R-:W-:Y:S01]  /*07a0*/  IADD3 R6, P1, PT, R2, UR8, RZ ;  /* 0x0000000802067c10 */ /* 0x000fe2000ff3e0ff */
[----:B------:R-:W-:Y:S02]  /*07b0*/  HFMA2 R18, R10, R18, -RZ ;  /* 0x000000120a127231 */ /* 0x000fe400001000ff */
[----:B------:R-:W-:Y:S01]  /*07c0*/  HMUL2 R19, R5, R19 ;  /* 0x0000001305137232 */ /* 0x000fe20000000000 */
[----:B------:R-:W-:Y:S01]  /*07d0*/  IADD3.X R7, PT, PT, R3, UR9, RZ, P1, !PT ;  /* 0x0000000903077c10 */ /* 0x000fe20008ffe4ff */
[----:B------:R-:W-:Y:S01]  /*07e0*/  IMAD.WIDE.U32 R2, R0, 0x20, R2 ;  /* 0x0000002000027825 */ /* 0x000fe200078e0002 */
[----:B------:R-:W-:-:S03]  /*07f0*/  ISETP.NE.AND P1, PT, R20, RZ, PT ;  /* 0x000000ff1400720c */ /* 0x000fc60003f25270 */
[----:B------:R0:W-:Y:S10]  /*0800*/  STG.E.ENL2.256 desc[UR12][R6.64], R12, R16 ;  /* 0xf800000c0610797f */ /* 0x0001f4000f12180c */
[----:B------:R-:W-:Y:S05]  /*0810*/  @P1 BRA `(.L_x_233) ;  /* 0xfffffff800cc1947 */ /* 0x000fea000383ffff */
.L_x_232:
[----:B------:R-:W-:Y:S05]  /*0820*/  BSYNC.RECONVERGENT B0 ;  /* 0x0000000000007941 */ /* 0x000fea0003800200 */
.L_x_231:
[----:B------:R-:W-:Y:S05]  /*0830*/  @!P0 EXIT ;  /* 0x000000000000894d */ /* 0x000fea0003800000 */
[C-C-:B------:R-:W-:Y:S01]  /*0840*/  IMAD R25, R0.reuse, 0x2, R26.reuse ;  /* 0x0000000200197824 */ /* 0x140fe200078e021a */
[----:B------:R-:W1:Y:S01]  /*0850*/  LDCU UR10, c[0x0][0x394] ;  /* 0x00007280ff0a77ac */ /* 0x000e620008000800 */
[----:B------:R-:W-:Y:S02]  /*0860*/  IMAD R3, R0, 0x3, R26 ;  /* 0x0000000300037824 */ /* 0x000fe400078e021a */
[----:B------:R-:W-:-:S07]  /*0870*/  IMAD.IADD R2, R26, 0x1, R0 ;  /* 0x000000011a027824 */ /* 0x000fce00078e0200 */
.L_x_234:
[----:B--2---:R-:W-:-:S04]  /*0880*/  IMAD.MOV.U32 R5, RZ, RZ, 0x20 ;  /* 0x00000020ff057424 */ /* 0x004fc800078e00ff */
[----:B------:R-:W-:-:S06]  /*0890*/  IMAD.WIDE.U32 R4, R26, R5, UR4 ;  /* 0x000000041a047e25 */ /* 0x000fcc000f8e0005 */
[----:B0-----:R-:W2:Y:S01]  /*08a0*/  LDG.E.ENL2.256.CONSTANT R8, R4, desc[UR12][R4.64] ;  /* 0xfe00000c0404797e */ /* 0x001ea20008129908 */
[----:B------:R-:W-:-:S04]  /*08b0*/  IMAD.MOV.U32 R13, RZ, RZ, 0x20 ;  /* 0x00000020ff0d7424 */ /* 0x000fc800078e00ff */
[----:B------:R-:W-:-:S06]  /*08c0*/  IMAD.WIDE.U32 R12, R26, R13, UR6 ;  /* 0x000000061a0c7e25 */ /* 0x000fcc000f8e000d */
[----:B------:R-:W3:Y:S01]  /*08d0*/  LDG.E.ENL2.256.CONSTANT R12, R16, desc[UR12][R12.64] ;  /* 0xfe00000c0c10797e */ /* 0x000ee2000812990c */
[--C-:B--2---:R-:W-:Y:S02]  /*08e0*/  HADD2.F32 R20, -RZ, R4.reuse.H0_H0 ;  /* 0x20000004ff147230 */ /* 0x104fe40000004100 */
[----:B------:R-:W-:Y:S02]  /*08f0*/  HADD2.F32 R21, -RZ, R4.H1_H1 ;  /* 0x30000004ff157230 */ /* 0x000fe40000004100 */
[--C-:B------:R-:W-:Y:S01]  /*0900*/  HADD2.F32 R22, -RZ, R5.reuse.H0_H0 ;  /* 0x20000005ff167230 */ /* 0x100fe20000004100 */
[C---:B-1----:R-:W-:Y:S01]  /*0910*/  FSETP.GT.FTZ.AND P0, PT, R20.reuse, UR10, PT ;  /* 0x0000000a14007c0b */ /* 0x042fe2000bf14000 */
[--C-:B------:R-:W-:Y:S01]  /*0920*/  HADD2.F32 R4, -RZ, R6.reuse.H0_H0 ;  /* 0x20000006ff047230 */ /* 0x100fe20000004100 */
[C---:B------:R-:W-:Y:S01]  /*0930*/  FSETP.GT.FTZ.AND P1, PT, R21.reuse, UR10, PT ;  /* 0x0000000a15007c0b */ /* 0x040fe2000bf34000 */
[----:B------:R-:W-:Y:S01]  /*0940*/  HADD2.F32 R5, -RZ, R5.H1_H1 ;  /* 0x30000005ff057230 */ /* 0x000fe20000004100 */
[----:B------:R-:W-:Y:S01]  /*0950*/  FSEL R27, R20, RZ, P0 ;  /* 0x000000ff141b7208 */ /* 0x000fe20000000000 */
[----:B------:R-:W-:Y:S01]  /*0960*/  HADD2.F32 R6, -RZ, R6.H1_H1 ;  /* 0x30000006ff067230 */ /* 0x000fe20000004100 */
[----:B------:R-:W-:-:S02]  /*0970*/  FSEL R20, R21, RZ, P1 ;  /* 0x000000ff15147208 */ /* 0x000fc40000800000 */
[----:B------:R-:W-:Y:S02]  /*0980*/  FSETP.GT.FTZ.AND P2, PT, R4, UR10, PT ;  /* 0x0000000a04007c0b */ /* 0x000fe4000bf54000 */
[----:B------:R-:W-:Y:S02]  /*0990*/  FSETP.GT.FTZ.AND P1, PT, R5, UR10, PT ;  /* 0x0000000a05007c0b */ /* 0x000fe4000bf34000 */
[----:B------:R-:W-:Y:S02]  /*09a0*/  F2FP.F16.F32.PACK_AB R27, R20, R27 ;  /* 0x0000001b141b723e */ /* 0x000fe400000000ff */
[----:B------:R-:W-:Y:S01]  /*09b0*/  FSEL R20, R4, RZ, P2 ;  /* 0x000000ff04147208 */ /* 0x000fe20001000000 */
[----:B------:R-:W-:Y:S01]  /*09c0*/  HADD2.F32 R4, -RZ, R7.H0_H0 ;  /* 0x20000007ff047230 */ /* 0x000fe20000004100 */
[----:B------:R-:W-:Y:S01]  /*09d0*/  FSETP.GT.FTZ.AND P0, PT, R22, UR10, PT ;  /* 0x0000000a16007c0b */ /* 0x000fe2000bf14000 */
[----:B---3--:R-:W-:Y:S01]  /*09e0*/  HFMA2 R16, R27, R16, -RZ ;  /* 0x000000101b107231 */ /* 0x008fe200001000ff */
[----:B------:R-:W-:-:S02]  /*09f0*/  FSETP.GT.FTZ.AND P3, PT, R6, UR10, PT ;  /* 0x0000000a06007c0b */ /* 0x000fc4000bf74000 */
[----:B------:R-:W-:Y:S01]  /*0a00*/  FSEL R21, R5, RZ, P1 ;  /* 0x000000ff05157208 */ /* 0x000fe20000800000 */
[----:B------:R-:W-:Y:S01]  /*0a10*/  HADD2.F32 R5, -RZ, R7.H1_H1 ;  /* 0x30000007ff057230 */ /* 0x000fe20000004100 */
[----:B------:R-:W-:Y:S02]  /*0a20*/  FSEL R22, R22, RZ, P0 ;  /* 0x000000ff16167208 */ /* 0x000fe40000000000 */
[----:B------:R-:W-:Y:S02]  /*0a30*/  FSEL R23, R6, RZ, P3 ;  /* 0x000000ff06177208 */ /* 0x000fe40001800000 */
[C---:B------:R-:W-:Y:S02]  /*0a40*/  FSETP.GT.FTZ.AND P0, PT, R4.reuse, UR10, PT ;  /* 0x0000000a04007c0b */ /* 0x040fe4000bf14000 */
[----:B------:R-:W-:Y:S02]  /*0a50*/  FSETP.GT.FTZ.AND P1, PT, R5, UR10, PT ;  /* 0x0000000a05007c0b */ /* 0x000fe4000bf34000 */
[----:B------:R-:W-:Y:S01]  /*0a60*/  F2FP.F16.F32.PACK_AB R7, R21, R22 ;  /* 0x000000161507723e */ /* 0x000fe200000000ff */
[--C-:B------:R-:W-:Y:S01]  /*0a70*/  HADD2.F32 R21, -RZ, R8.reuse.H1_H1 ;  /* 0x30000008ff157230 */ /* 0x100fe20000004100 */
[----:B------:R-:W-:Y:S01]  /*0a80*/  F2FP.F16.F32.PACK_AB R6, R23, R20 ;  /* 0x000000141706723e */ /* 0x000fe200000000ff */
[----:B------:R-:W-:Y:S01]  /*0a90*/  HADD2.F32 R20, -RZ, R8.H0_H0 ;  /* 0x20000008ff147230 */ /* 0x000fe20000004100 */
[----:B------:R-:W-:Y:S01]  /*0aa0*/  FSEL R23, R4, RZ, P0 ;  /* 0x000000ff04177208 */ /* 0x000fe20000000000 */
[--C-:B------:R-:W-:Y:S01]  /*0ab0*/  HADD2.F32 R8, -RZ, R9.reuse.H0_H0 ;  /* 0x20000009ff087230 */ /* 0x100fe20000004100 */
[----:B------:R-:W-:Y:S01]  /*0ac0*/  FSEL R4, R5, RZ, P1 ;  /* 0x000000ff05047208 */ /* 0x000fe20000800000 */
[----:B------:R-:W-:Y:S01]  /*0ad0*/  HADD2.F32 R9, -RZ, R9.H1_H1 ;  /* 0x30000009ff097230 */ /* 0x000fe20000004100 */
[----:B------:R-:W-:Y:S01]  /*0ae0*/  FSETP.GT.FTZ.AND P3, PT, R21, UR10, PT ;  /* 0x0000000a15007c0b */ /* 0x000fe2000bf74000 */
[----:B------:R-:W-:Y:S01]  /*0af0*/  HMUL2 R17, R7, R17 ;  /* 0x0000001107117232 */ /* 0x000fe20000000000 */
[----:B------:R-:W-:Y:S01]  /*0b00*/  F2FP.F16.F32.PACK_AB R23, R4, R23 ;  /* 0x000000170417723e */ /* 0x000fe200000000ff */
[--C-:B------:R-:W-:Y:S01]  /*0b10*/  HADD2.F32 R4, -RZ, R10.reuse.H0_H0 ;  /* 0x2000000aff047230 */ /* 0x100fe20000004100 */
[C---:B------:R-:W-:Y:S01]  /*0b20*/  FSETP.GT.FTZ.AND P0, PT, R8.reuse, UR10, PT ;  /* 0x0000000a08007c0b */ /* 0x040fe2000bf14000 */
[----:B------:R-:W-:Y:S01]  /*0b30*/  HADD2.F32 R10, -RZ, R10.H1_H1 ;  /* 0x3000000aff0a7230 */ /* 0x000fe20000004100 */
[C---:B------:R-:W-:Y:S01]  /*0b40*/  FSETP.GT.FTZ.AND P1, PT, R9.reuse, UR10, PT ;  /* 0x0000000a09007c0b */ /* 0x040fe2000bf34000 */
[----:B------:R-:W-:Y:S01]  /*0b50*/  HFMA2 R18, R6, R18, -RZ ;  /* 0x0000001206127231 */ /* 0x000fe200001000ff */
[----:B------:R-:W-:Y:S01]  /*0b60*/  FSEL R24, R8, RZ, P0 ;  /* 0x000000ff08187208 */ /* 0x000fe20000000000 */
[--C-:B------:R-:W-:Y:S01]  /*0b70*/  HADD2.F32 R8, -RZ, R11.reuse.H0_H0 ;  /* 0x2000000bff087230 */ /* 0x100fe20000004100 */
[----:B------:R-:W-:Y:S01]  /*0b80*/  FSEL R9, R9, RZ, P1 ;  /* 0x000000ff09097208 */ /* 0x000fe20000800000 */
[----:B------:R-:W-:Y:S01]  /*0b90*/  HADD2.F32 R11, -RZ, R11.H1_H1 ;  /* 0x3000000bff0b7230 */ /* 0x000fe20000004100 */
[----:B------:R-:W-:-:S02]  /*0ba0*/  FSETP.GT.FTZ.AND P0, PT, R4, UR10, PT ;  /* 0x0000000a04007c0b */ /* 0x000fc4000bf14000 */
[----:B------:R-:W-:Y:S02]  /*0bb0*/  FSETP.GT.FTZ.AND P1, PT, R10, UR10, PT ;  /* 0x0000000a0a007c0b */ /* 0x000fe4000bf34000 */
[----:B------:R-:W-:Y:S02]  /*0bc0*/  FSETP.GT.FTZ.AND P2, PT, R20, UR10, PT ;  /* 0x0000000a14007c0b */ /* 0x000fe4000bf54000 */
[----:B------:R-:W-:Y:S02]  /*0bd0*/  FSEL R21, R21, RZ, P3 ;  /* 0x000000ff15157208 */ /* 0x000fe40001800000 */
[----:B------:R-:W-:Y:S01]  /*0be0*/  F2FP.F16.F32.PACK_AB R24, R9, R24 ;  /* 0x000000180918723e */ /* 0x000fe200000000ff */
[----:B------:R-:W-:Y:S01]  /*0bf0*/  IMAD.MOV.U32 R9, RZ, RZ, 0x20 ;  /* 0x00000020ff097424 */ /* 0x000fe200078e00ff */
[----:B------:R-:W-:Y:S02]  /*0c00*/  FSEL R22, R4, RZ, P0 ;  /* 0x000000ff04167208 */ /* 0x000fe40000000000 */
[----:B------:R-:W-:-:S02]  /*0c10*/  FSEL R5, R10, RZ, P1 ;  /* 0x000000ff0a057208 */ /* 0x000fc40000800000 */
[----:B------:R-:W-:Y:S02]  /*0c20*/  FSEL R20, R20, RZ, P2 ;  /* 0x000000ff14147208 */ /* 0x000fe40001000000 */
[----:B------:R-:W-:Y:S02]  /*0c30*/  FSETP.GT.FTZ.AND P3, PT, R11, UR10, PT ;  /* 0x0000000a0b007c0b */ /* 0x000fe4000bf74000 */
[----:B------:R-:W-:Y:S02]  /*0c40*/  FSETP.GT.FTZ.AND P2, PT, R8, UR10, PT ;  /* 0x0000000a08007c0b */ /* 0x000fe4000bf54000 */
[----:B------:R-:W-:Y:S01]  /*0c50*/  F2FP.F16.F32.PACK_AB R22, R5, R22 ;  /* 0x000000160516723e */ /* 0x000fe200000000ff */
[----:B------:R-:W-:Y:S01]  /*0c60*/  IMAD.WIDE.U32 R4, R2, R9, UR4 ;  /* 0x0000000402047e25 */ /* 0x000fe2000f8e0009 */
[----:B------:R-:W-:Y:S02]  /*0c70*/  F2FP.F16.F32.PACK_AB R21, R21, R20 ;  /* 0x000000141515723e */ /* 0x000fe400000000ff */
[----:B------:R-:W-:-:S02]  /*0c80*/  FSEL R11, R11, RZ, P3 ;  /* 0x000000ff0b0b7208 */ /* 0x000fc40001800000 */
[----:B------:R-:W-:-:S04]  /*0c90*/  FSEL R20, R8, RZ, P2 ;  /* 0x000000ff08147208 */ /* 0x000fc80001000000 */
[----:B------:R-:W-:Y:S02]  /*0ca0*/  F2FP.F16.F32.PACK_AB R20, R11, R20 ;  /* 0x000000140b14723e */ /* 0x000fe400000000ff */
[----:B------:R-:W2:Y:S01]  /*0cb0*/  LDG.E.ENL2.256.CONSTANT R8, R4, desc[UR12][R4.64] ;  /* 0xfe00000c0404797e */ /* 0x000ea20008129908 */
[----:B------:R-:W-:Y:S02]  /*0cc0*/  HMUL2 R19, R23, R19 ;  /* 0x0000001317137232 */ /* 0x000fe40000000000 */
[----:B------:R-:W-:Y:S02]  /*0cd0*/  HFMA2 R12, R21, R12, -RZ ;  /* 0x0000000c150c7231 */ /* 0x000fe400001000ff */
[----:B------:R-:W-:Y:S02]  /*0ce0*/  IMAD.MOV.U32 R23, RZ, RZ, 0x20 ;  /* 0x00000020ff177424 */ /* 0x000fe400078e00ff */
[----:B------:R-:W-:Y:S02]  /*0cf0*/  HFMA2 R14, R22, R14, -RZ ;  /* 0x0000000e160e7231 */ /* 0x000fe400001000ff */
[----:B------:R-:W-:-:S02]  /*0d00*/  IMAD.MOV.U32 R21, RZ, RZ, 0x20 ;  /* 0x00000020ff157424 */ /* 0x000fc400078e00ff */
[----:B------:R-:W-:Y:S02]  /*0d10*/  HMUL2 R13, R24, R13 ;  /* 0x0000000d180d7232 */ /* 0x000fe40000000000 */
[----:B------:R-:W-:-:S04]  /*0d20*/  IMAD.WIDE.U32 R22, R26, R23, UR8 ;  /* 0x000000081a167e25 */ /* 0x000fc8000f8e0017 */
[----:B------:R-:W-:Y:S02]  /*0d30*/  HMUL2 R15, R20, R15 ;  /* 0x0000000f140f7232 */ /* 0x000fe40000000000 */
[----:B------:R-:W-:-:S03]  /*0d40*/  IMAD.WIDE.U32 R20, R2, R21, UR6 ;  /* 0x0000000602147e25 */ /* 0x000fc6000f8e0015 */
[----:B------:R0:W-:Y:S04]  /*0d50*/  STG.E.ENL2.256 desc[UR12][R22.64], R16, R12 ;  /* 0xf8000010160c797f */ /* 0x0001e8000f12180c */
[----:B0-----:R0:W3:Y:S01]  /*0d60*/  LDG.E.ENL2.256.CONSTANT R16, R12, desc[UR12][R20.64] ;  /* 0xfe00000c140c797e */ /* 0x0010e20008129910 */
[--C-:B--2---:R-:W-:Y:S02]  /*0d70*/  HADD2.F32 R24, -RZ, R4.reuse.H0_H0 ;  /* 0x20000004ff187230 */ /* 0x104fe40000004100 */
[----:B------:R-:W-:Y:S02]  /*0d80*/  HADD2.F32 R4, -RZ, R4.H1_H1 ;  /* 0x30000004ff047230 */ /* 0x000fe40000004100 */
[--C-:B------:R-:W-:Y:S01]  /*0d90*/  HADD2.F32 R28, -RZ, R5.reuse.H0_H0 ;  /* 0x20000005ff1c7230 */ /* 0x100fe20000004100 */
[----:B------:R-:W-:Y:S01]  /*0da0*/  FSETP.GT.FTZ.AND P0, PT, R24, UR10, PT ;  /* 0x0000000a18007c0b */ /* 0x000fe2000bf14000 */
[----:B------:R-:W-:Y:S01]  /*0db0*/  HADD2.F32 R5, -RZ, R5.H1_H1 ;  /* 0x30000005ff057230 */ /* 0x000fe20000004100 */
[----:B------:R-:W-:Y:S01]  /*0dc0*/  FSETP.GT.FTZ.AND P1, PT, R4, UR10, PT ;  /* 0x0000000a04007c0b */ /* 0x000fe2000bf34000 */
[----:B------:R-:W-:Y:S01]  /*0dd0*/  HADD2.F32 R22, -RZ, R6.H1_H1 ;  /* 0x30000006ff167230 */ /* 0x000fe20000004100 */
[----:B------:R-:W-:-:S02]  /*0de0*/  FSEL R24, R24, RZ, P0 ;  /* 0x000000ff18187208 */ /* 0x000fc40000000000 */
[----:B------:R-:W-:Y:S01]  /*0df0*/  FSEL R27, R4, RZ, P1 ;  /* 0x000000ff041b7208 */ /* 0x000fe20000800000 */
[----:B------:R-:W-:Y:S01]  /*0e00*/  HADD2.F32 R4, -RZ, R6.H0_H0 ;  /* 0x20000006ff047230 */ /* 0x000fe20000004100 */
[C---:B------:R-:W-:Y:S02]  /*0e10*/  FSETP.GT.FTZ.AND P1, PT, R5.reuse, UR10, PT ;  /* 0x0000000a05007c0b */ /* 0x040fe4000bf34000 */
[----:B------:R-:W-:Y:S02]  /*0e20*/  FSETP.GT.FTZ.AND P0, PT, R28, UR10, PT ;  /* 0x0000000a1c007c0b */ /* 0x000fe4000bf14000 */
[----:B------:R-:W-:Y:S02]  /*0e30*/  FSETP.GT.FTZ.AND P2, PT, R4, UR10, PT ;  /* 0x0000000a04007c0b */ /* 0x000fe4000bf54000 */
[----:B------:R-:W-:Y:S02]  /*0e40*/  FSETP.GT.FTZ.AND P3, PT, R22, UR10, PT ;  /* 0x0000000a16007c0b */ /* 0x000fe4000bf74000 */
[----:B0-----:R-:W-:Y:S01]  /*0e50*/  FSEL R21, R4, RZ, P2 ;  /* 0x000000ff04157208 */ /* 0x001fe20001000000 */
[--C-:B------:R-:W-:Y:S01]  /*0e60*/  HADD2.F32 R4, -RZ, R7.reuse.H0_H0 ;  /* 0x20000007ff047230 */ /* 0x100fe20000004100 */
[----:B------:R-:W-:Y:S01]  /*0e70*/  FSEL R20, R5, RZ, P1 ;  /* 0x000000ff05147208 */ /* 0x000fe20000800000 */
[----:B------:R-:W-:Y:S01]  /*0e80*/  HADD2.F32 R5, -RZ, R7.H1_H1 ;  /* 0x30000007ff057230 */ /* 0x000fe20000004100 */
[----:B------:R-:W-:-:S02]  /*0e90*/  F2FP.F16.F32.PACK_AB R6, R27, R24 ;  /* 0x000000181b06723e */ /* 0x000fc400000000ff */
[----:B------:R-:W-:Y:S01]  /*0ea0*/  FSEL R27, R28, RZ, P0 ;  /* 0x000000ff1c1b7208 */ /* 0x000fe20000000000 */
[----:B------:R-:W-:Y:S01]  /*0eb0*/  IMAD.MOV.U32 R28, RZ, RZ, 0x20 ;  /* 0x00000020ff1c7424 */ /* 0x000fe200078e00ff */
[----:B------:R-:W-:Y:S02]  /*0ec0*/  FSEL R22, R22, RZ, P3 ;  /* 0x000000ff16167208 */ /* 0x000fe40001800000 */
[----:B------:R-:W-:Y:S02]  /*0ed0*/  FSETP.GT.FTZ.AND P0, PT, R4, UR10, PT ;  /* 0x0000000a04007c0b */ /* 0x000fe4000bf14000 */
[C---:B------:R-:W-:Y:S02]  /*0ee0*/  FSETP.GT.FTZ.AND P1, PT, R5.reuse, UR10, PT ;  /* 0x0000000a05007c0b */ /* 0x040fe4000bf34000 */
[----:B------:R-:W-:Y:S01]  /*0ef0*/  F2FP.F16.F32.PACK_AB R27, R20, R27 ;  /* 0x0000001b141b723e */ /* 0x000fe200000000ff */
[--C-:B------:R-:W-:Y:S01]  /*0f00*/  HADD2.F32 R20, -RZ, R8.reuse.H0_H0 ;  /* 0x20000008ff147230 */ /* 0x100fe20000004100 */
[----:B------:R-:W-:Y:S01]  /*0f10*/  F2FP.F16.F32.PACK_AB R7, R22, R21 ;  /* 0x000000151607723e */ /* 0x000fe200000000ff */
[----:B------:R-:W-:Y:S01]  /*0f20*/  HADD2.F32 R21, -RZ, R8.H1_H1 ;  /* 0x30000008ff157230 */ /* 0x000fe20000004100 */
[----:B------:R-:W-:Y:S01]  /*0f30*/  FSEL R23, R4, RZ, P0 ;  /* 0x000000ff04177208 */ /* 0x000fe20000000000 */
[--C-:B------:R-:W-:Y:S01]  /*0f40*/  HADD2.F32 R8, -RZ, R9.reuse.H0_H0 ;  /* 0x20000009ff087230 */ /* 0x100fe20000004100 */
[----:B------:R-:W-:Y:S01]  /*0f50*/  FSEL R4, R5, RZ, P1 ;  /* 0x000000ff05047208 */ /* 0x000fe20000800000 */
[----:B------:R-:W-:Y:S01]  /*0f60*/  HADD2.F32 R9, -RZ, R9.H1_H1 ;  /* 0x30000009ff097230 */ /* 0x000fe20000004100 */
[----:B------:R-:W-:Y:S01]  /*0f70*/  FSETP.GT.FTZ.AND P3, PT, R21, UR10, PT ;  /* 0x0000000a15007c0b */ /* 0x000fe2000bf74000 */
[----:B---3--:R-:W-:Y:S01]  /*0f80*/  HFMA2 R12, R6, R12, -RZ ;  /* 0x0000000c060c7231 */ /* 0x008fe200001000ff */
        /* <DEDUP_REMOVED lines=10> */
[----:B------:R-:W-:Y:S01]  /*1030*/  FSETP.GT.FTZ.AND P0, PT, R4, UR10, PT ;  /* 0x0000000a04007c0b */ /* 0x000fe2000bf14000 */
[----:B------:R-:W-:Y:S01]  /*1040*/  HMUL2 R13, R27, R13 ;  /* 0x0000000d1b0d7232 */ /* 0x000fe20000000000 */
[----:B------:R-:W-:-:S02]  /*1050*/  FSETP.GT.FTZ.AND P1, PT, R10, UR10, PT ;  /* 0x0000000a0a007c0b */ /* 0x000fc4000bf34000 */
[----:B------:R-:W-:Y:S02]  /*1060*/  FSETP.GT.FTZ.AND P2, PT, R20, UR10, PT ;  /* 0x0000000a14007c0b */ /* 0x000fe4000bf54000 */
[----:B------:R-:W-:Y:S02]  /*1070*/  FSEL R21, R21, RZ, P3 ;  /* 0x000000ff15157208 */ /* 0x000fe40001800000 */
[----:B------:R-:W-:Y:S02]  /*1080*/  FSEL R22, R4, RZ, P0 ;  /* 0x000000ff04167208 */ /* 0x000fe40000000000 */
[----:B------:R-:W-:Y:S02]  /*1090*/  FSEL R5, R10, RZ, P1 ;  /* 0x000000ff0a057208 */ /* 0x000fe40000800000 */
[----:B------:R-:W-:Y:S02]  /*10a0*/  FSEL R20, R20, RZ, P2 ;  /* 0x000000ff14147208 */ /* 0x000fe40001000000 */
[----:B------:R-:W-:-:S02]  /*10b0*/  FSETP.GT.FTZ.AND P3, PT, R11, UR10, PT ;  /* 0x0000000a0b007c0b */ /* 0x000fc4000bf74000 */
[C---:B------:R-:W-:Y:S02]  /*10c0*/  FSETP.GT.FTZ.AND P2, PT, R8.reuse, UR10, PT ;  /* 0x0000000a08007c0b */ /* 0x040fe4000bf54000 */
[----:B------:R-:W-:Y:S01]  /*10d0*/  F2FP.F16.F32.PACK_AB R22, R5, R22 ;  /* 0x000000160516723e */ /* 0x000fe200000000ff */
[----:B------:R-:W-:Y:S01]  /*10e0*/  IMAD.WIDE.U32 R4, R25, R28, UR4 ;  /* 0x0000000419047e25 */ /* 0x000fe2000f8e001c */
[----:B------:R-:W-:Y:S02]  /*10f0*/  F2FP.F16.F32.PACK_AB R21, R21, R20 ;  /* 0x000000141515723e */ /* 0x000fe400000000ff */
[----:B------:R-:W-:Y:S02]  /*1100*/  FSEL R11, R11, RZ, P3 ;  /* 0x000000ff0b0b7208 */ /* 0x000fe40001800000 */
[----:B------:R-:W-:Y:S02]  /*1110*/  FSEL R20, R8, RZ, P2 ;  /* 0x000000ff08147208 */ /* 0x000fe40001000000 */
[----:B------:R-:W-:-:S02]  /*1120*/  F2FP.F16.F32.PACK_AB R24, R9, R24 ;  /* 0x000000180918723e */ /* 0x000fc400000000ff */
[----:B------:R-:W-:Y:S02]  /*1130*/  F2FP.F16.F32.PACK_AB R20, R11, R20 ;  /* 0x000000140b14723e */ /* 0x000fe400000000ff */
[----:B------:R-:W2:Y:S01]  /*1140*/  LDG.E.ENL2.256.CONSTANT R4, R8, desc[UR12][R4.64] ;  /* 0xfe00000c0408797e */ /* 0x000ea20008129904 */
[----:B------:R-:W-:Y:S02]  /*1150*/  HMUL2 R15, R23, R15 ;  /* 0x0000000f170f7232 */ /* 0x000fe40000000000 */
[----:B------:R-:W-:Y:S02]  /*1160*/  IMAD.MOV.U32 R23, RZ, RZ, 0x20 ;  /* 0x00000020ff177424 */ /* 0x000fe400078e00ff */
[----:B------:R-:W-:Y:S02]  /*1170*/  HMUL2 R17, R24, R17 ;  /* 0x0000001118117232 */ /* 0x000fe40000000000 */
[----:B------:R-:W-:Y:S02]  /*1180*/  IMAD.MOV.U32 R24, RZ, RZ, 0x20 ;  /* 0x00000020ff187424 */ /* 0x000fe400078e00ff */
[----:B------:R-:W-:-:S02]  /*1190*/  HFMA2 R18, R22, R18, -RZ ;  /* 0x0000001216127231 */ /* 0x000fc400001000ff */
[----:B------:R-:W-:Y:S02]  /*11a0*/  HMUL2 R19, R20, R19 ;  /* 0x0000001314137232 */ /* 0x000fe40000000000 */
[----:B------:R-:W-:Y:S02]  /*11b0*/  HFMA2 R16, R21, R16, -RZ ;  /* 0x0000001015107231 */ /* 0x000fe400001000ff */
[----:B------:R-:W-:-:S04]  /*11c0*/  IMAD.WIDE.U32 R22, R2, R23, UR8 ;  /* 0x0000000802167e25 */ /* 0x000fc8000f8e0017 */
[----:B------:R-:W-:Y:S01]  /*11d0*/  IMAD.WIDE.U32 R20, R25, R24, UR6 ;  /* 0x0000000619147e25 */ /* 0x000fe2000f8e0018 */
[----:B------:R0:W-:Y:S04]  /*11e0*/  STG.E.ENL2.256 desc[UR12][R22.64], R12, R16 ;  /* 0xf800000c1610797f */ /* 0x0001e8000f12180c */
[----:B0-----:R0:W3:Y:S01]  /*11f0*/  LDG.E.ENL2.256.CONSTANT R16, R12, desc[UR12][R20.64] ;  /* 0xfe00000c140c797e */ /* 0x0010e20008129910 */
[--C-:B--2---:R-:W-:Y:S02]  /*1200*/  HADD2.F32 R24, -RZ, R8.reuse.H0_H0 ;  /* 0x20000008ff187230 */ /* 0x104fe40000004100 */
[----:B------:R-:W-:Y:S02]  /*1210*/  HADD2.F32 R8, -RZ, R8.H1_H1 ;  /* 0x30000008ff087230 */ /* 0x000fe40000004100 */
[----:B------:R-:W-:Y:S01]  /*1220*/  HADD2.F32 R28, -RZ, R9.H0_H0 ;  /* 0x20000009ff1c7230 */ /* 0x000fe20000004100 */
[----:B------:R-:W-:Y:S01]  /*1230*/  FSETP.GT.FTZ.AND P0, PT, R24, UR10, PT ;  /* 0x0000000a18007c0b */ /* 0x000fe2000bf14000 */
[--C-:B------:R-:W-:Y:S01]  /*1240*/  HADD2.F32 R29, -RZ, R10.reuse.H0_H0 ;  /* 0x2000000aff1d7230 */ /* 0x100fe20000004100 */
[----:B------:R-:W-:Y:S01]  /*1250*/  FSETP.GT.FTZ.AND P1, PT, R8, UR10, PT ;  /* 0x0000000a08007c0b */ /* 0x000fe2000bf34000 */
[----:B------:R-:W-:Y:S01]  /*1260*/  HADD2.F32 R22, -RZ, R10.H1_H1 ;  /* 0x3000000aff167230 */ /* 0x000fe20000004100 */
[----:B------:R-:W-:Y:S01]  /*1270*/  FSEL R24, R24, RZ, P0 ;  /* 0x000000ff18187208 */ /* 0x000fe20000000000 */
[----:B0-----:R-:W-:Y:S01]  /*1280*/  HADD2.F32 R20, -RZ, R11.H0_H0 ;  /* 0x2000000bff147230 */ /* 0x001fe20000004100 */
[----:B------:R-:W-:Y:S01]  /*1290*/  FSEL R27, R8, RZ, P1 ;  /* 0x000000ff081b7208 */ /* 0x000fe20000800000 */
[----:B------:R-:W-:Y:S01]  /*12a0*/  HADD2.F32 R8, -RZ, R9.H1_H1 ;  /* 0x30000009ff087230 */ /* 0x000fe20000004100 */
[----:B------:R-:W-:Y:S01]  /*12b0*/  FSETP.GT.FTZ.AND P0, PT, R28, UR10, PT ;  /* 0x0000000a1c007c0b */ /* 0x000fe2000bf14000 */
[----:B------:R-:W-:Y:S01]  /*12c0*/  HADD2.F32 R11, -RZ, R11.H1_H1 ;  /* 0x3000000bff0b7230 */ /* 0x000fe20000004100 */
[----:B------:R-:W-:-:S02]  /*12d0*/  FSETP.GT.FTZ.AND P2, PT, R29, UR10, PT ;  /* 0x0000000a1d007c0b */ /* 0x000fc4000bf54000 */
[----:B------:R-:W-:Y:S02]  /*12e0*/  FSETP.GT.FTZ.AND P1, PT, R8, UR10, PT ;  /* 0x0000000a08007c0b */ /* 0x000fe4000bf34000 */
[----:B------:R-:W-:Y:S02]  /*12f0*/  FSETP.GT.FTZ.AND P3, PT, R22, UR10, PT ;  /* 0x0000000a16007c0b */ /* 0x000fe4000bf74000 */
[----:B------:R-:W-:Y:S01]  /*1300*/  FSEL R10, R28, RZ, P0 ;  /* 0x000000ff1c0a7208 */ /* 0x000fe20000000000 */
[----:B------:R-:W-:Y:S01]  /*1310*/  IMAD.MOV.U32 R28, RZ, RZ, 0x20 ;  /* 0x00000020ff1c7424 */ /* 0x000fe200078e00ff */
[----:B------:R-:W-:Y:S02]  /*1320*/  FSEL R21, R8, RZ, P1 ;  /* 0x000000ff08157208 */ /* 0x000fe40000800000 */
[----:B------:R-:W-:Y:S02]  /*1330*/  FSEL R8, R29, RZ, P2 ;  /* 0x000000ff1d087208 */ /* 0x000fe40001000000 */
[----:B------:R-:W-:Y:S01]  /*1340*/  FSEL R23, R22, RZ, P3 ;  /* 0x000000ff16177208 */ /* 0x000fe20001800000 */
[--C-:B------:R-:W-:Y:S01]  /*1350*/  HADD2.F32 R22, -RZ, R4.reuse.H1_H1 ;  /* 0x30000004ff167230 */ /* 0x100fe20000004100 */
[----:B------:R-:W-:Y:S01]  /*1360*/  F2FP.F16.F32.PACK_AB R10, R21, R10 ;  /* 0x0000000a150a723e */ /* 0x000fe200000000ff */
[----:B------:R-:W-:Y:S01]  /*1370*/  HADD2.F32 R21, -RZ, R4.H0_H0 ;  /* 0x20000004ff157230 */ /* 0x000fe20000004100 */
[----:B------:R-:W-:Y:S01]  /*1380*/  FSETP.GT.FTZ.AND P0, PT, R20, UR10, PT ;  /* 0x0000000a14007c0b */ /* 0x000fe2000bf14000 */
[--C-:B------:R-:W-:Y:S01]  /*1390*/  HADD2.F32 R4, -RZ, R5.reuse.H0_H0 ;  /* 0x20000005ff047230 */ /* 0x100fe20000004100 */
[----:B------:R-:W-:Y:S01]  /*13a0*/  FSETP.GT.FTZ.AND P1, PT, R11, UR10, PT ;  /* 0x0000000a0b007c0b */ /* 0x000fe2000bf34000 */
[----:B------:R-:W-:Y:S01]  /*13b0*/  HADD2.F32 R5, -RZ, R5.H1_H1 ;  /* 0x30000005ff057230 */ /* 0x000fe20000004100 */
[----:B------:R-:W-:-:S02]  /*13c0*/  F2FP.F16.F32.PACK_AB R8, R23, R8 ;  /* 0x000000081708723e */ /* 0x000fc400000000ff */
[----:B------:R-:W-:Y:S02]  /*13d0*/  FSEL R23, R20, RZ, P0 ;  /* 0x000000ff14177208 */ /* 0x000fe40000000000 */
[----:B------:R-:W-:Y:S01]  /*13e0*/  FSEL R20, R11, RZ, P1 ;  /* 0x000000ff0b147208 */ /* 0x000fe20000800000 */
        /* <DEDUP_REMOVED lines=8> */
[----:B------:R-:W-:Y:S02]  /*1470*/  F2FP.F16.F32.PACK_AB R9, R27, R24 ;  /* 0x000000181b09723e */ /* 0x000fe400000000ff */
[----:B------:R-:W-:Y:S01]  /*1480*/  FSEL R24, R4, RZ, P0 ;  /* 0x000000ff04187208 */ /* 0x000fe20000000000 */
[--C-:B------:R-:W-:Y:S01]  /*1490*/  HADD2.F32 R4, -RZ, R7.reuse.H0_H0 ;  /* 0x20000007ff047230 */ /* 0x100fe20000004100 */
[----:B------:R-:W-:Y:S01]  /*14a0*/  FSEL R21, R21, RZ, P2 ;  /* 0x000000ff15157208 */ /* 0x000fe20001000000 */
[----:B------:R-:W-:Y:S01]  /*14b0*/  HADD2.F32 R7, -RZ, R7.H1_H1 ;  /* 0x30000007ff077230 */ /* 0x000fe20000004100 */
[----:B------:R-:W-:Y:S01]  /*14c0*/  FSEL R22, R22, RZ, P3 ;  /* 0x000000ff16167208 */ /* 0x000fe20001800000 */
[----:B------:R-:W-:Y:S01]  /*14d0*/  HFMA2 R12, R9, R12, -RZ ;  /* 0x0000000c090c7231 */ /* 0x000fe200001000ff */
[----:B------:R-:W-:Y:S02]  /*14e0*/  FSEL R5, R5, RZ, P1 ;  /* 0x000000ff05057208 */ /* 0x000fe40000800000 */
[----:B------:R-:W-:-:S02]  /*14f0*/  FSETP.GT.FTZ.AND P0, PT, R11, UR10, PT ;  /* 0x0000000a0b007c0b */ /* 0x000fc4000bf14000 */
[----:B------:R-:W-:Y:S02]  /*1500*/  FSETP.GT.FTZ.AND P1, PT, R6, UR10, PT ;  /* 0x0000000a06007c0b */ /* 0x000fe4000bf34000 */
[----:B------:R-:W-:Y:S02]  /*1510*/  F2FP.F16.F32.PACK_AB R21, R22, R21 ;  /* 0x000000151615723e */ /* 0x000fe400000000ff */
[----:B------:R-:W-:Y:S02]  /*1520*/  F2FP.F16.F32.PACK_AB R24, R5, R24 ;  /* 0x000000180518723e */ /* 0x000fe400000000ff */
[----:B------:R-:W-:Y:S02]  /*1530*/  FSETP.GT.FTZ.AND P2, PT, R4, UR10, PT ;  /* 0x0000000a04007c0b */ /* 0x000fe4000bf54000 */
[----:B------:R-:W-:Y:S02]  /*1540*/  FSEL R22, R11, RZ, P0 ;  /* 0x000000ff0b167208 */ /* 0x000fe40000000000 */
[----:B------:R-:W-:-:S02]  /*1550*/  FSEL R5, R6, RZ, P1 ;  /* 0x000000ff06057208 */ /* 0x000fc40000800000 */
[----:B------:R-:W-:Y:S02]  /*1560*/  FSETP.GT.FTZ.AND P3, PT, R7, UR10, PT ;  /* 0x0000000a07007c0b */ /* 0x000fe4000bf74000 */
[----:B------:R-:W-:Y:S02]  /*1570*/  F2FP.F16.F32.PACK_AB R23, R20, R23 ;  /* 0x000000171417723e */ /* 0x000fe400000000ff */
[----:B------:R-:W-:Y:S02]  /*1580*/  FSEL R20, R4, RZ, P2 ;  /* 0x000000ff04147208 */ /* 0x000fe40001000000 */
[----:B------:R-:W-:Y:S01]  /*1590*/  F2FP.F16.F32.PACK_AB R22, R5, R22 ;  /* 0x000000160516723e */ /* 0x000fe200000000ff */
[----:B------:R-:W-:Y:S01]  /*15a0*/  IMAD.WIDE.U32 R4, R3, R28, UR4 ;  /* 0x0000000403047e25 */ /* 0x000fe2000f8e001c */
[----:B------:R-:W-:-:S04]  /*15b0*/  FSEL R7, R7, RZ, P3 ;  /* 0x000000ff07077208 */ /* 0x000fc80001800000 */
[----:B------:R-:W-:Y:S02]  /*15c0*/  F2FP.F16.F32.PACK_AB R20, R7, R20 ;  /* 0x000000140714723e */ /* 0x000fe400000000ff */
[----:B------:R-:W2:Y:S01]  /*15d0*/  LDG.E.ENL2.256.CONSTANT R8, R4, desc[UR12][R4.64] ;  /* 0xfe00000c0404797e */ /* 0x000ea20008129908 */
[----:B------:R-:W-:Y:S02]  /*15e0*/  HMUL2 R17, R24, R17 ;  /* 0x0000001118117232 */ /* 0x000fe40000000000 */
[----:B------:R-:W-:Y:S02]  /*15f0*/  IMAD.MOV.U32 R24, RZ, RZ, 0x20 ;  /* 0x00000020ff187424 */ /* 0x000fe400078e00ff */
[----:B------:R-:W-:Y:S02]  /*1600*/  HMUL2 R15, R23, R15 ;  /* 0x0000000f170f7232 */ /* 0x000fe40000000000 */
[----:B------:R-:W-:Y:S02]  /*1610*/  HFMA2 R18, R22, R18, -RZ ;  /* 0x0000001216127231 */ /* 0x000fe400001000ff */
[----:B------:R-:W-:-:S02]  /*1620*/  HMUL2 R19, R20, R19 ;  /* 0x0000001314137232 */ /* 0x000fc40000000000 */
[----:B------:R-:W-:Y:S02]  /*1630*/  HFMA2 R16, R21, R16, -RZ ;  /* 0x0000001015107231 */ /* 0x000fe400001000ff */
[----:B------:R-:W-:-:S04]  /*1640*/  IMAD.WIDE.U32 R22, R25, R24, UR8 ;  /* 0x0000000819167e25 */ /* 0x000fc8000f8e0018 */
[----:B------:R-:W-:Y:S01]  /*1650*/  IMAD.WIDE.U32 R20, R3, R28, UR6 ;  /* 0x0000000603147e25 */ /* 0x000fe2000f8e001c */
[----:B------:R0:W-:Y:S04]  /*1660*/  STG.E.ENL2.256 desc[UR12][R22.64], R12, R16 ;  /* 0xf800000c1610797f */ /* 0x0001e8000f12180c */
[----:B0-----:R0:W3:Y:S01]  /*1670*/  LDG.E.ENL2.256.CONSTANT R16, R12, desc[UR12][R20.64] ;  /* 0xfe00000c140c797e */ /* 0x0010e20008129910 */
[C---:B------:R-:W-:Y:S02]  /*1680*/  IMAD R25, R0.reuse, 0x4, R25 ;  /* 0x0000000400197824 */ /* 0x040fe400078e0219 */
[----:B------:R-:W-:Y:S02]  /*1690*/  IMAD R2, R0, 0x4, R2 ;  /* 0x0000000400027824 */ /* 0x000fe400078e0202 */
[----:B--2---:R-:W-:-:S02]  /*16a0*/  HADD2.F32 R24, -RZ, R4.H0_H0 ;  /* 0x20000004ff187230 */ /* 0x004fc40000004100 */
[----:B------:R-:W-:Y:S02]  /*16b0*/  HADD2.F32 R4, -RZ, R4.H1_H1 ;  /* 0x30000004ff047230 */ /* 0x000fe40000004100 */
[--C-:B------:R-:W-:Y:S01]  /*16c0*/  HADD2.F32 R27, -RZ, R5.reuse.H0_H0 ;  /* 0x20000005ff1b7230 */ /* 0x100fe20000004100 */
[----:B------:R-:W-:Y:S01]  /*16d0*/  FSETP.GT.FTZ.AND P0, PT, R24, UR10, PT ;  /* 0x0000000a18007c0b */ /* 0x000fe2000bf14000 */
[----:B------:R-:W-:Y:S01]  /*16e0*/  HADD2.F32 R28, -RZ, R5.H1_H1 ;  /* 0x30000005ff1c7230 */ /* 0x000fe20000004100 */
[----:B------:R-:W-:Y:S01]  /*16f0*/  FSETP.GT.FTZ.AND P1, PT, R4, UR10, PT ;  /* 0x0000000a04007c0b */ /* 0x000fe2000bf34000 */
[----:B------:R-:W-:Y:S01]  /*1700*/  HADD2.F32 R22, -RZ, R8.H0_H0 ;  /* 0x20000008ff167230 */ /* 0x000fe20000004100 */
[----:B------:R-:W-:Y:S01]  /*1710*/  FSEL R24, R24, RZ, P0 ;  /* 0x000000ff18187208 */ /* 0x000fe20000000000 */
[--C-:B0-----:R-:W-:Y:S01]  /*1720*/  HADD2.F32 R20, -RZ, R6.reuse.H0_H0 ;  /* 0x20000006ff147230 */ /* 0x101fe20000004100 */
[----:B------:R-:W-:Y:S01]  /*1730*/  FSEL R5, R4, RZ, P1 ;  /* 0x000000ff04057208 */ /* 0x000fe20000800000 */
[----:B------:R-:W-:Y:S01]  /*1740*/  HADD2.F32 R21, -RZ, R6.H1_H1 ;  /* 0x30000006ff157230 */ /* 0x000fe20000004100 */
[----:B------:R-:W-:Y:S01]  /*1750*/  FSETP.GT.FTZ.AND P0, PT, R27, UR10, PT ;  /* 0x0000000a1b007c0b */ /* 0x000fe2000bf14000 */
[----:B------:R-:W-:Y:S01]  /*1760*/  HADD2.F32 R8, -RZ, R8.H1_H1 ;  /* 0x30000008ff087230 */ /* 0x000fe20000004100 */
[----:B------:R-:W-:Y:S01]  /*1770*/  FSETP.GT.FTZ.AND P1, PT, R28, UR10, PT ;  /* 0x0000000a1c007c0b */ /* 0x000fe2000bf34000 */
[--C-:B------:R-:W-:Y:S01]  /*1780*/  HADD2.F32 R6, -RZ, R7.reuse.H0_H0 ;  /* 0x20000007ff067230 */ /* 0x100fe20000004100 */
[----:B------:R-:W-:Y:S01]  /*1790*/  F2FP.F16.F32.PACK_AB R4, R5, R24 ;  /* 0x000000180504723e */ /* 0x000fe200000000ff */
[----:B------:R-:W-:Y:S01]  /*17a0*/  HADD2.F32 R7, -RZ, R7.H1_H1 ;  /* 0x30000007ff077230 */ /* 0x000fe20000004100 */
[----:B------:R-:W-:-:S02]  /*17b0*/  FSEL R5, R27, RZ, P0 ;  /* 0x000000ff1b057208 */ /* 0x000fc40000000000 */
[----:B------:R-:W-:Y:S02]  /*17c0*/  FSEL R28, R28, RZ, P1 ;  /* 0x000000ff1c1c7208 */ /* 0x000fe40000800000 */
[----:B------:R-:W-:Y:S02]  /*17d0*/  FSETP.GT.FTZ.AND P0, PT, R20, UR10, PT ;  /* 0x0000000a14007c0b */ /* 0x000fe4000bf14000 */
[----:B------:R-:W-:Y:S02]  /*17e0*/  FSETP.GT.FTZ.AND P1, PT, R21, UR10, PT ;  /* 0x0000000a15007c0b */ /* 0x000fe4000bf34000 */
[----:B------:R-:W-:Y:S02]  /*17f0*/  FSETP.GT.FTZ.AND P4, PT, R22, UR10, PT ;  /* 0x0000000a16007c0b */ /* 0x000fe4000bf94000 */
[----:B------:R-:W-:Y:S02]  /*1800*/  FSETP.GT.FTZ.AND P5, PT, R8, UR10, PT ;  /* 0x0000000a08007c0b */ /* 0x000fe4000bfb4000 */
[----:B------:R-:W-:-:S02]  /*1810*/  FSETP.GT.FTZ.AND P3, PT, R7, UR10, PT ;  /* 0x0000000a07007c0b */ /* 0x000fc4000bf74000 */
[----:B------:R-:W-:Y:S02]  /*1820*/  FSEL R20, R20, RZ, P0 ;  /* 0x000000ff14147208 */ /* 0x000fe40000000000 */
[----:B------:R-:W-:Y:S02]  /*1830*/  FSEL R21, R21, RZ, P1 ;  /* 0x000000ff15157208 */ /* 0x000fe40000800000 */
[----:B------:R-:W-:Y:S01]  /*1840*/  FSEL R22, R22, RZ, P4 ;  /* 0x000000ff16167208 */ /* 0x000fe20002000000 */
[----:B---3--:R-:W-:Y:S01]  /*1850*/  HFMA2 R12, R4, R12, -RZ ;  /* 0x0000000c040c7231 */ /* 0x008fe200001000ff */
[----:B------:R-:W-:Y:S01]  /*1860*/  FSEL R27, R8, RZ, P5 ;  /* 0x000000ff081b7208 */ /* 0x000fe20002800000 */
[----:B------:R-:W-:Y:S01]  /*1870*/  IMAD.MOV.U32 R4, RZ, RZ, 0x20 ;  /* 0x00000020ff047424 */ /* 0x000fe200078e00ff */
[----:B------:R-:W-:Y:S02]  /*1880*/  FSEL R23, R7, RZ, P3 ;  /* 0x000000ff07177208 */ /* 0x000fe40001800000 */
[----:B------:R-:W-:Y:S01]  /*1890*/  F2FP.F16.F32.PACK_AB R7, R21, R20 ;  /* 0x000000141507723e */ /* 0x000fe200000000ff */
[----:B------:R-:W-:Y:S01]  /*18a0*/  HADD2.F32 R20, -RZ, R9.H0_H0 ;  /* 0x20000009ff147230 */ /* 0x000fe20000004100 */
[----:B------:R-:W-:Y:S01]  /*18b0*/  F2FP.F16.F32.PACK_AB R8, R27, R22 ;  /* 0x000000161b08723e */ /* 0x000fe200000000ff */
[--C-:B------:R-:W-:Y:S01]  /*18c0*/  HADD2.F32 R21, -RZ, R10.reuse.H0_H0 ;  /* 0x2000000aff157230 */ /* 0x100fe20000004100 */
[----:B------:R-:W-:Y:S01]  /*18d0*/  FSETP.GT.FTZ.AND P2, PT, R6, UR10, PT ;  /* 0x0000000a06007c0b */ /* 0x000fe2000bf54000 */
[----:B------:R-:W-:Y:S01]  /*18e0*/  HADD2.F32 R22, -RZ, R11.H0_H0 ;  /* 0x2000000bff167230 */ /* 0x000fe20000004100 */
[----:B------:R-:W-:Y:S01]  /*18f0*/  FSETP.GT.FTZ.AND P0, PT, R20, UR10, PT ;  /* 0x0000000a14007c0b */ /* 0x000fe2000bf14000 */
[----:B------:R-:W-:Y:S01]  /*1900*/  HADD2.F32 R9, -RZ, R9.H1_H1 ;  /* 0x30000009ff097230 */ /* 0x000fe20000004100 */
[----:B------:R-:W-:Y:S01]  /*1910*/  FSEL R6, R6, RZ, P2 ;  /* 0x000000ff06067208 */ /* 0x000fe20001000000 */
[----:B------:R-:W-:Y:S01]  /*1920*/  HADD2.F32 R10, -RZ, R10.H1_H1 ;  /* 0x3000000aff0a7230 */ /* 0x000fe20000004100 */
[----:B------:R-:W-:Y:S01]  /*1930*/  FSETP.GT.FTZ.AND P2, PT, R21, UR10, PT ;  /* 0x0000000a15007c0b */ /* 0x000fe2000bf54000 */
[----:B------:R-:W-:Y:S01]  /*1940*/  HADD2.F32 R11, -RZ, R11.H1_H1 ;  /* 0x3000000bff0b7230 */ /* 0x000fe20000004100 */
[----:B------:R-:W-:Y:S01]  /*1950*/  FSETP.GT.FTZ.AND P1, PT, R9, UR10, PT ;  /* 0x0000000a09007c0b */ /* 0x000fe2000bf34000 */
[----:B------:R-:W-:Y:S01]  /*1960*/  HFMA2 R14, R7, R14, -RZ ;  /* 0x0000000e070e7231 */ /* 0x000fe200001000ff */
        /* <DEDUP_REMOVED lines=10> */
[----:B------:R-:W-:Y:S02]  /*1a10*/  F2FP.F16.F32.PACK_AB R5, R28, R5 ;  /* 0x000000051c05723e */ /* 0x000fe400000000ff */
[----:B------:R-:W-:Y:S02]  /*1a20*/  F2FP.F16.F32.PACK_AB R6, R23, R6 ;  /* 0x000000061706723e */ /* 0x000fe400000000ff */
[----:B------:R-:W-:Y:S01]  /*1a30*/  F2FP.F16.F32.PACK_AB R9, R9, R20 ;  /* 0x000000140909723e */ /* 0x000fe200000000ff */
[----:B------:R-:W-:Y:S01]  /*1a40*/  HMUL2 R13, R5, R13 ;  /* 0x0000000d050d7232 */ /* 0x000fe20000000000 */
[----:B------:R-:W-:Y:S01]  /*1a50*/  F2FP.F16.F32.PACK_AB R10, R10, R21 ;  /* 0x000000150a0a723e */ /* 0x000fe200000000ff */
[----:B------:R-:W-:Y:S01]  /*1a60*/  HMUL2 R15, R6, R15 ;  /* 0x0000000f060f7232 */ /* 0x000fe20000000000 */
[----:B------:R-:W-:Y:S01]  /*1a70*/  F2FP.F16.F32.PACK_AB R11, R11, R22 ;  /* 0x000000160b0b723e */ /* 0x000fe200000000ff */
[----:B------:R-:W-:-:S02]  /*1a80*/  HMUL2 R17, R9, R17 ;  /* 0x0000001109117232 */ /* 0x000fc40000000000 */
[----:B------:R-:W-:-:S04]  /*1a90*/  IMAD.WIDE.U32 R4, R3, R4, UR8 ;  /* 0x0000000803047e25 */ /* 0x000fc8000f8e0004 */
[----:B------:R-:W-:Y:S01]  /*1aa0*/  HFMA2 R18, R10, R18, -RZ ;  /* 0x000000120a127231 */ /* 0x000fe200001000ff */
[C-C-:B------:R-:W-:Y:S01]  /*1ab0*/  IADD3 R7, PT, PT, R0.reuse, R26, R0.reuse ;  /* 0x0000001a00077210 */ /* 0x140fe20007ffe000 */
[----:B------:R-:W-:Y:S02]  /*1ac0*/  HMUL2 R19, R11, R19 ;  /* 0x000000130b137232 */ /* 0x000fe40000000000 */
[C---:B------:R-:W-:Y:S01]  /*1ad0*/  IMAD R3, R0.reuse, 0x4, R3 ;  /* 0x0000000400037824 */ /* 0x040fe200078e0203 */
[----:B------:R-:W-:Y:S02]  /*1ae0*/  IADD3 R26, PT, PT, R0, R7, R0 ;  /* 0x00000007001a7210 */ /* 0x000fe40007ffe000 */
[----:B------:R2:W-:Y:S02]  /*1af0*/  STG.E.ENL2.256 desc[UR12][R4.64], R12, R16 ;  /* 0xf800000c0410797f */ /* 0x0005e4000f12180c */
[----:B------:R-:W-:-:S13]  /*1b00*/  ISETP.GE.AND P0, PT, R26, UR11, PT ;  /* 0x0000000b1a007c0c */ /* 0x000fda000bf06270 */
[----:B------:R-:W-:Y:S05]  /*1b10*/  @!P0 BRA `(.L_x_234) ;  /* 0xffffffec00588947 */ /* 0x000fea000383ffff */
[----:B------:R-:W-:Y:S05]  /*1b20*/  EXIT ;  /* 0x000000000000794d */ /* 0x000fea0003800000 */
.L_x_235:
        /* <DEDUP_REMOVED lines=13> */
.L_x_482:


//--------------------- .text._ZN4vllm29act_and_mul_kernel_with_paramIf6float2XadL_ZNS_14fatrelu_kernelIfEET_RKS3_fEEXadL_ZNS_21packed_fatrelu_kernelIS1_EES3_S5_fEELb1ELb1EEEvPS3_PS4_if --------------------------
	.section	.text._ZN4vllm29act_and_mul_kernel_with_paramIf6float2XadL_ZNS_14fatrelu_kernelIfEET_RKS3_fEEXadL_ZNS_21packed_fatrelu_kernelIS1_EES3_S5_fEELb1ELb1EEEvPS3_PS4_if,"ax",@progbits
	.align	128
        .global         _ZN4vllm29act_and_mul_kernel_with_paramIf6float2XadL_ZNS_14fatrelu_kernelIfEET_RKS3_fEEXadL_ZNS_21packed_fatrelu_kernelIS1_EES3_S5_fEELb1ELb1EEEvPS3_PS4_if
        .type           _ZN4vllm29act_and_mul_kernel_with_paramIf6float2XadL_ZNS_14fatrelu_kernelIfEET_RKS3_fEEXadL_ZNS_21packed_fatrelu_kernelIS1_EES3_S5_fEELb1ELb1EEEvPS3_PS4_if,@function
        .size           _ZN4vllm29act_and_mul_kernel_with_paramIf6float2XadL_ZNS_14fatrelu_kernelIfEET_RKS3_fEEXadL_ZNS_21packed_fatrelu_kernelIS1_EES3_S5_fEELb1ELb1EEEvPS3_PS4_if,(.L_x_483 - _ZN4vllm29act_and_mul_kernel_with_paramIf6float2XadL_ZNS_14fatrelu_kernelIfEET_RKS3_fEEXadL_ZNS_21packed_fatrelu_kernelIS1_EES3_S5_fEELb1ELb1EEEvPS3_PS4_if)
        .other          _ZN4vllm29act_and_mul_kernel_with_paramIf6float2XadL_ZNS_14fatrelu_kernelIfEET_RKS3_fEEXadL_ZNS_21packed_fatrelu_kernelIS1_EES3_S5_fEELb1ELb1EEEvPS3_PS4_if,@"STO_CUDA_ENTRY STV_DEFAULT"
_ZN4vllm29act_and_mul_kernel_with_paramIf6float2XadL_ZNS_14fatrelu_kernelIfEET_RKS3_fEEXadL_ZNS_21packed_fatrelu_kernelIS1_EES3_S5_fEELb1ELb1EEEvPS3_PS4_if:
.text._ZN4vllm29act_and_mul_kernel_with_paramIf6float2XadL_ZNS_14fatrelu_kernelIfEET_RKS3_fEEXadL_ZNS_21packed_fatrelu_kernelIS1_EES3_S5_fEELb1ELb1EEEvPS3_PS4_if:
        /* <DEDUP_REMOVED lines=53> */
.L_x_238:
[----:B0-----:R-:W-:-:S04]  /*0350*/  IADD3 R4, P1, PT, R2, UR4, RZ ;  /* 0x0000000402047c10 */ /* 0x001fc8000ff3e0ff */
[----:B------:R-:W-:Y:S02]  /*0360*/  IADD3.X R5, PT, PT, R3, UR5, RZ, P1, !PT ;  /* 0x0000000503057c10 */ /* 0x000fe40008ffe4ff */
[----:B------:R-:W-:-:S04]  /*0370*/  IADD3 R12, P1, PT, R2, UR6, RZ ;  /* 0x00000006020c7c10 */ /* 0x000fc8000ff3e0ff */
[----:B------:R-:W2:Y:S01]  /*0380*/  LDG.E.ENL2.256.CONSTANT R8, R4, desc[UR12][R4.64] ;  /* 0xfe00000c0404797e */ /* 0x000ea20008129908 */
[----:B------:R-:W-:-:S06]  /*0390*/  IADD3.X R13, PT, PT, R3, UR7, RZ, P1, !PT ;  /* 0x00000007030d7c10 */ /* 0x000fcc0008ffe4ff */
[----:B------:R-:W3:Y:S01]  /*03a0*/  LDG.E.ENL2.256.CONSTANT R16, R12, desc[UR12][R12.64] ;  /* 0xfe00000c0c0c797e */ /* 0x000ee20008129910 */
        /* <DEDUP_REMOVED lines=11> */
[----:B------:R-:W-:Y:S01]  /*0460*/  FSETP.GT.FTZ.AND P1, PT, R8, UR14, PT ;  /* 0x0000000e08007c0b */ /* 0x000fe2000bf34000 */
[----:B------:R-:W-:Y:S01]  /*0470*/  FMUL.FTZ R14, R14, R23 ;  /* 0x000000170e0e7220 */ /* 0x000fe20000410000 */
[----:B------:R-:W-:Y:S01]  /*0480*/  FSETP.GT.FTZ.AND P2, PT, R9, UR14, PT ;  /* 0x0000000e09007c0b */ /* 0x000fe2000bf54000 */
[----:B------:R-:W-:Y:S01]  /*0490*/  FMUL.FTZ R15, R15, R4 ;  /* 0x000000040f0f7220 */ /* 0x000fe20000410000 */
[----:B------:R-:W-:-:S02]  /*04a0*/  FSETP.GT.FTZ.AND P3, PT, R10, UR14, PT ;  /* 0x0000000e0a007c0b */ /* 0x000fc4000bf74000 */
[----:B------:R-:W-:Y:S02]  /*04b0*/  FSETP.GT.FTZ.AND P4, PT, R11, UR14, PT ;  /* 0x0000000e0b007c0b */ /* 0x000fe4000bf94000 */
[----:B------:R-:W-:Y:S02]  /*04c0*/  FSEL R5, R8, RZ, P1 ;  /* 0x000000ff08057208 */ /* 0x000fe40000800000 */
[----:B------:R-:W-:Y:S02]  /*04d0*/  FSEL R6, R9, RZ, P2 ;  /* 0x000000ff09067208 */ /* 0x000fe40001000000 */
[----:B------:R-:W-:Y:S01]  /*04e0*/  FSEL R7, R10, RZ, P3 ;  /* 0x000000ff0a077208 */ /* 0x000fe20001800000 */
[----:B------:R-:W-:Y:S01]  /*04f0*/  FMUL.FTZ R16, R16, R5 ;  /* 0x0000000510107220 */ /* 0x000fe20000410000 */
[----:B------:R-:W-:Y:S01]  /*0500*/  FSEL R8, R11, RZ, P4 ;  /* 0x000000ff0b087208 */ /* 0x000fe20002000000 */
[----:B------:R-:W-:Y:S01]  /*0510*/  FMUL.FTZ R17, R17, R6 ;  /* 0x0000000611117220 */ /* 0x000fe20000410000 */
[----:B------:R-:W-:Y:S01]  /*0520*/  IADD3 R4, P1, PT, R2, UR8, RZ ;  /* 0x0000000802047c10 */ /* 0x000fe2000ff3e0ff */
[----:B------:R-:W-:-:S02]  /*0530*/  FMUL.FTZ R18, R18, R7 ;  /* 0x0000000712127220 */ /* 0x000fc40000410000 */
[----:B------:R-:W-:Y:S01]  /*0540*/  FMUL.FTZ R19, R19, R8 ;  /* 0x0000000813137220 */ /* 0x000fe20000410000 */
[----:B------:R-:W-:Y:S01]  /*0550*/  IADD3.X R5, PT, PT, R3, UR9, RZ, P1, !PT ;  /* 0x0000000903057c10 */ /* 0x000fe20008ffe4ff */
[----:B------:R-:W-:Y:S01]  /*0560*/  IMAD.WIDE.U32 R2, R0, 0x20, R2 ;  /* 0x0000002000027825 */ /* 0x000fe200078e0002 */
[----:B------:R-:W-:-:S03]  /*0570*/  ISETP.NE.AND P1, PT, R20, RZ, PT ;  /* 0x000000ff1400720c */ /* 0x000fc60003f25270 */
[----:B------:R0:W-:Y:S10]  /*0580*/  STG.E.ENL2.256 desc[UR12][R4.64], R12, R16 ;  /* 0xf800000c0410797f */ /* 0x0001f4000f12180c */
[----:B------:R-:W-:Y:S05]  /*0590*/  @P1 BRA `(.L_x_238) ;  /* 0xfffffffc006c1947 */ /* 0x000fea000383ffff */
.L_x_237:
[----:B------:R-:W-:Y:S05]  /*05a0*/  BSYNC.RECONVERGENT B0 ;  /* 0x0000000000007941 */ /* 0x000fea0003800200 */
.L_x_236:
[----:B------:R-:W-:Y:S05]  /*05b0*/  @!P0 EXIT ;  /* 0x000000000000894d */ /* 0x000fea0003800000 */
[C-C-:B------:R-:W-:Y:S01]  /*05c0*/  IMAD R2, R0.reuse, 0x2, R28.reuse ;  /* 0x0000000200027824 */ /* 0x140fe200078e021c */
[----:B------:R-:W1:Y:S01]  /*05d0*/  LDCU UR10, c[0x0][0x394] ;  /* 0x00007280ff0a77ac */ /* 0x000e620008000800 */
[----:B------:R-:W-:Y:S02]  /*05e0*/  IMAD R29, R0, 0x3, R28 ;  /* 0x00000003001d7824 */ /* 0x000fe400078e021c */
[----:B------:R-:W-:-:S07]  /*05f0*/  IMAD.IADD R3, R28, 0x1, R0 ;  /* 0x000000011c037824 */ /* 0x000fce00078e0200 */
.L_x_239:
[----:B0-2---:R-:W-:Y:S02]  /*0600*/  IMAD.MOV.U32 R5, RZ, RZ, 0x20 ;  /* 0x00000020ff057424 */ /* 0x005fe400078e00ff */
[----:B------:R-:W-:Y:S02]  /*0610*/  IMAD.MOV.U32 R9, RZ, RZ, 0x20 ;  /* 0x00000020ff097424 */ /* 0x000fe400078e00ff */
[----:B------:R-:W-:-:S06]  /*0620*/  IMAD.WIDE.U32 R4, R28, R5, UR4 ;  /* 0x000000041c047e25 */ /* 0x000fcc000f8e0005 */
[----:B------:R-:W1:Y:S01]  /*0630*/  LDG.E.ENL2.256.CONSTANT R4, R12, desc[UR12][R4.64] ;  /* 0xfe00000c040c797e */ /* 0x000e620008129904 */
[----:B------:R-:W-:-:S06]  /*0640*/  IMAD.WIDE.U32 R8, R28, R9, UR6 ;  /* 0x000000061c087e25 */ /* 0x000fcc000f8e0009 */
[----:B------:R-:W2:Y:S01]  /*0650*/  LDG.E.ENL2.256.CONSTANT R8, R16, desc[UR12][R8.64] ;  /* 0xfe00000c0810797e */ /* 0x000ea20008129908 */
[C---:B-1----:R-:W-:Y:S02]  /*0660*/  FSETP.GT.FTZ.AND P0, PT, R12.reuse, UR10, PT ;  /* 0x0000000a0c007c0b */ /* 0x042fe4000bf14000 */
[C---:B------:R-:W-:Y:S02]  /*0670*/  FSETP.GT.FTZ.AND P1, PT, R13.reuse, UR10, PT ;  /* 0x0000000a0d007c0b */ /* 0x040fe4000bf34000 */
[----:B------:R-:W-:Y:S02]  /*0680*/  FSEL R21, R12, RZ, P0 ;  /* 0x000000ff0c157208 */ /* 0x000fe40000000000 */
[----:B------:R-:W-:Y:S02]  /*0690*/  FSETP.GT.FTZ.AND P0, PT, R4, UR10, PT ;  /* 0x0000000a04007c0b */ /* 0x000fe4000bf14000 */
[----:B------:R-:W-:Y:S01]  /*06a0*/  FSEL R20, R13, RZ, P1 ;  /* 0x000000ff0d147208 */ /* 0x000fe20000800000 */
[----:B--2---:R-:W-:Y:S01]  /*06b0*/  FMUL.FTZ R12, R16, R21 ;  /* 0x00000015100c7220 */ /* 0x004fe20000410000 */
[----:B------:R-:W-:Y:S01]  /*06c0*/  FSETP.GT.FTZ.AND P2, PT, R14, UR10, PT ;  /* 0x0000000a0e007c0b */ /* 0x000fe2000bf54000 */
[----:B------:R-:W-:Y:S01]  /*06d0*/  IMAD.MOV.U32 R16, RZ, RZ, 0x20 ;  /* 0x00000020ff107424 */ /* 0x000fe200078e00ff */
[----:B------:R-:W-:Y:S01]  /*06e0*/  FSETP.GT.FTZ.AND P3, PT, R15, UR10, PT ;  /* 0x0000000a0f007c0b */ /* 0x000fe2000bf74000 */
[----:B------:R-:W-:Y:S01]  /*06f0*/  FMUL.FTZ R13, R17, R20 ;  /* 0x00000014110d7220 */ /* 0x000fe20000410000 */
[----:B------:R-:W-:Y:S01]  /*0700*/  FSEL R21, R4, RZ, P0 ;  /* 0x000000ff04157208 */ /* 0x000fe20000000000 */
[----:B------:R-:W-:Y:S01]  /*0710*/  IMAD.WIDE.U32 R16, R3, R16, UR4 ;  /* 0x0000000403107e25 */ /* 0x000fe2000f8e0010 */
[----:B------:R-:W-:-:S02]  /*0720*/  FSETP.GT.FTZ.AND P0, PT, R5, UR10, PT ;  /* 0x0000000a05007c0b */ /* 0x000fc4000bf14000 */
[----:B------:R-:W-:Y:S01]  /*0730*/  FSEL R23, R14, RZ, P2 ;  /* 0x000000ff0e177208 */ /* 0x000fe20001000000 */
[----:B------:R-:W-:Y:S01]  /*0740*/  FMUL.FTZ R4, R8, R21 ;  /* 0x0000001508047220 */ /* 0x000fe20000410000 */
[----:B------:R-:W-:Y:S02]  /*0750*/  FSEL R22, R15, RZ, P3 ;  /* 0x000000ff0f167208 */ /* 0x000fe40001800000 */
[----:B------:R-:W-:Y:S01]  /*0760*/  FSETP.GT.FTZ.AND P1, PT, R6, UR10, PT ;  /* 0x0000000a06007c0b */ /* 0x000fe2000bf34000 */
[----:B------:R-:W-:Y:S01]  /*0770*/  FMUL.FTZ R14, R18, R23 ;  /* 0x00000017120e7220 */ /* 0x000fe20000410000 */
[----:B------:R-:W-:Y:S01]  /*0780*/  FSETP.GT.FTZ.AND P2, PT, R7, UR10, PT ;  /* 0x0000000a07007c0b */ /* 0x000fe2000bf54000 */
[----:B------:R-:W-:Y:S01]  /*0790*/  FMUL.FTZ R15, R19, R22 ;  /* 0x00000016130f7220 */ /* 0x000fe20000410000 */
[----:B------:R-:W-:Y:S01]  /*07a0*/  FSEL R8, R5, RZ, P0 ;  /* 0x000000ff05087208 */ /* 0x000fe20000000000 */
[----:B------:R-:W2:Y:S01]  /*07b0*/  LDG.E.ENL2.256.CONSTANT R20, R16, desc[UR12][R16.64] ;  /* 0xfe00000c1010797e */ /* 0x000ea20008129914 */
[----:B------:R-:W-:-:S02]  /*07c0*/  FSEL R25, R6, RZ, P1 ;  /* 0x000000ff06197208 */ /* 0x000fc40000800000 */
[----:B------:R-:W-:Y:S01]  /*07d0*/  FSEL R24, R7, RZ, P2 ;  /* 0x000000ff07187208 */ /* 0x000fe20001000000 */
[----:B------:R-:W-:Y:S01]  /*07e0*/  FMUL.FTZ R5, R9, R8 ;  /* 0x0000000809057220 */ /* 0x000fe20000410000 */
[----:B------:R-:W-:Y:S02]  /*07f0*/  IMAD.MOV.U32 R9, RZ, RZ, 0x20 ;  /* 0x00000020ff097424 */ /* 0x000fe400078e00ff */
[----:B------:R-:W-:Y:S01]  /*0800*/  FMUL.FTZ R6, R10, R25 ;  /* 0x000000190a067220 */ /* 0x000fe20000410000 */
[----:B------:R-:W-:Y:S02]  /*0810*/  IMAD.MOV.U32 R8, RZ, RZ, 0x20 ;  /* 0x00000020ff087424 */ /* 0x000fe400078e00ff */
[----:B------:R-:W-:Y:S01]  /*0820*/  FMUL.FTZ R7, R11, R24 ;  /* 0x000000180b077220 */ /* 0x000fe20000410000 */
[----:B------:R-:W-:-:S04]  /*0830*/  IMAD.WIDE.U32 R10, R28, R9, UR8 ;  /* 0x000000081c0a7e25 */ /* 0x000fc8000f8e0009 */
[----:B------:R-:W-:Y:S01]  /*0840*/  IMAD.WIDE.U32 R8, R3, R8, UR6 ;  /* 0x0000000603087e25 */ /* 0x000fe2000f8e0008 */
[----:B------:R0:W-:Y:S05]  /*0850*/  STG.E.ENL2.256 desc[UR12][R10.64], R12, R4 ;  /* 0xf800000c0a04797f */ /* 0x0001ea000f12180c */
[----:B0-----:R-:W3:Y:S01]  /*0860*/  LDG.E.ENL2.256.CONSTANT R8, R24, desc[UR12][R8.64] ;  /* 0xfe00000c0818797e */ /* 0x001ee20008129908 */
[----:B------:R-:W-:Y:S01]  /*0870*/  IMAD.MOV.U32 R13, RZ, RZ, 0x20 ;  /* 0x00000020ff0d7424 */ /* 0x000fe200078e00ff */
[----:B--2---:R-:W-:Y:S02]  /*0880*/  FSETP.GT.FTZ.AND P0, PT, R16, UR10, PT ;  /* 0x0000000a10007c0b */ /* 0x004fe4000bf14000 */
[----:B------:R-:W-:-:S02]  /*0890*/  FSETP.GT.FTZ.AND P1, PT, R17, UR10, PT ;  /* 0x0000000a11007c0b */ /* 0x000fc4000bf34000 */
[----:B------:R-:W-:Y:S02]  /*08a0*/  FSEL R16, R16, RZ, P0 ;  /* 0x000000ff10107208 */ /* 0x000fe40000000000 */
[----:B------:R-:W-:Y:S02]  /*08b0*/  FSETP.GT.FTZ.AND P0, PT, R20, UR10, PT ;  /* 0x0000000a14007c0b */ /* 0x000fe4000bf14000 */
[----:B------:R-:W-:Y:S02]  /*08c0*/  FSETP.GT.FTZ.AND P2, PT, R18, UR10, PT ;  /* 0x0000000a12007c0b */ /* 0x000fe4000bf54000 */
[----:B------:R-:W-:Y:S02]  /*08d0*/  FSEL R5, R20, RZ, P0 ;  /* 0x000000ff14057208 */ /* 0x000fe40000000000 */
[----:B------:R-:W-:Y:S02]  /*08e0*/  FSEL R17, R17, RZ, P1 ;  /* 0x000000ff11117208 */ /* 0x000fe40000800000 */
[----:B------:R-:W-:-:S02]  /*08f0*/  FSEL R18, R18, RZ, P2 ;  /* 0x000000ff12127208 */ /* 0x000fc40001000000 */
[----:B------:R-:W-:Y:S02]  /*0900*/  FSETP.GT.FTZ.AND P1, PT, R21, UR10, PT ;  /* 0x0000000a15007c0b */ /* 0x000fe4000bf34000 */
[C---:B------:R-:W-:Y:S02]  /*0910*/  FSETP.GT.FTZ.AND P2, PT, R22.reuse, UR10, PT ;  /* 0x0000000a16007c0b */ /* 0x040fe4000bf54000 */
[----:B------:R-:W-:Y:S02]  /*0920*/  FSETP.GT.FTZ.AND P3, PT, R19, UR10, PT ;  /* 0x0000000a13007c0b */ /* 0x000fe4000bf74000 */
[----:B------:R-:W-:Y:S02]  /*0930*/  FSEL R6, R21, RZ, P1 ;  /* 0x000000ff15067208 */ /* 0x000fe40000800000 */
[----:B------:R-:W-:Y:S02]  /*0940*/  FSEL R7, R22, RZ, P2 ;  /* 0x000000ff16077208 */ /* 0x000fe40001000000 */
[----:B------:R-:W-:-:S02]  /*0950*/  FSEL R19, R19, RZ, P3 ;  /* 0x000000ff13137208 */ /* 0x000fc40001800000 */
[----:B------:R-:W-:-:S04]  /*0960*/  FSETP.GT.FTZ.AND P3, PT, R23, UR10, PT ;  /* 0x0000000a17007c0b */ /* 0x000fc8000bf74000 */
[----:B------:R-:W-:Y:S01]  /*0970*/  FSEL R23, R23, RZ, P3 ;  /* 0x000000ff17177208 */ /* 0x000fe20001800000 */
[----:B---3--:R-:W-:Y:S01]  /*0980*/  FMUL.FTZ R20, R8, R5 ;  /* 0x0000000508147220 */ /* 0x008fe20000410000 */
[----:B------:R-:W-:-:S04]  /*0990*/  IMAD.WIDE.U32 R4, R2, R13, UR4 ;  /* 0x0000000402047e25 */ /* 0x000fc8000f8e000d */
[----:B------:R-:W-:Y:S01]  /*09a0*/  FMUL.FTZ R21, R9, R6 ;  /* 0x0000000609157220 */ /* 0x000fe20000410000 */
[----:B------:R-:W-:Y:S01]  /*09b0*/  FMUL.FTZ R22, R10, R7 ;  /* 0x000000070a167220 */ /* 0x000fe20000410000 */
[----:B------:R-:W-:Y:S01]  /*09c0*/  FMUL.FTZ R16, R24, R16 ;  /* 0x0000001018107220 */ /* 0x000fe20000410000 */
[----:B------:R-:W-:Y:S02]  /*09d0*/  IMAD.MOV.U32 R10, RZ, RZ, 0x20 ;  /* 0x00000020ff0a7424 */ /* 0x000fe400078e00ff */
[----:B------:R-:W-:Y:S01]  /*09e0*/  FMUL.FTZ R17, R25, R17 ;  /* 0x0000001119117220 */ /* 0x000fe20000410000 */
[----:B------:R-:W2:Y:S01]  /*09f0*/  LDG.E.ENL2.256.CONSTANT R4, R12, desc[UR12][R4.64] ;  /* 0xfe00000c040c797e */ /* 0x000ea20008129904 */
[----:B------:R-:W-:Y:S02]  /*0a00*/  IMAD.MOV.U32 R9, RZ, RZ, 0x20 ;  /* 0x00000020ff097424 */ /* 0x000fe400078e00ff */
[----:B------:R-:W-:Y:S01]  /*0a10*/  FMUL.FTZ R23, R11, R23 ;  /* 0x000000170b177220 */ /* 0x000fe20000410000 */
[----:B------:R-:W-:Y:S01]  /*0a20*/  FMUL.FTZ R18, R26, R18 ;  /* 0x000000121a127220 */ /* 0x000fe20000410000 */
[----:B------:R-:W-:Y:S01]  /*0a30*/  FMUL.FTZ R19, R27, R19 ;  /* 0x000000131b137220 */ /* 0x000fe20000410000 */
[----:B------:R-:W-:-:S04]  /*0a40*/  IMAD.WIDE.U32 R10, R3, R10, UR8 ;  /* 0x00000008030a7e25 */ /* 0x000fc8000f8e000a */
[----:B------:R-:W-:Y:S01]  /*0a50*/  IMAD.WIDE.U32 R8, R2, R9, UR6 ;  /* 0x0000000602087e25 */ /* 0x000fe2000f8e0009 */
[----:B------:R0:W-:Y:S05]  /*0a60*/  STG.E.ENL2.256 desc[UR12][R10.64], R16, R20 ;  /* 0xf80000100a14797f */ /* 0x0001ea000f12180c */
[----:B0-----:R-:W3:Y:S01]  /*0a70*/  LDG.E.ENL2.256.CONSTANT R8, R24, desc[UR12][R8.64] ;  /* 0xfe00000c0818797e */ /* 0x001ee20008129908 */
[----:B------:R-:W-:-:S04]  /*0a80*/  IMAD.MOV.U32 R16, RZ, RZ, 0x20 ;  /* 0x00000020ff107424 */ /* 0x000fc800078e00ff */
[----:B------:R-:W-:Y:S01]  /*0a90*/  IMAD.WIDE.U32 R16, R29, R16, UR4 ;  /* 0x000000041d107e25 */ /* 0x000fe2000f8e0010 */
[----:B--2---:R-:W-:-:S04]  /*0aa0*/  FSETP.GT.FTZ.AND P0, PT, R12, UR10, PT ;  /* 0x0000000a0c007c0b */ /* 0x004fc8000bf14000 */
[----:B------:R-:W-:Y:S02]  /*0ab0*/  FSEL R12, R12, RZ, P0 ;  /* 0x000000ff0c0c7208 */ /* 0x000fe40000000000 */
[----:B------:R-:W-:Y:S02]  /*0ac0*/  FSETP.GT.FTZ.AND P0, PT, R4, UR10, PT ;  /* 0x0000000a04007c0b */ /* 0x000fe4000bf14000 */
[----:B------:R-:W-:Y:S02]  /*0ad0*/  FSETP.GT.FTZ.AND P1, PT, R13, UR10, PT ;  /* 0x0000000a0d007c0b */ /* 0x000fe4000bf34000 */
[----:B------:R-:W-:Y:S02]  /*0ae0*/  FSETP.GT.FTZ.AND P2, PT, R14, UR10, PT ;  /* 0x0000000a0e007c0b */ /* 0x000fe4000bf54000 */
[----:B------:R-:W-:Y:S02]  /*0af0*/  FSEL R19, R4, RZ, P0 ;  /* 0x000000ff04137208 */ /* 0x000fe40000000000 */
[----:B------:R-:W-:-:S02]  /*0b00*/  FSETP.GT.FTZ.AND P0, PT, R5, UR10, PT ;  /* 0x0000000a05007c0b */ /* 0x000fc4000bf14000 */
[----:B------:R-:W-:Y:S02]  /*0b10*/  FSEL R13, R13, RZ, P1 ;  /* 0x000000ff0d0d7208 */ /* 0x000fe40000800000 */
[----:B------:R-:W-:Y:S02]  /*0b20*/  FSEL R14, R14, RZ, P2 ;  /* 0x000000ff0e0e7208 */ /* 0x000fe40001000000 */
[----:B------:R-:W-:Y:S02]  /*0b30*/  FSETP.GT.FTZ.AND P1, PT, R6, UR10, PT ;  /* 0x0000000a06007c0b */ /* 0x000fe4000bf34000 */
[----:B------:R-:W-:Y:S02]  /*0b40*/  FSETP.GT.FTZ.AND P2, PT, R7, UR10, PT ;  /* 0x0000000a07007c0b */ /* 0x000fe4000bf54000 */
[----:B------:R-:W-:Y:S02]  /*0b50*/  FSEL R4, R5, RZ, P0 ;  /* 0x000000ff05047208 */ /* 0x000fe40000000000 */
[----:B------:R-:W-:-:S02]  /*0b60*/  FSETP.GT.FTZ.AND P3, PT, R15, UR10, PT ;  /* 0x0000000a0f007c0b */ /* 0x000fc4000bf74000 */
[----:B------:R-:W-:Y:S02]  /*0b70*/  FSEL R5, R6, RZ, P1 ;  /* 0x000000ff06057208 */ /* 0x000fe40000800000 */
[----:B------:R-:W-:Y:S01]  /*0b80*/  FSEL R6, R7, RZ, P2 ;  /* 0x000000ff07067208 */ /* 0x000fe20001000000 */
[----:B------:R-:W-:Y:S01]  /*0b90*/  IMAD.MOV.U32 R7, RZ, RZ, 0x20 ;  /* 0x00000020ff077424 */ /* 0x000fe200078e00ff */
[----:B------:R-:W-:Y:S01]  /*0ba0*/  FSEL R15, R15, RZ, P3 ;  /* 0x000000ff0f0f7208 */ /* 0x000fe20001800000 */
[----:B---3--:R-:W-:Y:S02]  /*0bb0*/  FMUL.FTZ R8, R8, R19 ;  /* 0x0000001308087220 */ /* 0x008fe40000410000 */
[----:B------:R-:W2:Y:S01]  /*0bc0*/  LDG.E.ENL2.256.CONSTANT R20, R16, desc[UR12][R16.64] ;  /* 0xfe00000c1010797e */ /* 0x000ea20008129914 */
[----:B------:R-:W-:Y:S01]  /*0bd0*/  FMUL.FTZ R9, R9, R4 ;  /* 0x0000000409097220 */ /* 0x000fe20000410000 */
[----:B------:R-:W-:Y:S02]  /*0be0*/  IMAD.MOV.U32 R4, RZ, RZ, 0x20 ;  /* 0x00000020ff047424 */ /* 0x000fe400078e00ff */
[----:B------:R-:W-:Y:S01]  /*0bf0*/  FMUL.FTZ R10, R10, R5 ;  /* 0x000000050a0a7220 */ /* 0x000fe20000410000 */
[----:B------:R-:W-:Y:S01]  /*0c00*/  FMUL.FTZ R11, R11, R6 ;  /* 0x000000060b0b7220 */ /* 0x000fe20000410000 */
[----:B------:R-:W-:Y:S01]  /*0c10*/  FMUL.FTZ R12, R24, R12 ;  /* 0x0000000c180c7220 */ /* 0x000fe20000410000 */
[----:B------:R-:W-:Y:S01]  /*0c20*/  FMUL.FTZ R13, R25, R13 ;  /* 0x0000000d190d7220 */ /* 0x000fe20000410000 */
[----:B------:R-:W-:Y:S01]  /*0c30*/  FMUL.FTZ R14, R26, R14 ;  /* 0x0000000e1a0e7220 */ /* 0x000fe20000410000 */
[----:B------:R-:W-:Y:S01]  /*0c40*/  FMUL.FTZ R15, R27, R15 ;  /* 0x0000000f1b0f7220 */ /* 0x000fe20000410000 */
[----:B------:R-:W-:-:S04]  /*0c50*/  IMAD.WIDE.U32 R6, R2, R7, UR8 ;  /* 0x0000000802067e25 */ /* 0x000fc8000f8e0007 */
[----:B------:R-:W-:Y:S01]  /*0c60*/  IMAD.WIDE.U32 R4, R29, R4, UR6 ;  /* 0x000000061d047e25 */ /* 0x000fe2000f8e0004 */
[----:B------:R0:W-:Y:S05]  /*0c70*/  STG.E.ENL2.256 desc[UR12][R6.64], R12, R8 ;  /* 0xf800000c0608797f */ /* 0x0001ea000f12180c */
[----:B0-----:R-:W3:Y:S01]  /*0c80*/  LDG.E.ENL2.256.CONSTANT R24, R4, desc[UR12][R4.64] ;  /* 0xfe00000c0404797e */ /* 0x001ee20008129918 */
[----:B------:R-:W-:Y:S02]  /*0c90*/  IMAD.MOV.U32 R12, RZ, RZ, 0x20 ;  /* 0x00000020ff0c7424 */ /* 0x000fe400078e00ff */
[C---:B------:R-:W-:Y:S02]  /*0ca0*/  IMAD R2, R0.reuse, 0x4, R2 ;  /* 0x0000000400027824 */ /* 0x040fe400078e0202 */
[----:B------:R-:W-:Y:S01]  /*0cb0*/  IMAD R3, R0, 0x4, R3 ;  /* 0x0000000400037824 */ /* 0x000fe200078e0203 */
[----:B--2---:R-:W-:-:S02]  /*0cc0*/  FSETP.GT.FTZ.AND P0, PT, R16, UR10, PT ;  /* 0x0000000a10007c0b */ /* 0x004fc4000bf14000 */
        /* <DEDUP_REMOVED lines=9> */
[----:B------:R-:W-:Y:S02]  /*0d60*/  FSETP.GT.FTZ.AND P2, PT, R22, UR10, PT ;  /* 0x0000000a16007c0b */ /* 0x000fe4000bf54000 */
[----:B------:R-:W-:Y:S02]  /*0d70*/  FSETP.GT.FTZ.AND P3, PT, R23, UR10, PT ;  /* 0x0000000a17007c0b */ /* 0x000fe4000bf74000 */
[----:B------:R-:W-:-:S02]  /*0d80*/  FSEL R9, R20, RZ, P0 ;  /* 0x000000ff14097208 */ /* 0x000fc40000000000 */
[----:B------:R-:W-:Y:S02]  /*0d90*/  FSEL R8, R21, RZ, P1 ;  /* 0x000000ff15087208 */ /* 0x000fe40000800000 */
[----:B------:R-:W-:Y:S02]  /*0da0*/  FSEL R11, R22, RZ, P2 ;  /* 0x000000ff160b7208 */ /* 0x000fe40001000000 */
[----:B------:R-:W-:Y:S01]  /*0db0*/  FSEL R10, R23, RZ, P3 ;  /* 0x000000ff170a7208 */ /* 0x000fe20001800000 */
[----:B---3--:R-:W-:Y:S01]  /*0dc0*/  FMUL.FTZ R24, R24, R9 ;  /* 0x0000000918187220 */ /* 0x008fe20000410000 */
[----:B------:R-:W-:Y:S01]  /*0dd0*/  FMUL.FTZ R25, R25, R8 ;  /* 0x0000000819197220 */ /* 0x000fe20000410000 */
[----:B------:R-:W-:Y:S01]  /*0de0*/  FMUL.FTZ R4, R4, R16 ;  /* 0x0000001004047220 */ /* 0x000fe20000410000 */
[----:B------:R-:W-:Y:S01]  /*0df0*/  FMUL.FTZ R5, R5, R17 ;  /* 0x0000001105057220 */ /* 0x000fe20000410000 */
[----:B------:R-:W-:Y:S01]  /*0e00*/  FMUL.FTZ R6, R6, R18 ;  /* 0x0000001206067220 */ /* 0x000fe20000410000 */
[----:B------:R-:W-:Y:S01]  /*0e10*/  FMUL.FTZ R7, R7, R19 ;  /* 0x0000001307077220 */ /* 0x000fe20000410000 */
[----:B------:R-:W-:Y:S01]  /*0e20*/  FMUL.FTZ R26, R26, R11 ;  /* 0x0000000b1a1a7220 */ /* 0x000fe20000410000 */
[----:B------:R-:W-:Y:S01]  /*0e30*/  FMUL.FTZ R27, R27, R10 ;  /* 0x0000000a1b1b7220 */ /* 0x000fe20000410000 */
[----:B------:R-:W-:Y:S01]  /*0e40*/  IMAD.WIDE.U32 R8, R29, R12, UR8 ;  /* 0x000000081d087e25 */ /* 0x000fe2000f8e000c */
[----:B------:R-:W-:-:S04]  /*0e50*/  IADD3 R11, PT, PT, R0, R28, R0 ;  /* 0x0000001c000b7210 */ /* 0x000fc80007ffe000 */
[----:B------:R2:W-:Y:S01]  /*0e60*/  STG.E.ENL2.256 desc[UR12][R8.64], R4, R24 ;  /* 0xf80000040818797f */ /* 0x0005e2000f12180c */
[----:B------:R-:W-:-:S04]  /*0e70*/  IADD3 R28, PT, PT, R0, R11, R0 ;  /* 0x0000000b001c7210 */ /* 0x000fc80007ffe000 */
[----:B------:R-:W-:Y:S01]  /*0e80*/  ISETP.GE.AND P0, PT, R28, UR11, PT ;  /* 0x0000000b1c007c0c */ /* 0x000fe2000bf06270 */
[----:B------:R-:W-:-:S12]  /*0e90*/  IMAD R29, R0, 0x4, R29 ;  /* 0x00000004001d7824 */ /* 0x000fd800078e021d */
[----:B------:R-:W-:Y:S05]  /*0ea0*/  @!P0 BRA `(.L_x_239) ;  /* 0xfffffff400d48947 */ /* 0x000fea000383ffff */
[----:B------:R-:W-:Y:S05]  /*0eb0*/  EXIT ;  /* 0x000000000000794d */ /* 0x000fea0003800000 */
.L_x_240:
        /* <DEDUP_REMOVED lines=12> */
.L_x_483:


//--------------------- .text._ZN4vllm18act_and_mul_kernelIN3c108BFloat16E14__nv_bfloat162XadL_ZNS_16gelu_tanh_kernelIS2_EET_RKS5_EEXadL_ZNS_23packed_gelu_tanh_kernelIS3_EES5_S7_EELb1ELb0ELb0EEEvPS5_PS6_i --------------------------
	.section	.text._ZN4vllm18act_and_mul_kernelIN3c108BFloat16E14__nv_bfloat162XadL_ZNS_16gelu_tanh_kernelIS2_EET_RKS5_EEXadL_ZNS_23packed_gelu_tanh_kernelIS3_EES5_S7_EELb1ELb0ELb0EEEvPS5_PS6_i,"ax",@progbits
	.align	128
        .global         _ZN4vllm18act_and_mul_kernelIN3c108BFloat16E14__nv_bfloat162XadL_ZNS_16gelu_tanh_kernelIS2_EET_RKS5_EEXadL_ZNS_23packed_gelu_tanh_kernelIS3_EES5_S7_EELb1ELb0ELb0EEEvPS5_PS6_i
        .type           _ZN4vllm18act_and_mul_kernelIN3c108BFloat16E14__nv_bfloat162XadL_ZNS_16gelu_tanh_kernelIS2_EET_RKS5_EEXadL_ZNS_23packed_gelu_tanh_kernelIS3_EES5_S7_EELb1ELb0ELb0EEEvPS5_PS6_i,@function
        .size           _ZN4vllm18act_and_mul_kernelIN3c108BFloat16E14__nv_bfloat162XadL_ZNS_16gelu_tanh_kernelIS2_EET_RKS5_EEXadL_ZNS_23packed_gelu_tanh_kernelIS3_EES5_S7_EELb1ELb0ELb0EEEvPS5_PS6_i,(.L_x_433 - _ZN4vllm18act_and_mul_kernelIN3c108BFloat16E14__nv_bfloat162XadL_ZNS_16gelu_tanh_kernelIS2_EET_RKS5_EEXadL_ZNS_23packed_gelu_tanh_kernelIS3_EES5_S7_EELb1ELb0ELb0EEEvPS5_PS6_i)
        .other          _ZN4vllm18act_and_mul_kernelIN3c108BFloat16E14__nv_bfloat162XadL_ZNS_16gelu_tanh_kernelIS2_EET_RKS5_EEXadL_ZNS_23packed_gelu_tanh_kernelIS3_EES5_S7_EELb1ELb0ELb0EEEvPS5_PS6_i,@"STO_CUDA_ENTRY STV_DEFAULT"
_ZN4vllm18act_and_mul_kernelIN3c108BFloat16E14__nv_bfloat162XadL_ZNS_16gelu_tanh_kernelIS2_EET_RKS5_EEXadL_ZNS_23packed_gelu_tanh_kernelIS3_EES5_S7_EELb1ELb0ELb0EEEvPS5_PS6_i:
.text._ZN4vllm18act_and_mul_kernelIN3c108BFloat16E14__nv_bfloat162XadL_ZNS_16gelu_tanh_kernelIS2_EET_RKS5_EEXadL_ZNS_23packed_gelu_tanh_kernelIS3_EES5_S7_EELb1ELb0ELb0EEEvPS5_PS6_i:
        /* <DEDUP_REMOVED lines=39> */
[----:B------:R-:W-:Y:S01]  /*0270*/  @P0 IADD3 R3, PT, PT, R3, -R0, RZ ;  /* 0x8000000003030210 */ /* 0x000fe20007ffe0ff */
[----:B------:R-:W-:-:S03]  /*0280*/  @P0 VIADD R6, R6, 0x1 ;  /* 0x0000000106060836 */ /* 0x000fc60000000000 */
[----:B------:R-:W-:-:S13]  /*0290*/  ISETP.GE.U32.AND P1, PT, R3, R0, PT ;  /* 0x000000000300720c */ /* 0x000fda0003f26070 */
[----:B------:R-:W-:Y:S01]  /*02a0*/  @P1 VIADD R6, R6, 0x1 ;  /* 0x0000000106061836 */ /* 0x000fe20000000000 */
[----:B------:R-:W-:Y:S01]  /*02b0*/  @!P2 LOP3.LUT R6, RZ, R0, RZ, 0x33, !PT ;  /* 0x00000000ff06a212 */ /* 0x000fe200078e33ff */
[----:B------:R-:W-:Y:S06]  /*02c0*/  BRA `(.L_x_243) ;  /* 0x0000000000107947 */ /* 0x000fec0003800000 */
.L_x_242:
[----:B------:R-:W-:-:S07]  /*02d0*/  MOV R6, 0x2f0 ;  /* 0x000002f000067802 */ /* 0x000fce0000000f00 */
[----:B------:R-:W-:Y:S05]  /*02e0*/  CALL.REL.NOINC `($__internal_15_$__cuda_sm20_div_u64) ;  /* 0x0000000800b07944 */ /* 0x000fea0003c00000 */
[----:B------:R-:W-:Y:S01]  /*02f0*/  MOV R6, R3 ;  /* 0x0000000300067202 */ /* 0x000fe20000000f00 */
[----:B------:R-:W-:-:S07]  /*0300*/  IMAD.MOV.U32 R7, RZ, RZ, R8 ;  /* 0x000000ffff077224 */ /* 0x000fce00078e0008 */
.L_x_243:
[----:B------:R-:W-:Y:S05]  /*0310*/  BSYNC.RECONVERGENT B0 ;  /* 0x0000000000007941 */ /* 0x000fea0003800200 */
.L_x_241:
[----:B------:R-:W-:Y:S01]  /*0320*/  IADD3 R13, P0, PT, R6, R2, RZ ;  /* 0x00000002060d7210 */ /* 0x000fe20007f1e0ff */
[----:B------:R-:W0:Y:S01]  /*0330*/  LDC.64 R8, c[0x0][0x388] ;  /* 0x0000e200ff087b82 */ /* 0x000e220000000a00 */
[----:B------:R-:W1:Y:S01]  /*0340*/  LDCU.64 UR6, c[0x0][0x358] ;  /* 0x00006b00ff0677ac */ /* 0x000e620008000a00 */
[----:B------:R-:W-:Y:S01]  /*0350*/  BSSY.RECONVERGENT B0, `(.L_x_244) ;  /* 0x0000039000007945 */ /* 0x000fe20003800200 */
[C---:B------:R-:W-:Y:S01]  /*0360*/  LOP3.LUT R2, R13.reuse, 0x3, RZ, 0xc0, !PT ;  /* 0x000000030d027812 */ /* 0x040fe200078ec0ff */
[----:B------:R-:W-:Y:S01]  /*0370*/  IMAD.X R6, RZ, RZ, R7, P0 ;  /* 0x000000ffff067224 */ /* 0x000fe200000e0607 */
[----:B------:R-:W-:Y:S02]  /*0380*/  ISETP.GE.U32.AND P0, PT, R13, 0x3, PT ;  /* 0x000000030d00780c */ /* 0x000fe40003f06070 */
[----:B------:R-:W-:Y:S02]  /*0390*/  ISETP.NE.U32.AND P1, PT, R2, 0x3, PT ;  /* 0x000000030200780c */ /* 0x000fe40003f25070 */
[----:B------:R-:W-:-:S02]  /*03a0*/  ISETP.GE.U32.AND.EX P0, PT, R6, RZ, PT, P0 ;  /* 0x000000ff0600720c */ /* 0x000fc40003f06100 */
[----:B------:R-:W-:Y:S01]  /*03b0*/  ISETP.NE.AND.EX P1, PT, RZ, RZ, PT, P1 ;  /* 0x000000ffff00720c */ /* 0x000fe20003f25310 */
[----:B0-----:R-:W-:-:S12]  /*03c0*/  IMAD.WIDE.U32 R2, R4, 0x2, R8 ;  /* 0x0000000204027825 */ /* 0x001fd800078e0008 */
[----:B-1----:R-:W-:Y:S05]  /*03d0*/  @!P1 BRA `(.L_x_245) ;  /* 0x0000000000c09947 */ /* 0x002fea0003800000 */
        /* <DEDUP_REMOVED lines=10> */
[----:B------:R-:W-:-:S03]  /*0480*/  MOV R7, UR4 ;  /* 0x0000000400077c02 */ /* 0x000fc60008000f00 */
[----:B------:R-:W-:Y:S01]  /*0490*/  IMAD.WIDE.U32 R4, R4, 0x2, R6 ;  /* 0x0000000204047825 */ /* 0x000fe200078e0006 */
[----:B-1----:R-:W-:Y:S02]  /*04a0*/  LEA R6, P1, R16, UR12, 0x1 ;  /* 0x0000000c10067c11 */ /* 0x002fe4000f8208ff */
[----:B------:R-:W-:Y:S02]  /*04b0*/  IADD3 R7, P2, PT, R4, UR14, RZ ;  /* 0x0000000e04077c10 */ /* 0x000fe4000ff5e0ff */
[----:B------:R-:W-:Y:S02]  /*04c0*/  LEA.HI.X R8, R16, UR13, RZ, 0x1, P1 ;  /* 0x0000000d10087c11 */ /* 0x000fe400088f0cff */
[----:B------:R-:W-:-:S09]  /*04d0*/  IADD3.X R10, PT, PT, R5, UR15, RZ, P2, !PT ;  /* 0x0000000f050a7c10 */ /* 0x000fd200097fe4ff */
.L_x_246:
[----:B------:R-:W-:-:S04]  /*04e0*/  IADD3 R14, P1, PT, R2, R9, RZ ;  /* 0x00000009020e7210 */ /* 0x000fc80007f3e0ff */
[----:B------:R-:W-:-:S05]  /*04f0*/  IADD3.X R15, PT, PT, R3, R11, RZ, P1, !PT ;  /* 0x0000000b030f7210 */ /* 0x000fca0000ffe4ff */
[----:B------:R-:W2:Y:S01]  /*0500*/  LDG.E.U16.CONSTANT R14, desc[UR6][R14.64] ;  /* 0x000000060e0e7981 */ /* 0x000ea2000c1e9500 */
[----:B------:R-:W-:-:S05]  /*0510*/  IADD3 R4, P1, PT, R9, R7, RZ ;  /* 0x0000000709047210 */ /* 0x000fca0007f3e0ff */
[----:B------:R-:W-:-:S05]  /*0520*/  IMAD.X R5, R11, 0x1, R10, P1 ;  /* 0x000000010b057824 */ /* 0x000fca00008e060a */
[----:B------:R-:W3:Y:S01]  /*0530*/  LDG.E.U16.CONSTANT R4, desc[UR6][R4.64] ;  /* 0x0000000604047981 */ /* 0x000ee2000c1e9500 */
[----:B------:R-:W-:-:S05]  /*0540*/  IADD3 R23, P2, PT, R0, R23, RZ ;  /* 0x0000001700177210 */ /* 0x000fca0007f5e0ff */
[----:B------:R-:W-:Y:S02]  /*0550*/  IMAD.X R17, RZ, RZ, R17, P2 ;  /* 0x000000ffff117224 */ /* 0x000fe400010e0611 */
[----:B--2---:R-:W-:-:S04]  /*0560*/  IMAD.U32 R18, R14, 0x10000, RZ ;  /* 0x000100000e127824 */ /* 0x004fc800078e00ff */
[----:B------:R-:W-:-:S04]  /*0570*/  FMUL.FTZ R19, R18, R18 ;  /* 0x0000001212137220 */ /* 0x000fc80000410000 */
[----:B------:R-:W-:Y:S01]  /*0580*/  FMUL.FTZ R19, R18, R19 ;  /* 0x0000001312137220 */ /* 0x000fe20000410000 */
[----:B---3--:R-:W-:-:S03]  /*0590*/  IMAD.U32 R5, R4, 0x10000, RZ ;  /* 0x0001000004057824 */ /* 0x008fc600078e00ff */
[----:B------:R-:W-:Y:S01]  /*05a0*/  FFMA.FTZ R19, R19, 0.044714998453855514526, R18 ;  /* 0x3d37271313137823 */ /* 0x000fe20000010012 */
[----:B------:R-:W-:-:S03]  /*05b0*/  FMUL.FTZ R18, R18, 0.5 ;  /* 0x3f00000012127820 */ /* 0x000fc60000410000 */
[----:B------:R-:W-:-:S06]  /*05c0*/  FMUL.FTZ R19, R19, 0.79788458347320556641 ;  /* 0x3f4c422a13137820 */ /* 0x000fcc0000410000 */
[----:B------:R-:W0:Y:S02]  /*05d0*/  MUFU.TANH R19, R19 ;  /* 0x0000001300137308 */ /* 0x000e240000002400 */
[----:B0-----:R-:W-:-:S04]  /*05e0*/  FADD.FTZ R15, R19, 1 ;  /* 0x3f800000130f7421 */ /* 0x001fc80000010000 */
[----:B------:R-:W-:-:S06]  /*05f0*/  FMUL.FTZ R15, R18, R15 ;  /* 0x0000000f120f7220 */ /* 0x000fcc0000410000 */
[----:B------:R-:W0:Y:S02]  /*0600*/  F2F.BF16.F32 R15, R15 ;  /* 0x0000000f000f7304 */ /* 0x000e240000202000 */
[----:B0-----:R-:W-:-:S05]  /*0610*/  SHF.L.U32 R4, R15, 0x10, RZ ;  /* 0x000000100f047819 */ /* 0x001fca00000006ff */
[----:B------:R-:W-:Y:S01]  /*0620*/  FMUL.FTZ R5, R4, R5 ;  /* 0x0000000504057220 */ /* 0x000fe20000410000 */
[----:B------:R-:W-:Y:S02]  /*0630*/  IADD3 R4, P1, PT, R9, R6, RZ ;  /* 0x0000000609047210 */ /* 0x000fe40007f3e0ff */
[C---:B------:R-:W-:Y:S02]  /*0640*/  LEA R9, P3, R0.reuse, R9, 0x1 ;  /* 0x0000000900097211 */ /* 0x040fe400078608ff */
[----:B------:R-:W-:Y:S01]  /*0650*/  F2FP.BF16.F32.PACK_AB R14, RZ, R5 ;  /* 0x00000005ff0e723e */ /* 0x000fe200000010ff */
[----:B------:R-:W-:Y:S01]  /*0660*/  IMAD.X R5, R11, 0x1, R8, P1 ;  /* 0x000000010b057824 */ /* 0x000fe200008e0608 */
[----:B------:R-:W-:Y:S02]  /*0670*/  IADD3 R13, P1, PT, R13, -0x1, RZ ;  /* 0xffffffff0d0d7810 */ /* 0x000fe40007f3e0ff */
[----:B------:R-:W-:Y:S02]  /*0680*/  LEA.HI.X R11, R0, R11, RZ, 0x1, P3 ;  /* 0x0000000b000b7211 */ /* 0x000fe400018f0cff */
[----:B------:R0:W-:Y:S01]  /*0690*/  STG.E.U16 desc[UR6][R4.64], R14 ;  /* 0x0000000e04007986 */ /* 0x0001e2000c101506 */
[----:B------:R-:W-:-:S02]  /*06a0*/  IADD3.X R12, PT, PT, R12, -0x1, RZ, P1, !PT ;  /* 0xffffffff0c0c7810 */ /* 0x000fc40000ffe4ff */
[----:B------:R-:W-:-:S04]  /*06b0*/  ISETP.NE.U32.AND P1, PT, R13, RZ, PT ;  /* 0x000000ff0d00720c */ /* 0x000fc80003f25070 */
[----:B------:R-:W-:-:S13]  /*06c0*/  ISETP.NE.AND.EX P1, PT, R12, RZ, PT, P1 ;  /* 0x000000ff0c00720c */ /* 0x000fda0003f25310 */
[----:B0-----:R-:W-:Y:S05]  /*06d0*/  @P1 BRA `(.L_x_246) ;  /* 0xfffffffc00801947 */ /* 0x001fea000383ffff */
.L_x_245:
[----:B------:R-:W-:Y:S05]  /*06e0*/  BSYNC.RECONVERGENT B0 ;  /* 0x0000000000007941 */ /* 0x000fea0003800200 */
.L_x_244:
[----:B------:R-:W-:Y:S05]  /*06f0*/  @!P0 EXIT ;  /* 0x000000000000894d */ /* 0x000fea0003800000 */
[----:B------:R-:W0:Y:S01]  /*0700*/  LDCU UR4, c[0x0][0x390] ;  /* 0x00007200ff0477ac */ /* 0x000e220008000800 */
[----:B------:R-:W-:Y:S02]  /*0710*/  SHF.L.U32 R21, R0, 0x1, RZ ;  /* 0x0000000100157819 */ /* 0x000fe400000006ff */
[----:B------:R-:W-:Y:S01]  /*0720*/  SHF.R.U32.HI R19, RZ, 0x1f, R0 ;  /* 0x0000001fff137819 */ /* 0x000fe20000011600 */
[----:B------:R-:W1:Y:S01]  /*0730*/  LDCU.64 UR10, c[0x0][0x380] ;  /* 0x00007000ff0a77ac */ /* 0x000e620008000a00 */
[----:B0-----:R-:W-:Y:S02]  /*0740*/  USHF.L.U64.HI UR8, UR4, 0x1, UR5 ;  /* 0x0000000104087899 */ /* 0x001fe40008010205 */
[----:B------:R-:W-:-:S12]  /*0750*/  USHF.L.U32 UR9, UR4, 0x1, URZ ;  /* 0x0000000104097899 */ /* 0x000fd800080006ff */
.L_x_247:
[----:B------:R-:W-:-:S04]  /*0760*/  LEA R12, P0, R23, R2, 0x1 ;  /* 0x00000002170c7211 */ /* 0x000fc800078008ff */
[----:B------:R-:W-:Y:S02]  /*0770*/  LEA.HI.X R13, R23, R3, R17, 0x1, P0 ;  /* 0x00000003170d7211 */ /* 0x000fe400000f0c11 */
[----:B------:R-:W-:-:S03]  /*0780*/  IADD3 R8, P0, PT, R21, R12, RZ ;  /* 0x0000000c15087210 */ /* 0x000fc60007f1e0ff */
[----:B------:R0:W2:Y:S02]  /*0790*/  LDG.E.U16.CONSTANT R18, desc[UR6][R12.64] ;  /* 0x000000060c127981 */ /* 0x0000a4000c1e9500 */
[----:B------:R-:W-:Y:S01]  /*07a0*/  IMAD.X R9, R19, 0x1, R13, P0 ;  /* 0x0000000113097824 */ /* 0x000fe200000e060d */
[----:B------:R-:W-:-:S04]  /*07b0*/  IADD3 R6, P0, PT, R21, R8, RZ ;  /* 0x0000000815067210 */ /* 0x000fc80007f1e0ff */
[----:B------:R3:W4:Y:S01]  /*07c0*/  LDG.E.U16.CONSTANT R22, desc[UR6][R8.64] ;  /* 0x0000000608167981 */ /* 0x000722000c1e9500 */
[----:B------:R-:W-:Y:S01]  /*07d0*/  IMAD.X R7, R19, 0x1, R9, P0 ;  /* 0x0000000113077824 */ /* 0x000fe200000e0609 */
[----:B------:R-:W-:-:S04]  /*07e0*/  IADD3 R4, P0, PT, R21, R6, RZ ;  /* 0x0000000615047210 */ /* 0x000fc80007f1e0ff */
[----:B------:R-:W5:Y:S01]  /*07f0*/  LDG.E.U16.CONSTANT R24, desc[UR6][R6.64] ;  /* 0x0000000606187981 */ /* 0x000f62000c1e9500 */
[----:B------:R-:W-:-:S05]  /*0800*/  IADD3.X R5, PT, PT, R19, R7, RZ, P0, !PT ;  /* 0x0000000713057210 */ /* 0x000fca00007fe4ff */
[----:B------:R1:W5:Y:S01]  /*0810*/  LDG.E.U16.CONSTANT R20, desc[UR6][R4.64] ;  /* 0x0000000604147981 */ /* 0x000362000c1e9500 */
[----:B------:R-:W-:-:S04]  /*0820*/  IADD3 R14, P0, PT, R12, UR9, RZ ;  /* 0x000000090c0e7c10 */ /* 0x000fc8000ff1e0ff */
[----:B------:R-:W-:-:S05]  /*0830*/  IADD3.X R15, PT, PT, R13, UR8, RZ, P0, !PT ;  /* 0x000000080d0f7c10 */ /* 0x000fca00087fe4ff */
[----:B------:R-:W5:Y:S01]  /*0840*/  LDG.E.U16.CONSTANT R14, desc[UR6][R14.64] ;  /* 0x000000060e0e7981 */ /* 0x000f62000c1e9500 */
[----:B------:R-:W-:Y:S02]  /*0850*/  IADD3 R10, P0, PT, R8, UR9, RZ ;  /* 0x00000009080a7c10 */ /* 0x000fe4000ff1e0ff */
[----:B0-----:R-:W-:Y:S02]  /*0860*/  IADD3 R12, P1, PT, R6, UR9, RZ ;  /* 0x00000009060c7c10 */ /* 0x001fe4000ff3e0ff */
[----:B------:R-:W-:Y:S02]  /*0870*/  IADD3.X R11, PT, PT, R9, UR8, RZ, P0, !PT ;  /* 0x00000008090b7c10 */ /* 0x000fe400087fe4ff */
[----:B---3--:R-:W-:Y:S02]  /*0880*/  IADD3 R8, P0, PT, R4, UR9, RZ ;  /* 0x0000000904087c10 */ /* 0x008fe4000ff1e0ff */
[----:B------:R-:W-:Y:S01]  /*0890*/  IADD3.X R13, PT, PT, R7, UR8, RZ, P1, !PT ;  /* 0x00000008070d7c10 */ /* 0x000fe20008ffe4ff */
[----:B------:R-:W3:Y:S01]  /*08a0*/  LDG.E.U16.CONSTANT R10, desc[UR6][R10.64] ;  /* 0x000000060a0a7981 */ /* 0x000ee2000c1e9500 */
[----:B------:R-:W-:-:S03]  /*08b0*/  IADD3.X R9, PT, PT, R5, UR8, RZ, P0, !PT ;  /* 0x0000000805097c10 */ /* 0x000fc600087fe4ff */
[----:B------:R-:W3:Y:S04]  /*08c0*/  LDG.E.U16.CONSTANT R12, desc[UR6][R12.64] ;  /* 0x000000060c0c7981 */ /* 0x000ee8000c1e9500 */
[----:B------:R0:W3:Y:S01]  /*08d0*/  LDG.E.U16.CONSTANT R8, desc[UR6][R8.64] ;  /* 0x0000000608087981 */ /* 0x0000e2000c1e9500 */
[----:B--2---:R-:W-:-:S04]  /*08e0*/  IMAD.U32 R18, R18, 0x10000, RZ ;  /* 0x0001000012127824 */ /* 0x004fc800078e00ff */
[----:B-1----:R-:W-:-:S04]  /*08f0*/  FMUL.FTZ R5, R18, R18 ;  /* 0x0000001212057220 */ /* 0x002fc80000410000 */
[----:B------:R-:W-:Y:S01]  /*0900*/  FMUL.FTZ R5, R18, R5 ;  /* 0x0000000512057220 */ /* 0x000fe20000410000 */
[----:B----4-:R-:W-:-:S03]  /*0910*/  IMAD.U32 R22, R22, 0x10000, RZ ;  /* 0x0001000016167824 */ /* 0x010fc600078e00ff */
[----:B------:R-:W-:Y:S01]  /*0920*/  FFMA.FTZ R5, R5, 0.044714998453855514526, R18 ;  /* 0x3d37271305057823 */ /* 0x000fe20000010012 */
[----:B------:R-:W-:Y:S01]  /*0930*/  FMUL.FTZ R7, R22, R22 ;  /* 0x0000001616077220 */ /* 0x000fe20000410000 */
[----:B-----5:R-:W-:Y:S02]  /*0940*/  SHF.L.U32 R24, R24, 0x10, RZ ;  /* 0x0000001018187819 */ /* 0x020fe400000006ff */
[----:B------:R-:W-:Y:S01]  /*0950*/  FMUL.FTZ R4, R5, 0.79788458347320556641 ;  /* 0x3f4c422a05047820 */ /* 0x000fe20000410000 */
[----:B------:R-:W-:Y:S02]  /*0960*/  FMUL.FTZ R7, R22, R7 ;  /* 0x0000000716077220 */ /* 0x000fe40000410000 */
[----:B------:R-:W-:Y:S01]  /*0970*/  FMUL.FTZ R5, R24, R24 ;  /* 0x0000001818057220 */ /* 0x000fe20000410000 */
[----:B------:R-:W-:Y:S02]  /*0980*/  IMAD.U32 R20, R20, 0x10000, RZ ;  /* 0x0001000014147824 */ /* 0x000fe400078e00ff */
[----:B------:R-:W-:Y:S01]  /*0990*/  FFMA.FTZ R7, R7, 0.044714998453855514526, R22 ;  /* 0x3d37271307077823 */ /* 0x000fe20000010016 */
[----:B------:R-:W1:Y:S01]  /*09a0*/  MUFU.TANH R4, R4 ;  /* 0x0000000400047308 */ /* 0x000e620000002400 */
[----:B0-----:R-:W-:-:S02]  /*09b0*/  FMUL.FTZ R9, R24, R5 ;  /* 0x0000000518097220 */ /* 0x001fc40000410000 */
[----:B------:R-:W-:Y:S01]  /*09c0*/  FMUL.FTZ R5, R7, 0.79788458347320556641 ;  /* 0x3f4c422a07057820 */ /* 0x000fe20000410000 */
[----:B------:R-:W-:Y:S01]  /*09d0*/  FMUL.FTZ R7, R20, R20 ;  /* 0x0000001414077220 */ /* 0x000fe20000410000 */
[----:B------:R-:W-:-:S03]  /*09e0*/  FFMA.FTZ R9, R9, 0.044714998453855514526, R24 ;  /* 0x3d37271309097823 */ /* 0x000fc60000010018 */
[----:B------:R-:W-:Y:S01]  /*09f0*/  FMUL.FTZ R7, R20, R7 ;  /* 0x0000000714077220 */ /* 0x000fe20000410000 */
[----:B------:R-:W-:Y:S01]  /*0a00*/  FMUL.FTZ R6, R9, 0.79788458347320556641 ;  /* 0x3f4c422a09067820 */ /* 0x000fe20000410000 */
[----:B------:R-:W0:Y:S02]  /*0a10*/  MUFU.TANH R5, R5 ;  /* 0x0000000500057308 */ /* 0x000e240000002400 */
[----:B------:R-:W-:Y:S01]  /*0a20*/  FFMA.FTZ R7, R7, 0.044714998453855514526, R20 ;  /* 0x3d37271307077823 */ /* 0x000fe20000010014 */
[----:B------:R-:W-:-:S03]  /*0a30*/  FMUL.FTZ R18, R18, 0.5 ;  /* 0x3f00000012127820 */ /* 0x000fc60000410000 */
[----:B------:R-:W-:Y:S01]  /*0a40*/  FMUL.FTZ R9, R7, 0.79788458347320556641 ;  /* 0x3f4c422a07097820 */ /* 0x000fe20000410000 */
[----:B-1----:R-:W-:Y:S01]  /*0a50*/  FADD.FTZ R7, R4, 1 ;  /* 0x3f80000004077421 */ /* 0x002fe20000010000 */
[----:B------:R-:W1:Y:S03]  /*0a60*/  MUFU.TANH R6, R6 ;  /* 0x0000000600067308 */ /* 0x000e660000002400 */
[----:B------:R-:W-:-:S05]  /*0a70*/  FMUL.FTZ R7, R18, R7 ;  /* 0x0000000712077220 */ /* 0x000fca0000410000 */
[----:B------:R-:W-:Y:S01]  /*0a80*/  MUFU.TANH R4, R9 ;  /* 0x0000000900047308 */ /* 0x000fe20000002400 */
[----:B------:R-:W-:Y:S01]  /*0a90*/  FMUL.FTZ R22, R22, 0.5 ;  /* 0x3f00000016167820 */ /* 0x000fe20000410000 */
[----:B0-----:R-:W-:-:S06]  /*0aa0*/  FADD.FTZ R5, R5, 1 ;  /* 0x3f80000005057421 */ /* 0x001fcc0000010000 */
[----:B------:R-:W0:Y:S01]  /*0ab0*/  F2F.BF16.F32 R7, R7 ;  /* 0x0000000700077304 */ /* 0x000e220000202000 */
[----:B------:R-:W-:Y:S01]  /*0ac0*/  FMUL.FTZ R22, R22, R5 ;  /* 0x0000000516167220 */ /* 0x000fe20000410000 */
[----:B------:R-:W-:Y:S01]  /*0ad0*/  FMUL.FTZ R24, R24, 0.5 ;  /* 0x3f00000018187820 */ /* 0x000fe20000410000 */
[----:B-1----:R-:W-:Y:S01]  /*0ae0*/  FADD.FTZ R5, R6, 1 ;  /* 0x3f80000006057421 */ /* 0x002fe20000010000 */
[----:B------:R-:W-:-:S03]  /*0af0*/  FMUL.FTZ R20, R20, 0.5 ;  /* 0x3f00000014147820 */ /* 0x000fc60000410000 */
[----:B------:R-:W-:Y:S01]  /*0b00*/  FMUL.FTZ R24, R24, R5 ;  /* 0x0000000518187220 */ /* 0x000fe20000410000 */
[----:B------:R-:W1:Y:S01]  /*0b10*/  F2F.BF16.F32 R6, R22 ;  /* 0x0000001600067304 */ /* 0x000e620000202000 */
[----:B------:R-:W-:Y:S01]  /*0b20*/  IMAD.U32 R14, R14, 0x10000, RZ ;  /* 0x000100000e0e7824 */ /* 0x000fe200078e00ff */
[----:B0-----:R-:W-:Y:S01]  /*0b30*/  SHF.L.U32 R5, R7, 0x10, RZ ;  /* 0x0000001007057819 */ /* 0x001fe200000006ff */
[----:B------:R-:W-:-:S04]  /*0b40*/  FADD.FTZ R7, R4, 1 ;  /* 0x3f80000004077421 */ /* 0x000fc80000010000 */
[----:B------:R-:W-:Y:S01]  /*0b50*/  FMUL.FTZ R20, R20, R7 ;  /* 0x0000000714147220 */ /* 0x000fe20000410000 */
[----:B------:R-:W-:Y:S01]  /*0b60*/  IADD3 R9, P0, PT, R16, R23, RZ ;  /* 0x0000001710097210 */ /* 0x000fe20007f1e0ff */
[----:B------:R-:W-:Y:S01]  /*0b70*/  FMUL.FTZ R5, R5, R14 ;  /* 0x0000000e05057220 */ /* 0x000fe20000410000 */
[----:B------:R-:W0:Y:S03]  /*0b80*/  F2F.BF16.F32 R24, R24 ;  /* 0x0000001800187304 */ /* 0x000e260000202000 */
[----:B------:R-:W-:Y:S01]  /*0b90*/  IMAD.X R14, RZ, RZ, R17, P0 ;  /* 0x000000ffff0e7224 */ /* 0x000fe200000e0611 */
[----:B------:R-:W-:-:S04]  /*0ba0*/  F2FP.BF16.F32.PACK_AB R7, RZ, R5 ;  /* 0x00000005ff07723e */ /* 0x000fc800000010ff */
[----:B------:R-:W2:Y:S01]  /*0bb0*/  F2F.BF16.F32 R20, R20 ;  /* 0x0000001400147304 */ /* 0x000ea20000202000 */
[----:B------:R-:W-:Y:S02]  /*0bc0*/  LEA R4, P0, R9, UR10, 0x1 ;  /* 0x0000000a09047c11 */ /* 0x000fe4000f8008ff */
[----:B------:R-:W-:Y:S01]  /*0bd0*/  PRMT R13, R7, 0x7610, R13 ;  /* 0x00007610070d7816 */ /* 0x000fe2000000000d */
[----:B-1----:R-:W-:Y:S01]  /*0be0*/  IMAD.U32 R7, R6, 0x10000, RZ ;  /* 0x0001000006077824 */ /* 0x002fe200078e00ff */
[----:B------:R-:W-:Y:S01]  /*0bf0*/  LEA.HI.X R5, R9, UR11, R14, 0x1, P0 ;  /* 0x0000000b09057c11 */ /* 0x000fe200080f0c0e */
[----:B---3--:R-:W-:Y:S01]  /*0c00*/  IMAD.U32 R10, R10, 0x10000, RZ ;  /* 0x000100000a0a7824 */ /* 0x008fe200078e00ff */
[----:B------:R-:W-:Y:S01]  /*0c10*/  IADD3 R6, P0, PT, R21, R4, RZ ;  /* 0x0000000415067210 */ /* 0x000fe20007f1e0ff */
[----:B0-----:R-:W-:Y:S01]  /*0c20*/  IMAD.U32 R24, R24, 0x10000, RZ ;  /* 0x0001000018187824 */ /* 0x001fe200078e00ff */
[----:B------:R-:W-:Y:S01]  /*0c30*/  SHF.L.U32 R9, R12, 0x10, RZ ;  /* 0x000000100c097819 */ /* 0x000fe200000006ff */
[----:B------:R-:W-:Y:S01]  /*0c40*/  FMUL.FTZ R10, R7, R10 ;  /* 0x0000000a070a7220 */ /* 0x000fe20000410000 */
[----:B------:R0:W-:Y:S01]  /*0c50*/  STG.E.U16 desc[UR6][R4.64], R13 ;  /* 0x0000000d04007986 */ /* 0x0001e2000c101506 */
[----:B------:R-:W-:Y:S01]  /*0c60*/  SHF.L.U32 R11, R8, 0x10, RZ ;  /* 0x00000010080b7819 */ /* 0x000fe200000006ff */
[----:B------:R-:W-:-:S02]  /*0c70*/  IMAD.X R7, R19, 0x1, R5, P0 ;  /* 0x0000000113077824 */ /* 0x000fc400000e0605 */
[----:B--2---:R-:W-:Y:S02]  /*0c80*/  IMAD.U32 R8, R20, 0x10000, RZ ;  /* 0x0001000014087824 */ /* 0x004fe400078e00ff */
[----:B------:R-:W-:Y:S02]  /*0c90*/  FMUL.FTZ R9, R24, R9 ;  /* 0x0000000918097220 */ /* 0x000fe40000410000 */
[----:B------:R-:W-:Y:S01]  /*0ca0*/  FMUL.FTZ R12, R8, R11 ;  /* 0x0000000b080c7220 */ /* 0x000fe20000410000 */
[----:B0-----:R-:W-:-:S04]  /*0cb0*/  IADD3 R4, P0, PT, R21, R6, RZ ;  /* 0x0000000615047210 */ /* 0x001fc80007f1e0ff */
[----:B------:R-:W-:Y:S02]  /*0cc0*/  IADD3.X R5, PT, PT, R19, R7, RZ, P0, !PT ;  /* 0x0000000713057210 */ /* 0x000fe400007fe4ff */
        /* <DEDUP_REMOVED lines=12> */
[----:B0-----:R-:W-:Y:S05]  /*0d90*/  @!P0 BRA `(.L_x_247) ;  /* 0xfffffff800708947 */ /* 0x001fea000383ffff */
[----:B------:R-:W-:Y:S05]  /*0da0*/  EXIT ;  /* 0x000000000000794d */ /* 0x000fea0003800000 */
        .weak           $__internal_15_$__cuda_sm20_div_u64
        .type           $__internal_15_$__cuda_sm20_div_u64,@function
        .size           $__internal_15_$__cuda_sm20_div_u64,(.L_x_433 - $__internal_15_$__cuda_sm20_div_u64)
$__internal_15_$__cuda_sm20_div_u64:
        /* <DEDUP_REMOVED lines=43> */
[----:B------:R-:W-:-:S05]  /*1060*/  IADD3.X R7, PT, PT, RZ, R7, RZ, P1, !PT ;  /* 0x00000007ff077210 */ /* 0x000fca0000ffe4ff */
        /* <DEDUP_REMOVED lines=15> */
[----:B------:R-:W-:-:S02]  /*1160*/  ISETP.GE.U32.AND.EX P0, PT, R5, RZ, PT, P0 ;  /* 0x000000ff0500720c */ /* 0x000fc40003f06100 */
[-C--:B------:R-:W-:Y:S02]  /*1170*/  IADD3.X R8, PT, PT, RZ, R7.reuse, RZ, P2, !PT ;  /* 0x00000007ff087210 */ /* 0x080fe400017fe4ff */
[----:B------:R-:W-:Y:S02]  /*1180*/  ISETP.NE.U32.AND P1, PT, R0, RZ, PT ;  /* 0x000000ff0000720c */ /* 0x000fe40003f25070 */
[----:B------:R-:W-:Y:S01]  /*1190*/  SEL R8, R8, R7, P0 ;  /* 0x0000000708087207 */ /* 0x000fe20000000000 */
[----:B------:R-:W-:Y:S01]  /*11a0*/  IMAD.MOV.U32 R7, RZ, RZ, 0x0 ;  /* 0x00000000ff077424 */ /* 0x000fe200078e00ff */
[----:B------:R-:W-:Y:S02]  /*11b0*/  ISETP.NE.AND.EX P1, PT, RZ, RZ, PT, P1 ;  /* 0x000000ffff00720c */ /* 0x000fe40003f25310 */
[----:B------:R-:W-:Y:S02]  /*11c0*/  SEL R3, R3, R10, P0 ;  /* 0x0000000a03037207 */ /* 0x000fe40000000000 */
[----:B------:R-:W-:-:S02]  /*11d0*/  SEL R8, R8, 0xffffffff, P1 ;  /* 0xffffffff08087807 */ /* 0x000fc40000800000 */
[----:B------:R-:W-:Y:S01]  /*11e0*/  SEL R3, R3, 0xffffffff, P1 ;  /* 0xffffffff03037807 */ /* 0x000fe20000800000 */
[----:B------:R-:W-:Y:S06]  /*11f0*/  RET.REL.NODEC R6 `(_ZN4vllm18act_and_mul_kernelIN3c108BFloat16E14__nv_bfloat162XadL_ZNS_16gelu_tanh_kernelIS2_EET_RKS5_EEXadL_ZNS_23packed_gelu_tanh_kernelIS3_EES5_S7_EELb1ELb0ELb0EEEvPS5_PS6_i) ;  /* 0xffffffec06807950 */ /* 0x000fec0003c3ffff */
.L_x_248:
        /* <DEDUP_REMOVED lines=16> */
.L_x_433:


//--------------------- .text._ZN4vllm18act_and_mul_kernelIN3c104HalfE7__half2XadL_ZNS_16gelu_tanh_kernelIS2_EET_RKS5_EEXadL_ZNS_23packed_gelu_tanh_kernelIS3_EES5_S7_EELb1ELb0ELb0EEEvPS5_PS6_i --------------------------
	.section	.text._ZN4vllm18act_and_mul_kernelIN3c104HalfE7__half2XadL_ZNS_16gelu_tanh_kernelIS2_EET_RKS5_EEXadL_ZNS_23packed_gelu_tanh_kernelIS3_EES5_S7_EELb1ELb0ELb0EEEvPS5_PS6_i,"ax",@progbits
	.align	128
        .global         _ZN4vllm18act_and_mul_kernelIN3c104HalfE7__half2XadL_ZNS_16gelu_tanh_kernelIS2_EET_RKS5_EEXadL_ZNS_23packed_gelu_tanh_kernelIS3_EES5_S7_EELb1ELb0ELb0EEEvPS5_PS6_i
        .type           _ZN4vllm18act_and_mul_kernelIN3c104HalfE7__half2XadL_ZNS_16gelu_tanh_kernelIS2_EET_RKS5_EEXadL_ZNS_23packed_gelu_tanh_kernelIS3_EES5_S7_EELb1ELb0ELb0EEEvPS5_PS6_i,@function
        .size           _ZN4vllm18act_and_mul_kernelIN3c104HalfE7__half2XadL_ZNS_16gelu_tanh_kernelIS2_EET_RKS5_EEXadL_ZNS_23packed_gelu_tanh_kernelIS3_EES5_S7_EELb1ELb0ELb0EEEvPS5_PS6_i,(.L_x_434 - _ZN4vllm18act_and_mul_kernelIN3c104HalfE7__half2XadL_ZNS_16gelu_tanh_kernelIS2_EET_RKS5_EEXadL_ZNS_23packed_gelu_tanh_kernelIS3_EES5_S7_EELb1ELb0ELb0EEEvPS5_PS6_i)
        .other          _ZN4vllm18act_and_mul_kernelIN3c104HalfE7__half2XadL_ZNS_16gelu_tanh_kernelIS2_EET_RKS5_EEXadL_ZNS_23packed_gelu_tanh_kernelIS3_EES5_S7_EELb1ELb0ELb0EEEvPS5_PS6_i,@"STO_CUDA_ENTRY STV_DEFAULT"
_ZN4vllm18act_and_mul_kernelIN3c104HalfE7__half2XadL_ZNS_16gelu_tanh_kernelIS2_EET_RKS5_EEXadL_ZNS_23packed_gelu_tanh_kernelIS3_EES5_S7_EELb1ELb0ELb0EEEvPS5_PS6_i:
.text._ZN4vllm18act_and_mul_kernelIN3c104HalfE7__half2XadL_ZNS_16gelu_tanh_kernelIS2_EET_RKS5_EEXadL_ZNS_23packed_gelu_tanh_kernelIS3_EES5_S7_EELb1ELb0ELb0EEEvPS5_PS6_i:
        /* <DEDUP_REMOVED lines=14> */
[C---:B------:R-:W-:Y:S01]  /*00e0*/  ISETP.GT.AND.EX P1, PT, R6.reuse, UR5, PT, P1 ;  /* 0x0000000506007c0c */ /* 0x040fe2000bf24310 */
        /* <DEDUP_REMOVED lines=21> */
[----:B------:R-:W-:Y:S02]  /*0240*/  IMAD R3, R16, R7, R3 ;  /* 0x0000000710037224 */ /* 0x000fe400078e0203 */
[----:B------:R-:W-:-:S03]  /*0250*/  IMAD.MOV.U32 R7, RZ, RZ, RZ ;  /* 0x000000ffff077224 */ /* 0x000fc600078e00ff */
[----:B------:R-:W-:-:S13]  /*0260*/  ISETP.GE.U32.AND P0, PT, R3, R16, PT ;  /* 0x000000100300720c */ /* 0x000fda0003f06070 */
[----:B------:R-:W-:Y:S02]  /*0270*/  @P0 IMAD.IADD R3, R3, 0x1, -R16 ;  /* 0x0000000103030824 */ /* 0x000fe400078e0a10 */
[----:B------:R-:W-:-:S03]  /*0280*/  @P0 VIADD R6, R6, 0x1 ;  /* 0x0000000106060836 */ /* 0x000fc60000000000 */
[----:B------:R-:W-:-:S13]  /*0290*/  ISETP.GE.U32.AND P1, PT, R3, R16, PT ;  /* 0x000000100300720c */ /* 0x000fda0003f26070 */
[----:B------:R-:W-:Y:S02]  /*02a0*/  @P1 IADD3 R6, PT, PT, R6, 0x1, RZ ;  /* 0x0000000106061810 */ /* 0x000fe40007ffe0ff */
[----:B------:R-:W-:Y:S01]  /*02b0*/  @!P2 LOP3.LUT R6, RZ, R16, RZ, 0x33, !PT ;  /* 0x00000010ff06a212 */ /* 0x000fe200078e33ff */
[----:B------:R-:W-:Y:S06]  /*02c0*/  BRA `(.L_x_251) ;  /* 0x0000000000107947 */ /* 0x000fec0003800000 */
.L_x_250:
[----:B------:R-:W-:-:S07]  /*02d0*/  MOV R6, 0x2f0 ;  /* 0x000002f000067802 */ /* 0x000fce0000000f00 */
[----:B------:R-:W-:Y:S05]  /*02e0*/  CALL.REL.NOINC `($__internal_16_$__cuda_sm20_div_u64) ;  /* 0x0000000800b47944 */ /* 0x000fea0003c00000 */
[----:B------:R-:W-:Y:S01]  /*02f0*/  IMAD.MOV.U32 R6, RZ, RZ, R3 ;  /* 0x000000ffff067224 */ /* 0x000fe200078e0003 */
[----:B------:R-:W-:-:S07]  /*0300*/  MOV R7, R8 ;  /* 0x0000000800077202 */ /* 0x000fce0000000f00 */
.L_x_251:
[----:B------:R-:W-:Y:S05]  /*0310*/  BSYNC.RECONVERGENT B0 ;  /* 0x0000000000007941 */ /* 0x000fea0003800200 */
.L_x_249:
        /* <DEDUP_REMOVED lines=13> */
[----:B------:R-:W-:Y:S02]  /*03f0*/  VIADD R13, R13, 0x1 ;  /* 0x000000010d0d7836 */ /* 0x000fe40000000000 */
[----:B------:R-:W-:Y:S01]  /*0400*/  HFMA2 R12, -RZ, RZ, 0, 0 ;  /* 0x00000000ff0c7431 */ /* 0x000fe200000001ff */
[C---:B------:R-:W-:Y:S01]  /*0410*/  SHF.L.U64.HI R11, R0.reuse, 0x1, R17 ;  /* 0x00000001000b7819 */ /* 0x040fe20000010211 */
[----:B------:R-:W1:Y:S01]  /*0420*/  LDCU.128 UR12, c[0x0][0x380] ;  /* 0x00007000ff0c77ac */ /* 0x000e620008000c00 */
[----:B------:R-:W-:Y:S01]  /*0430*/  IMAD.SHL.U32 R9, R0, 0x2, RZ ;  /* 0x0000000200097824 */ /* 0x000fe200078e00ff */
[----:B------:R-:W-:Y:S01]  /*0440*/  LOP3.LUT R13, R13, 0x3, RZ, 0xc0, !PT ;  /* 0x000000030d0d7812 */ /* 0x000fe200078ec0ff */
[----:B0-----:R-:W-:Y:S02]  /*0450*/  USHF.L.U32 UR8, UR4, 0x1, URZ ;  /* 0x0000000104087899 */ /* 0x001fe400080006ff */
[----:B------:R-:W-:-:S04]  /*0460*/  USHF.L.U64.HI UR4, UR4, 0x1, UR5 ;  /* 0x0000000104047899 */ /* 0x000fc80008010205 */
[----:B------:R-:W-:Y:S02]  /*0470*/  IMAD.U32 R6, RZ, RZ, UR8 ;  /* 0x00000008ff067e24 */ /* 0x000fe4000f8e00ff */
[----:B------:R-:W-:-:S03]  /*0480*/  MOV R7, UR4 ;  /* 0x0000000400077c02 */ /* 0x000fc60008000f00 */
[----:B------:R-:W-:Y:S01]  /*0490*/  IMAD.WIDE.U32 R4, R4, 0x2, R6 ;  /* 0x0000000204047825 */ /* 0x000fe200078e0006 */
[C---:B-1----:R-:W-:Y:S02]  /*04a0*/  LEA R6, P1, R19.reuse, UR12, 0x1 ;  /* 0x0000000c13067c11 */ /* 0x042fe4000f8208ff */
[----:B------:R-:W-:Y:S02]  /*04b0*/  IADD3 R7, P2, PT, R4, UR14, RZ ;  /* 0x0000000e04077c10 */ /* 0x000fe4000ff5e0ff */
[----:B------:R-:W-:Y:S02]  /*04c0*/  LEA.HI.X R8, R19, UR13, RZ, 0x1, P1 ;  /* 0x0000000d13087c11 */ /* 0x000fe400088f0cff */
[----:B------:R-:W-:-:S09]  /*04d0*/  IADD3.X R10, PT, PT, R5, UR15, RZ, P2, !PT ;  /* 0x0000000f050a7c10 */ /* 0x000fd200097fe4ff */
.L_x_254:
[----:B------:R-:W-:-:S05]  /*04e0*/  IADD3 R14, P1, PT, R2, R9, RZ ;  /* 0x00000009020e7210 */ /* 0x000fca0007f3e0ff */
        /* <DEDUP_REMOVED lines=8> */
[----:B------:R-:W-:-:S04]  /*0570*/  FMUL.FTZ R21, R18, R18 ;  /* 0x0000001212157220 */ /* 0x000fc80000410000 */
[----:B------:R-:W-:Y:S01]  /*0580*/  FMUL.FTZ R21, R18, R21 ;  /* 0x0000001512157220 */ /* 0x000fe20000410000 */
[----:B---3--:R-:W-:-:S03]  /*0590*/  HADD2.F32 R4, -RZ, R4.H0_H0 ;  /* 0x20000004ff047230 */ /* 0x008fc60000004100 */
[----:B------:R-:W-:Y:S01]  /*05a0*/  FFMA.FTZ R21, R21, 0.044714998453855514526, R18 ;  /* 0x3d37271315157823 */ /* 0x000fe20000010012 */
[----:B------:R-:W-:-:S03]  /*05b0*/  FMUL.FTZ R18, R18, 0.5 ;  /* 0x3f00000012127820 */ /* 0x000fc60000410000 */
[----:B------:R-:W-:-:S06]  /*05c0*/  FMUL.FTZ R21, R21, 0.79788458347320556641 ;  /* 0x3f4c422a15157820 */ /* 0x000fcc0000410000 */
[----:B------:R-:W0:Y:S02]  /*05d0*/  MUFU.TANH R21, R21 ;  /* 0x0000001500157308 */ /* 0x000e240000002400 */
[----:B0-----:R-:W-:-:S04]  /*05e0*/  FADD.FTZ R15, R21, 1 ;  /* 0x3f800000150f7421 */ /* 0x001fc80000010000 */
[----:B------:R-:W-:-:S05]  /*05f0*/  FMUL.FTZ R15, R18, R15 ;  /* 0x0000000f120f7220 */ /* 0x000fca0000410000 */
[----:B------:R-:W-:-:S05]  /*0600*/  F2FP.F16.F32.PACK_AB R15, RZ, R15 ;  /* 0x0000000fff0f723e */ /* 0x000fca00000000ff */
[----:B------:R-:W-:-:S05]  /*0610*/  HADD2.F32 R15, -RZ, R15.H0_H0 ;  /* 0x2000000fff0f7230 */ /* 0x000fca0000004100 */
[----:B------:R-:W-:Y:S01]  /*0620*/  FMUL.FTZ R15, R15, R4 ;  /* 0x000000040f0f7220 */ /* 0x000fe20000410000 */
[----:B------:R-:W-:Y:S02]  /*0630*/  IADD3 R4, P1, PT, R9, R6, RZ ;  /* 0x0000000609047210 */ /* 0x000fe40007f3e0ff */
[C---:B------:R-:W-:Y:S02]  /*0640*/  LEA R9, P3, R16.reuse, R9, 0x1 ;  /* 0x0000000910097211 */ /* 0x040fe400078608ff */
[----:B------:R-:W-:Y:S02]  /*0650*/  F2FP.F16.F32.PACK_AB R15, RZ, R15 ;  /* 0x0000000fff0f723e */ /* 0x000fe400000000ff */
[----:B------:R-:W-:Y:S02]  /*0660*/  IADD3.X R5, PT, PT, R11, R8, RZ, P1, !PT ;  /* 0x000000080b057210 */ /* 0x000fe40000ffe4ff */
[----:B------:R-:W-:Y:S02]  /*0670*/  IADD3 R13, P1, PT, R13, -0x1, RZ ;  /* 0xffffffff0d0d7810 */ /* 0x000fe40007f3e0ff */
[----:B------:R-:W-:Y:S01]  /*0680*/  LEA.HI.X R11, R16, R11, RZ, 0x1, P3 ;  /* 0x0000000b100b7211 */ /* 0x000fe200018f0cff */
[----:B------:R0:W-:Y:S01]  /*0690*/  STG.E.U16 desc[UR6][R4.64], R15 ;  /* 0x0000000f04007986 */ /* 0x0001e2000c101506 */
[----:B------:R-:W-:-:S02]  /*06a0*/  IADD3.X R12, PT, PT, R12, -0x1, RZ, P1, !PT ;  /* 0xffffffff0c0c7810 */ /* 0x000fc40000ffe4ff */
[----:B------:R-:W-:-:S04]  /*06b0*/  ISETP.NE.U32.AND P1, PT, R13, RZ, PT ;  /* 0x000000ff0d00720c */ /* 0x000fc80003f25070 */
[----:B------:R-:W-:-:S13]  /*06c0*/  ISETP.NE.AND.EX P1, PT, R12, RZ, PT, P1 ;  /* 0x000000ff0c00720c */ /* 0x000fda0003f25310 */
[----:B0-----:R-:W-:Y:S05]  /*06d0*/  @P1 BRA `(.L_x_254) ;  /* 0xfffffffc00801947 */ /* 0x001fea000383ffff */
.L_x_253:
[----:B------:R-:W-:Y:S05]  /*06e0*/  BSYNC.RECONVERGENT B0 ;  /* 0x0000000000007941 */ /* 0x000fea0003800200 */
.L_x_252:
[----:B------:R-:W-:Y:S05]  /*06f0*/  @!P0 EXIT ;  /* 0x000000000000894d */ /* 0x000fea0003800000 */
[----:B------:R-:W0:Y:S01]  /*0700*/  LDCU UR4, c[0x0][0x390] ;  /* 0x00007200ff0477ac */ /* 0x000e220008000800 */
[----:B------:R-:W-:Y:S01]  /*0710*/  IMAD.SHL.U32 R23, R16, 0x2, RZ ;  /* 0x0000000210177824 */ /* 0x000fe200078e00ff */
[----:B------:R-:W-:Y:S01]  /*0720*/  SHF.R.U32.HI R21, RZ, 0x1f, R16 ;  /* 0x0000001fff157819 */ /* 0x000fe20000011610 */
[----:B------:R-:W1:Y:S01]  /*0730*/  LDCU.64 UR10, c[0x0][0x380] ;  /* 0x00007000ff0a77ac */ /* 0x000e620008000a00 */
[----:B0-----:R-:W-:Y:S02]  /*0740*/  USHF.L.U64.HI UR8, UR4, 0x1, UR5 ;  /* 0x0000000104087899 */ /* 0x001fe40008010205 */
[----:B------:R-:W-:-:S12]  /*0750*/  USHF.L.U32 UR9, UR4, 0x1, URZ ;  /* 0x0000000104097899 */ /* 0x000fd800080006ff */
.L_x_255:
[----:B------:R-:W-:-:S04]  /*0760*/  LEA R10, P0, R0, R2, 0x1 ;  /* 0x00000002000a7211 */ /* 0x000fc800078008ff */
[----:B------:R-:W-:-:S05]  /*0770*/  LEA.HI.X R11, R0, R3, R17, 0x1, P0 ;  /* 0x00000003000b7211 */ /* 0x000fca00000f0c11 */
[----:B------:R0:W2:Y:S01]  /*0780*/  LDG.E.U16.CONSTANT R18, desc[UR6][R10.64] ;  /* 0x000000060a127981 */ /* 0x0000a2000c1e9500 */
[----:B------:R-:W-:-:S04]  /*0790*/  IADD3 R8, P0, PT, R23, R10, RZ ;  /* 0x0000000a17087210 */ /* 0x000fc80007f1e0ff */
[----:B------:R-:W-:Y:S02]  /*07a0*/  IADD3.X R9, PT, PT, R21, R11, RZ, P0, !PT ;  /* 0x0000000b15097210 */ /* 0x000fe400007fe4ff */
[----:B------:R-:W-:-:S03]  /*07b0*/  IADD3 R6, P0, PT, R23, R8, RZ ;  /* 0x0000000817067210 */ /* 0x000fc60007f1e0ff */
[----:B------:R3:W4:Y:S02]  /*07c0*/  LDG.E.U16.CONSTANT R24, desc[UR6][R8.64] ;  /* 0x0000000608187981 */ /* 0x000724000c1e9500 */
[----:B------:R-:W-:Y:S01]  /*07d0*/  IMAD.X R7, R21, 0x1, R9, P0 ;  /* 0x0000000115077824 */ /* 0x000fe200000e0609 */
[----:B------:R-:W-:-:S04]  /*07e0*/  IADD3 R4, P0, PT, R23, R6, RZ ;  /* 0x0000000617047210 */ /* 0x000fc80007f1e0ff */
[----:B------:R-:W5:Y:S01]  /*07f0*/  LDG.E.U16.CONSTANT R20, desc[UR6][R6.64] ;  /* 0x0000000606147981 */ /* 0x000f62000c1e9500 */
[----:B------:R-:W-:-:S05]  /*0800*/  IMAD.X R5, R21, 0x1, R7, P0 ;  /* 0x0000000115057824 */ /* 0x000fca00000e0607 */
[----:B------:R1:W5:Y:S01]  /*0810*/  LDG.E.U16.CONSTANT R22, desc[UR6][R4.64] ;  /* 0x0000000604167981 */ /* 0x000362000c1e9500 */
[----:B------:R-:W-:-:S04]  /*0820*/  IADD3 R12, P0, PT, R10, UR9, RZ ;  /* 0x000000090a0c7c10 */ /* 0x000fc8000ff1e0ff */
[----:B------:R-:W-:-:S05]  /*0830*/  IADD3.X R13, PT, PT, R11, UR8, RZ, P0, !PT ;  /* 0x000000080b0d7c10 */ /* 0x000fca00087fe4ff */
[----:B------:R-:W5:Y:S01]  /*0840*/  LDG.E.U16.CONSTANT R12, desc[UR6][R12.64] ;  /* 0x000000060c0c7981 */ /* 0x000f62000c1e9500 */
[----:B------:R-:W-:Y:S02]  /*0850*/  IADD3 R14, P1, PT, R6, UR9, RZ ;  /* 0x00000009060e7c10 */ /* 0x000fe4000ff3e0ff */
[----:B0-----:R-:W-:Y:S02]  /*0860*/  IADD3 R10, P0, PT, R8, UR9, RZ ;  /* 0x00000009080a7c10 */ /* 0x001fe4000ff1e0ff */
[----:B------:R-:W-:Y:S02]  /*0870*/  IADD3.X R15, PT, PT, R7, UR8, RZ, P1, !PT ;  /* 0x00000008070f7c10 */ /* 0x000fe40008ffe4ff */
[----:B------:R-:W-:Y:S02]  /*0880*/  IADD3.X R11, PT, PT, R9, UR8, RZ, P0, !PT ;  /* 0x00000008090b7c10 */ /* 0x000fe400087fe4ff */
[----:B---3--:R-:W-:Y:S01]  /*0890*/  IADD3 R8, P0, PT, R4, UR9, RZ ;  /* 0x0000000904087c10 */ /* 0x008fe2000ff1e0ff */
[----:B------:R-:W3:Y:S03]  /*08a0*/  LDG.E.U16.CONSTANT R14, desc[UR6][R14.64] ;  /* 0x000000060e0e7981 */ /* 0x000ee6000c1e9500 */
[----:B------:R-:W-:Y:S01]  /*08b0*/  IADD3.X R9, PT, PT, R5, UR8, RZ, P0, !PT ;  /* 0x0000000805097c10 */ /* 0x000fe200087fe4ff */
[----:B------:R-:W3:Y:S04]  /*08c0*/  LDG.E.U16.CONSTANT R10, desc[UR6][R10.64] ;  /* 0x000000060a0a7981 */ /* 0x000ee8000c1e9500 */
[----:B------:R0:W3:Y:S01]  /*08d0*/  LDG.E.U16.CONSTANT R8, desc[UR6][R8.64] ;  /* 0x0000000608087981 */ /* 0x0000e2000c1e9500 */
[----:B--2---:R-:W-:-:S05]  /*08e0*/  HADD2.F32 R18, -RZ, R18.H0_H0 ;  /* 0x20000012ff127230 */ /* 0x004fca0000004100 */
[----:B-1----:R-:W-:-:S04]  /*08f0*/  FMUL.FTZ R5, R18, R18 ;  /* 0x0000001212057220 */ /* 0x002fc80000410000 */
[----:B------:R-:W-:-:S04]  /*0900*/  FMUL.FTZ R5, R18, R5 ;  /* 0x0000000512057220 */ /* 0x000fc80000410000 */
[----:B------:R-:W-:-:S04]  /*0910*/  FFMA.FTZ R5, R5, 0.044714998453855514526, R18 ;  /* 0x3d37271305057823 */ /* 0x000fc80000010012 */
[----:B------:R-:W-:Y:S01]  /*0920*/  FMUL.FTZ R5, R5, 0.79788458347320556641 ;  /* 0x3f4c422a05057820 */ /* 0x000fe20000410000 */
[----:B----4-:R-:W-:-:S05]  /*0930*/  HADD2.F32 R24, -RZ, R24.H0_H0 ;  /* 0x20000018ff187230 */ /* 0x010fca0000004100 */
[----:B------:R-:W1:Y:S01]  /*0940*/  MUFU.TANH R5, R5 ;  /* 0x0000000500057308 */ /* 0x000e620000002400 */
[----:B------:R-:W-:Y:S01]  /*0950*/  FMUL.FTZ R7, R24, R24 ;  /* 0x0000001818077220 */ /* 0x000fe20000410000 */
[----:B-----5:R-:W-:-:S03]  /*0960*/  HADD2.F32 R20, -RZ, R20.H0_H0 ;  /* 0x20000014ff147230 */ /* 0x020fc60000004100 */
[----:B------:R-:W-:Y:S02]  /*0970*/  FMUL.FTZ R7, R24, R7 ;  /* 0x0000000718077220 */ /* 0x000fe40000410000 */
[C---:B0-----:R-:W-:Y:S01]  /*0980*/  FMUL.FTZ R9, R20.reuse, R20 ;  /* 0x0000001414097220 */ /* 0x041fe20000410000 */
[----:B------:R-:W-:Y:S02]  /*0990*/  HADD2.F32 R22, -RZ, R22.H0_H0 ;  /* 0x20000016ff167230 */ /* 0x000fe40000004100 */
[----:B------:R-:W-:Y:S01]  /*09a0*/  FFMA.FTZ R7, R7, 0.044714998453855514526, R24 ;  /* 0x3d37271307077823 */ /* 0x000fe20000010018 */
[----:B------:R-:W-:-:S03]  /*09b0*/  FMUL.FTZ R9, R20, R9 ;  /* 0x0000000914097220 */ /* 0x000fc60000410000 */
[----:B------:R-:W-:Y:S01]  /*09c0*/  FMUL.FTZ R4, R7, 0.79788458347320556641 ;  /* 0x3f4c422a07047820 */ /* 0x000fe20000410000 */
[----:B------:R-:W-:Y:S01]  /*09d0*/  FFMA.FTZ R9, R9, 0.044714998453855514526, R20 ;  /* 0x3d37271309097823 */ /* 0x000fe20000010014 */
[----:B-1----:R-:W-:Y:S01]  /*09e0*/  FADD.FTZ R7, R5, 1 ;  /* 0x3f80000005077421 */ /* 0x002fe20000010000 */
[----:B------:R-:W-:-:S04]  /*09f0*/  FMUL.FTZ R5, R22, R22 ;  /* 0x0000001616057220 */ /* 0x000fc80000410000 */
[----:B------:R-:W-:Y:S01]  /*0a00*/  FMUL.FTZ R11, R22, R5 ;  /* 0x00000005160b7220 */ /* 0x000fe20000410000 */
[----:B------:R-:W-:-:S03]  /*0a10*/  FMUL.FTZ R5, R9, 0.79788458347320556641 ;  /* 0x3f4c422a09057820 */ /* 0x000fc60000410000 */
[----:B------:R-:W-:Y:S01]  /*0a20*/  FFMA.FTZ R11, R11, 0.044714998453855514526, R22 ;  /* 0x3d3727130b0b7823 */ /* 0x000fe20000010016 */
[----:B------:R-:W-:Y:S01]  /*0a30*/  FMUL.FTZ R18, R18, 0.5 ;  /* 0x3f00000012127820 */ /* 0x000fe20000410000 */
[----:B------:R-:W0:Y:S02]  /*0a40*/  MUFU.TANH R4, R4 ;  /* 0x0000000400047308 */ /* 0x000e240000002400 */
[----:B------:R-:W-:Y:S01]  /*0a50*/  FMUL.FTZ R6, R11, 0.79788458347320556641 ;  /* 0x3f4c422a0b067820 */ /* 0x000fe20000410000 */
[----:B------:R-:W-:-:S05]  /*0a60*/  FMUL.FTZ R7, R18, R7 ;  /* 0x0000000712077220 */ /* 0x000fca0000410000 */
[----:B------:R-:W1:Y:S01]  /*0a70*/  MUFU.TANH R5, R5 ;  /* 0x0000000500057308 */ /* 0x000e620000002400 */
[----:B------:R-:W-:-:S07]  /*0a80*/  F2FP.F16.F32.PACK_AB R7, RZ, R7 ;  /* 0x00000007ff07723e */ /* 0x000fce00000000ff */
[----:B------:R-:W2:Y:S01]  /*0a90*/  MUFU.TANH R6, R6 ;  /* 0x0000000600067308 */ /* 0x000ea20000002400 */
[----:B------:R-:W-:Y:S02]  /*0aa0*/  HADD2.F32 R7, -RZ, R7.H0_H0 ;  /* 0x20000007ff077230 */ /* 0x000fe40000004100 */
[----:B------:R-:W-:Y:S02]  /*0ab0*/  HADD2.F32 R12, -RZ, R12.H0_H0 ;  /* 0x2000000cff0c7230 */ /* 0x000fe40000004100 */
[----:B------:R-:W-:Y:S01]  /*0ac0*/  FMUL.FTZ R20, R20, 0.5 ;  /* 0x3f00000014147820 */ /* 0x000fe20000410000 */
[----:B------:R-:W-:Y:S01]  /*0ad0*/  FMUL.FTZ R24, R24, 0.5 ;  /* 0x3f00000018187820 */ /* 0x000fe20000410000 */
[----:B0-----:R-:W-:Y:S01]  /*0ae0*/  FADD.FTZ R9, R4, 1 ;  /* 0x3f80000004097421 */ /* 0x001fe20000010000 */
[----:B------:R-:W-:Y:S01]  /*0af0*/  FMUL.FTZ R7, R7, R12 ;  /* 0x0000000c07077220 */ /* 0x000fe20000410000 */
[----:B-1----:R-:W-:Y:S01]  /*0b00*/  FADD.FTZ R5, R5, 1 ;  /* 0x3f80000005057421 */ /* 0x002fe20000010000 */
[----:B------:R-:W-:Y:S01]  /*0b10*/  IADD3 R12, P0, PT, R19, R0, RZ ;  /* 0x00000000130c7210 */ /* 0x000fe20007f1e0ff */
[----:B------:R-:W-:-:S02]  /*0b20*/  FMUL.FTZ R9, R24, R9 ;  /* 0x0000000918097220 */ /* 0x000fc40000410000 */
[----:B------:R-:W-:Y:S01]  /*0b30*/  FMUL.FTZ R20, R20, R5 ;  /* 0x0000000514147220 */ /* 0x000fe20000410000 */
[----:B------:R-:W-:Y:S01]  /*0b40*/  IADD3.X R13, PT, PT, RZ, R17, RZ, P0, !PT ;  /* 0x00000011ff0d7210 */ /* 0x000fe200007fe4ff */
[----:B------:R-:W-:Y:S01]  /*0b50*/  FMUL.FTZ R22, R22, 0.5 ;  /* 0x3f00000016167820 */ /* 0x000fe20000410000 */
[----:B------:R-:W-:Y:S01]  /*0b60*/  LEA R4, P0, R12, UR10, 0x1 ;  /* 0x0000000a0c047c11 */ /* 0x000fe2000f8008ff */
[----:B--2---:R-:W-:Y:S01]  /*0b70*/  FADD.FTZ R11, R6, 1 ;  /* 0x3f800000060b7421 */ /* 0x004fe20000010000 */
[----:B------:R-:W-:Y:S02]  /*0b80*/  F2FP.F16.F32.PACK_AB R7, RZ, R7 ;  /* 0x00000007ff07723e */ /* 0x000fe400000000ff */
[----:B------:R-:W-:Y:S01]  /*0b90*/  F2FP.F16.F32.PACK_AB R20, RZ, R20 ;  /* 0x00000014ff14723e */ /* 0x000fe200000000ff */
[----:B------:R-:W-:Y:S01]  /*0ba0*/  FMUL.FTZ R11, R22, R11 ;  /* 0x0000000b160b7220 */ /* 0x000fe20000410000 */
[----:B------:R-:W-:Y:S02]  /*0bb0*/  F2FP.F16.F32.PACK_AB R9, RZ, R9 ;  /* 0x00000009ff09723e */ /* 0x000fe400000000ff */
[----:B------:R-:W-:Y:S01]  /*0bc0*/  LEA.HI.X R5, R12, UR11, R13, 0x1, P0 ;  /* 0x0000000b0c057c11 */ /* 0x000fe200080f0c0d */
[----:B------:R-:W-:Y:S01]  /*0bd0*/  HADD2.F32 R20, -RZ, R20.H0_H0 ;  /* 0x20000014ff147230 */ /* 0x000fe20000004100 */
[----:B------:R-:W-:Y:S01]  /*0be0*/  PRMT R12, R7, 0x7610, R12 ;  /* 0x00007610070c7816 */ /* 0x000fe2000000000c */
[----:B---3--:R-:W-:Y:S01]  /*0bf0*/  HADD2.F32 R7, -RZ, R14.H0_H0 ;  /* 0x2000000eff077230 */ /* 0x008fe20000004100 */
[----:B------:R-:W-:Y:S01]  /*0c00*/  IADD3 R6, P0, PT, R23, R4, RZ ;  /* 0x0000000417067210 */ /* 0x000fe20007f1e0ff */
[----:B------:R-:W-:Y:S01]  /*0c10*/  HADD2.F32 R9, -RZ, R9.H0_H0 ;  /* 0x20000009ff097230 */ /* 0x000fe20000004100 */
[----:B------:R-:W-:Y:S01]  /*0c20*/  F2FP.F16.F32.PACK_AB R11, RZ, R11 ;  /* 0x0000000bff0b723e */ /* 0x000fe200000000ff */
[----:B------:R-:W-:-:S02]  /*0c30*/  HADD2.F32 R10, -RZ, R10.H0_H0 ;  /* 0x2000000aff0a7230 */ /* 0x000fc40000004100 */
[----:B------:R-:W-:Y:S01]  /*0c40*/  FMUL.FTZ R20, R20, R7 ;  /* 0x0000000714147220 */ /* 0x000fe20000410000 */
[----:B------:R0:W-:Y:S01]  /*0c50*/  STG.E.U16 desc[UR6][R4.64], R12 ;  /* 0x0000000c04007986 */ /* 0x0001e2000c101506 */
[----:B------:R-:W-:Y:S02]  /*0c60*/  IMAD.X R7, R21, 0x1, R5, P0 ;  /* 0x0000000115077824 */ /* 0x000fe400000e0605 */
[----:B------:R-:W-:Y:S01]  /*0c70*/  FMUL.FTZ R9, R9, R10 ;  /* 0x0000000a09097220 */ /* 0x000fe20000410000 */
[----:B------:R-:W-:Y:S02]  /*0c80*/  HADD2.F32 R11, -RZ, R11.H0_H0 ;  /* 0x2000000bff0b7230 */ /* 0x000fe40000004100 */
[----:B------:R-:W-:Y:S02]  /*0c90*/  HADD2.F32 R8, -RZ, R8.H0_H0 ;  /* 0x20000008ff087230 */ /* 0x000fe40000004100 */
[----:B------:R-:W-:Y:S02]  /*0ca0*/  F2FP.F16.F32.PACK_AB R9, RZ, R9 ;  /* 0x00000009ff09723e */ /* 0x000fe400000000ff */
[----:B0-----:R-:W-:Y:S01]  /*0cb0*/  IADD3 R4, P0, PT, R23, R6, RZ ;  /* 0x0000000617047210 */ /* 0x001fe20007f1e0ff */
[----:B------:R-:W-:Y:S01]  /*0cc0*/  FMUL.FTZ R11, R11, R8 ;  /* 0x000000080b0b7220 */ /* 0x000fe20000410000 */
[----:B------:R-:W-:-:S03]  /*0cd0*/  PRMT R10, R9, 0x7610, R10 ;  /* 0x00007610090a7816 */ /* 0x000fc6000000000a */
[----:B------:R-:W-:Y:S01]  /*0ce0*/  IMAD.X R5, R21, 0x1, R7, P0 ;  /* 0x0000000115057824 */ /* 0x000fe200000e0607 */
[----:B------:R-:W-:Y:S02]  /*0cf0*/  IADD3 R8, P0, PT, R23, R4, RZ ;  /* 0x0000000417087210 */ /* 0x000fe40007f1e0ff */
[----:B------:R-:W-:Y:S02]  /*0d00*/  F2FP.F16.F32.PACK_AB R20, RZ, R20 ;  /* 0x00000014ff14723e */ /* 0x000fe400000000ff */
[----:B------:R-:W-:Y:S02]  /*0d10*/  F2FP.F16.F32.PACK_AB R11, RZ, R11 ;  /* 0x0000000bff0b723e */ /* 0x000fe400000000ff */
[----:B------:R-:W-:Y:S02]  /*0d20*/  IADD3.X R9, PT, PT, R21, R5, RZ, P0, !PT ;  /* 0x0000000515097210 */ /* 0x000fe400007fe4ff */
        /* <DEDUP_REMOVED lines=9> */
        .weak           $__internal_16_$__cuda_sm20_div_u64
        .type           $__internal_16_$__cuda_sm20_div_u64,@function
        .size           $__internal_16_$__cuda_sm20_div_u64,(.L_x_434 - $__internal_16_$__cuda_sm20_div_u64)
$__internal_16_$__cuda_sm20_div_u64:
[----:B------:R-:W-:Y:S02]  /*0dc0*/  IMAD.MOV.U32 R12, RZ, RZ, R16 ;  /* 0x000000ffff0c7224 */ /* 0x000fe400078e0010 */
        /* <DEDUP_REMOVED lines=17> */
[----:B------:R-:W-:Y:S01]  /*0ee0*/  IMAD.HI.U32 R10, P1, R9, R15, R10 ;  /* 0x0000000f090a7227 */ /* 0x000fe2000782000a */
[----:B------:R-:W-:-:S04]  /*0ef0*/  IADD3.X R7, PT, PT, R7, R9, RZ, P0, !PT ;  /* 0x0000000907077210 */ /* 0x000fc800007fe4ff */
        /* <DEDUP_REMOVED lines=11> */
[----:B------:R-:W-:Y:S02]  /*0fb0*/  IADD3 R10, P2, PT, R9, R10, RZ ;  /* 0x0000000a090a7210 */ /* 0x000fe40007f5e0ff */
[----:B------:R-:W-:Y:S01]  /*0fc0*/  MOV R9, RZ ;  /* 0x000000ff00097202 */ /* 0x000fe20000000f00 */
        /* <DEDUP_REMOVED lines=11> */
[----:B------:R-:W-:Y:S01]  /*1080*/  IMAD R10, R7, R16, R9 ;  /* 0x00000010070a7224 */ /* 0x000fe200078e0209 */
[----:B------:R-:W-:-:S04]  /*1090*/  IADD3 R9, P0, PT, -R8, R3, RZ ;  /* 0x0000000308097210 */ /* 0x000fc80007f1e1ff */
[----:B------:R-:W-:Y:S02]  /*10a0*/  IADD3.X R12, PT, PT, ~R10, R5, RZ, P0, !PT ;  /* 0x000000050a0c7210 */ /* 0x000fe400007fe5ff */
[----:B------:R-:W-:Y:S02]  /*10b0*/  ISETP.GE.U32.AND P0, PT, R9, R16, PT ;  /* 0x000000100900720c */ /* 0x000fe40003f06070 */
[----:B------:R-:W-:Y:S02]  /*10c0*/  IADD3 R10, P2, PT, R11, 0x1, RZ ;  /* 0x000000010b0a7810 */ /* 0x000fe40007f5e0ff */
[----:B------:R-:W-:Y:S02]  /*10d0*/  IADD3 R3, P1, PT, -R16, R9, RZ ;  /* 0x0000000910037210 */ /* 0x000fe40007f3e1ff */
[C---:B------:R-:W-:Y:S01]  /*10e0*/  ISETP.GE.U32.AND.EX P0, PT, R12.reuse, RZ, PT, P0 ;  /* 0x000000ff0c00720c */ /* 0x040fe20003f06100 */
[----:B------:R-:W-:Y:S01]  /*10f0*/  IMAD.X R8, RZ, RZ, R7, P2 ;  /* 0x000000ffff087224 */ /* 0x000fe200010e0607 */
[----:B------:R-:W-:-:S02]  /*1100*/  IADD3.X R5, PT, PT, R12, -0x1, RZ, P1, !PT ;  /* 0xffffffff0c057810 */ /* 0x000fc40000ffe4ff */
[----:B------:R-:W-:Y:S02]  /*1110*/  SEL R3, R3, R9, P0 ;  /* 0x0000000903037207 */ /* 0x000fe40000000000 */
[----:B------:R-:W-:Y:S02]  /*1120*/  SEL R10, R10, R11, P0 ;  /* 0x0000000b0a0a7207 */ /* 0x000fe40000000000 */
[----:B------:R-:W-:Y:S02]  /*1130*/  SEL R5, R5, R12, P0 ;  /* 0x0000000c05057207 */ /* 0x000fe40000000000 */
[----:B------:R-:W-:Y:S02]  /*1140*/  SEL R7, R8, R7, P0 ;  /* 0x0000000708077207 */ /* 0x000fe40000000000 */
[----:B------:R-:W-:Y:S02]  /*1150*/  ISETP.GE.U32.AND P0, PT, R3, R16, PT ;  /* 0x000000100300720c */ /* 0x000fe40003f06070 */
[----:B------:R-:W-:-:S02]  /*1160*/  IADD3 R3, P2, PT, R10, 0x1, RZ ;  /* 0x000000010a037810 */ /* 0x000fc40007f5e0ff */
[----:B------:R-:W-:Y:S02]  /*1170*/  ISETP.GE.U32.AND.EX P0, PT, R5, RZ, PT, P0 ;  /* 0x000000ff0500720c */ /* 0x000fe40003f06100 */
[----:B------:R-:W-:Y:S01]  /*1180*/  ISETP.NE.U32.AND P1, PT, R16, RZ, PT ;  /* 0x000000ff1000720c */ /* 0x000fe20003f25070 */
[----:B------:R-:W-:Y:S01]  /*1190*/  IMAD.X R8, RZ, RZ, R7, P2 ;  /* 0x000000ffff087224 */ /* 0x000fe200010e0607 */
[----:B------:R-:W-:Y:S02]  /*11a0*/  SEL R3, R3, R10, P0 ;  /* 0x0000000a03037207 */ /* 0x000fe40000000000 */
[----:B------:R-:W-:Y:S02]  /*11b0*/  ISETP.NE.AND.EX P1, PT, RZ, RZ, PT, P1 ;  /* 0x000000ffff00720c */ /* 0x000fe40003f25310 */
[----:B------:R-:W-:Y:S01]  /*11c0*/  SEL R8, R8, R7, P0 ;  /* 0x0000000708087207 */ /* 0x000fe20000000000 */
[----:B------:R-:W-:Y:S01]  /*11d0*/  HFMA2 R7, -RZ, RZ, 0, 0 ;  /* 0x00000000ff077431 */ /* 0x000fe200000001ff */
[----:B------:R-:W-:-:S02]  /*11e0*/  SEL R3, R3, 0xffffffff, P1 ;  /* 0xffffffff03037807 */ /* 0x000fc40000800000 */
[----:B------:R-:W-:Y:S01]  /*11f0*/  SEL R8, R8, 0xffffffff, P1 ;  /* 0xffffffff08087807 */ /* 0x000fe20000800000 */
[----:B------:R-:W-:Y:S06]  /*1200*/  RET.REL.NODEC R6 `(_ZN4vllm18act_and_mul_kernelIN3c104HalfE7__half2XadL_ZNS_16gelu_tanh_kernelIS2_EET_RKS5_EEXadL_ZNS_23packed_gelu_tanh_kernelIS3_EES5_S7_EELb1ELb0ELb0EEEvPS5_PS6_i) ;  /* 0xffffffec067c7950 */ /* 0x000fec0003c3ffff */
.L_x_256:
        /* <DEDUP_REMOVED lines=15> */
.L_x_434:


//--------------------- .text._ZN4vllm18act_and_mul_kernelIf6float2XadL_ZNS_16gelu_tanh_kernelIfEET_RKS3_EEXadL_ZNS_23packed_gelu_tanh_kernelIS1_EES3_S5_EELb1ELb0ELb0EEEvPS3_PS4_i --------------------------
	.section	.text._ZN4vllm18act_and_mul_kernelIf6float2XadL_ZNS_16gelu_tanh_kernelIfEET_RKS3_EEXadL_ZNS_23packed_gelu_tanh_kernelIS1_EES3_S5_EELb1ELb0ELb0EEEvPS3_PS4_i,"ax",@progbits
	.align	128
        .global         _ZN4vllm18act_and_mul_kernelIf6float2XadL_ZNS_16gelu_tanh_kernelIfEET_RKS3_EEXadL_ZNS_23packed_gelu_tanh_kernelIS1_EES3_S5_EELb1ELb0ELb0EEEvPS3_PS4_i
        .type           _ZN4vllm18act_and_mul_kernelIf6float2XadL_ZNS_16gelu_tanh_kernelIfEET_RKS3_EEXadL_ZNS_23packed_gelu_tanh_kernelIS1_EES3_S5_EELb1ELb0ELb0EEEvPS3_PS4_i,@function
        .size           _ZN4vllm18act_and_mul_kernelIf6float2XadL_ZNS_16gelu_tanh_kernelIfEET_RKS3_EEXadL_ZNS_23packed_gelu_tanh_kernelIS1_EES3_S5_EELb1ELb0ELb0EEEvPS3_PS4_i,(.L_x_435 - _ZN4vllm18act_and_mul_kernelIf6float2XadL_ZNS_16gelu_tanh_kernelIfEET_RKS3_EEXadL_ZNS_23packed_gelu_tanh_kernelIS1_EES3_S5_EELb1ELb0ELb0EEEvPS3_PS4_i)
        .other          _ZN4vllm18act_and_mul_kernelIf6float2XadL_ZNS_16gelu_tanh_kernelIfEET_RKS3_EEXadL_ZNS_23packed_gelu_tanh_kernelIS1_EES3_S5_EELb1ELb0ELb0EEEvPS3_PS4_i,@"STO_CUDA_ENTRY STV_DEFAULT"
_ZN4vllm18act_and_mul_kernelIf6float2XadL_ZNS_16gelu_tanh_kernelIfEET_RKS3_EEXadL_ZNS_23packed_gelu_tanh_kernelIS1_EES3_S5_EELb1ELb0ELb0EEEvPS3_PS4_i:
.text._ZN4vllm18act_and_mul_kernelIf6float2XadL_ZNS_16gelu_tanh_kernelIfEET_RKS3_EEXadL_ZNS_23packed_gelu_tanh_kernelIS1_EES3_S5_EELb1ELb0ELb0EEEvPS3_PS4_i:
        /* <DEDUP_REMOVED lines=45> */
.L_x_258:
[----:B------:R-:W-:-:S07]  /*02d0*/  MOV R6, 0x2f0 ;  /* 0x000002f000067802 */ /* 0x000fce0000000f00 */
[----:B------:R-:W-:Y:S05]  /*02e0*/  CALL.REL.NOINC `($__internal_17_$__cuda_sm20_div_u64) ;  /* 0x0000000800487944 */ /* 0x000fea0003c00000 */
[----:B------:R-:W-:Y:S01]  /*02f0*/  IMAD.MOV.U32 R6, RZ, RZ, R3 ;  /* 0x000000ffff067224 */ /* 0x000fe200078e0003 */
[----:B------:R-:W-:-:S07]  /*0300*/  MOV R7, R8 ;  /* 0x0000000800077202 */ /* 0x000fce0000000f00 */
.L_x_259:
[----:B------:R-:W-:Y:S05]  /*0310*/  BSYNC.RECONVERGENT B0 ;  /* 0x0000000000007941 */ /* 0x000fea0003800200 */
.L_x_257:
        /* <DEDUP_REMOVED lines=15> */
[----:B------:R-:W-:Y:S01]  /*0410*/  SHF.L.U64.HI R17, R13, 0x2, R12 ;  /* 0x000000020d117819 */ /* 0x000fe2000001020c */
[----:B------:R-:W1:Y:S01]  /*0420*/  LDCU.128 UR12, c[0x0][0x380] ;  /* 0x00007000ff0c77ac */ /* 0x000e620008000c00 */
        /* <DEDUP_REMOVED lines=9> */
[----:B------:R-:W-:Y:S01]  /*04c0*/  IADD3.X R14, PT, PT, R15, UR15, RZ, P2, !PT ;  /* 0x0000000f0f0e7c10 */ /* 0x000fe200097fe4ff */
[----:B------:R-:W-:-:S08]  /*04d0*/  IMAD.SHL.U32 R15, R13, 0x4, RZ ;  /* 0x000000040d0f7824 */ /* 0x000fd000078e00ff */
.L_x_262:
[----:B0-----:R-:W-:-:S05]  /*04e0*/  IADD3 R8, P1, PT, R2, R15, RZ ;  /* 0x0000000f02087210 */ /* 0x001fca0007f3e0ff */
[----:B------:R-:W-:-:S05]  /*04f0*/  IMAD.X R9, R3, 0x1, R17, P1 ;  /* 0x0000000103097824 */ /* 0x000fca00008e0611 */
[----:B------:R-:W2:Y:S01]  /*0500*/  LDG.E.CONSTANT R8, desc[UR6][R8.64] ;  /* 0x0000000608087981 */ /* 0x000ea2000c1e9900 */
[----:B------:R-:W-:-:S05]  /*0510*/  IADD3 R6, P1, PT, R15, R10, RZ ;  /* 0x0000000a0f067210 */ /* 0x000fca0007f3e0ff */
[----:B------:R-:W-:-:S05]  /*0520*/  IMAD.X R7, R17, 0x1, R14, P1 ;  /* 0x0000000111077824 */ /* 0x000fca00008e060e */
[----:B------:R-:W3:Y:S01]  /*0530*/  LDG.E.CONSTANT R6, desc[UR6][R6.64] ;  /* 0x0000000606067981 */ /* 0x000ee2000c1e9900 */
[----:B------:R-:W-:-:S05]  /*0540*/  IADD3 R13, P2, PT, R4, R13, RZ ;  /* 0x0000000d040d7210 */ /* 0x000fca0007f5e0ff */
[----:B------:R-:W-:Y:S02]  /*0550*/  IMAD.X R12, RZ, RZ, R12, P2 ;  /* 0x000000ffff0c7224 */ /* 0x000fe400010e060c */
[C---:B--2---:R-:W-:Y:S01]  /*0560*/  FMUL.FTZ R19, R8.reuse, R8 ;  /* 0x0000000808137220 */ /* 0x044fe20000410000 */
[----:B------:R-:W-:-:S03]  /*0570*/  FMUL.FTZ R20, R8, 0.5 ;  /* 0x3f00000008147820 */ /* 0x000fc60000410000 */
[----:B------:R-:W-:-:S04]  /*0580*/  FMUL.FTZ R19, R8, R19 ;  /* 0x0000001308137220 */ /* 0x000fc80000410000 */
[----:B------:R-:W-:Y:S01]  /*0590*/  FFMA.FTZ R19, R19, 0.044714998453855514526, R8 ;  /* 0x3d37271313137823 */ /* 0x000fe20000010008 */
[----:B------:R-:W-:Y:S02]  /*05a0*/  IADD3 R8, P1, PT, R15, R5, RZ ;  /* 0x000000050f087210 */ /* 0x000fe40007f3e0ff */
[----:B------:R-:W-:Y:S01]  /*05b0*/  LEA R15, P3, R4, R15, 0x2 ;  /* 0x0000000f040f7211 */ /* 0x000fe200078610ff */
[----:B------:R-:W-:Y:S01]  /*05c0*/  FMUL.FTZ R19, R19, 0.79788458347320556641 ;  /* 0x3f4c422a13137820 */ /* 0x000fe20000410000 */
[----:B------:R-:W-:Y:S02]  /*05d0*/  IADD3.X R9, PT, PT, R17, R11, RZ, P1, !PT ;  /* 0x0000000b11097210 */ /* 0x000fe40000ffe4ff */
[----:B------:R-:W-:Y:S02]  /*05e0*/  IADD3 R18, P1, PT, R18, -0x1, RZ ;  /* 0xffffffff12127810 */ /* 0x000fe40007f3e0ff */
[----:B------:R-:W-:Y:S01]  /*05f0*/  LEA.HI.X R17, R4, R17, RZ, 0x2, P3 ;  /* 0x0000001104117211 */ /* 0x000fe200018f14ff */
[----:B------:R-:W0:Y:S01]  /*0600*/  MUFU.TANH R19, R19 ;  /* 0x0000001300137308 */ /* 0x000e220000002400 */
[----:B------:R-:W-:-:S02]  /*0610*/  IADD3.X R16, PT, PT, R16, -0x1, RZ, P1, !PT ;  /* 0xffffffff10107810 */ /* 0x000fc40000ffe4ff */
[----:B------:R-:W-:-:S04]  /*0620*/  ISETP.NE.U32.AND P1, PT, R18, RZ, PT ;  /* 0x000000ff1200720c */ /* 0x000fc80003f25070 */
[----:B------:R-:W-:Y:S01]  /*0630*/  ISETP.NE.AND.EX P1, PT, R16, RZ, PT, P1 ;  /* 0x000000ff1000720c */ /* 0x000fe20003f25310 */
[----:B0-----:R-:W-:-:S04]  /*0640*/  FADD.FTZ R21, R19, 1 ;  /* 0x3f80000013157421 */ /* 0x001fc80000010000 */
[----:B------:R-:W-:-:S04]  /*0650*/  FMUL.FTZ R21, R20, R21 ;  /* 0x0000001514157220 */ /* 0x000fc80000410000 */
[----:B---3--:R-:W-:-:S05]  /*0660*/  FMUL.FTZ R21, R6, R21 ;  /* 0x0000001506157220 */ /* 0x008fca0000410000 */
[----:B------:R0:W-:Y:S01]  /*0670*/  STG.E desc[UR6][R8.64], R21 ;  /* 0x0000001508007986 */ /* 0x0001e2000c101906 */
[----:B------:R-:W-:Y:S05]  /*0680*/  @P1 BRA `(.L_x_262) ;  /* 0xfffffffc00941947 */ /* 0x000fea000383ffff */
.L_x_261:
[----:B------:R-:W-:Y:S05]  /*0690*/  BSYNC.RECONVERGENT B0 ;  /* 0x0000000000007941 */ /* 0x000fea0003800200 */
.L_x_260:
[----:B------:R-:W-:Y:S05]  /*06a0*/  @!P0 EXIT ;  /* 0x000000000000894d */ /* 0x000fea0003800000 */
[----:B------:R-:W1:Y:S01]  /*06b0*/  LDCU UR4, c[0x0][0x390] ;  /* 0x00007200ff0477ac */ /* 0x000e620008000800 */
[----:B------:R-:W-:Y:S01]  /*06c0*/  IMAD.SHL.U32 R14, R4, 0x4, RZ ;  /* 0x00000004040e7824 */ /* 0x000fe200078e00ff */
[----:B------:R-:W-:Y:S01]  /*06d0*/  SHF.R.U32.HI R15, RZ, 0x1e, R4 ;  /* 0x0000001eff0f7819 */ /* 0x000fe20000011604 */
[----:B------:R-:W2:Y:S01]  /*06e0*/  LDCU.64 UR10, c[0x0][0x380] ;  /* 0x00007000ff0a77ac */ /* 0x000ea20008000a00 */
[----:B-1----:R-:W-:Y:S02]  /*06f0*/  USHF.L.U64.HI UR8, UR4, 0x2, UR5 ;  /* 0x0000000204087899 */ /* 0x002fe40008010205 */
[----:B------:R-:W-:-:S12]  /*0700*/  USHF.L.U32 UR9, UR4, 0x2, URZ ;  /* 0x0000000204097899 */ /* 0x000fd800080006ff */
.L_x_263:
[----:B------:R-:W-:-:S04]  /*0710*/  LEA R4, P0, R13, R2, 0x2 ;  /* 0x000000020d047211 */ /* 0x000fc800078010ff */
[----:B------:R-:W-:Y:S02]  /*0720*/  LEA.HI.X R5, R13, R3, R12, 0x2, P0 ;  /* 0x000000030d057211 */ /* 0x000fe400000f140c */
[----:B------:R-:W-:-:S03]  /*0730*/  IADD3 R10, P0, PT, R14, R4, RZ ;  /* 0x000000040e0a7210 */ /* 0x000fc60007f1e0ff */
[----:B------:R1:W3:Y:S01]  /*0740*/  LDG.E.CONSTANT R22, desc[UR6][R4.64] ;  /* 0x0000000604167981 */ /* 0x0002e2000c1e9900 */
[----:B------:R-:W-:Y:S02]  /*0750*/  IADD3.X R11, PT, PT, R15, R5, RZ, P0, !PT ;  /* 0x000000050f0b7210 */ /* 0x000fe400007fe4ff */
[----:B------:R-:W-:-:S03]  /*0760*/  IADD3 R16, P0, PT, R14, R10, RZ ;  /* 0x0000000a0e107210 */ /* 0x000fc60007f1e0ff */
[----:B------:R4:W5:Y:S02]  /*0770*/  LDG.E.CONSTANT R20, desc[UR6][R10.64] ;  /* 0x000000060a147981 */ /* 0x000964000c1e9900 */
[----:B------:R-:W-:Y:S01]  /*0780*/  IMAD.X R17, R15, 0x1, R11, P0 ;  /* 0x000000010f117824 */ /* 0x000fe200000e060b */
[----:B0-----:R-:W-:-:S04]  /*0790*/  IADD3 R8, P0, PT, R14, R16, RZ ;  /* 0x000000100e087210 */ /* 0x001fc80007f1e0ff */
[----:B------:R-:W2:Y:S01]  /*07a0*/  LDG.E.CONSTANT R19, desc[UR6][R16.64] ;  /* 0x0000000610137981 */ /* 0x000ea2000c1e9900 */
[----:B------:R-:W-:-:S05]  /*07b0*/  IMAD.X R9, R15, 0x1, R17, P0 ;  /* 0x000000010f097824 */ /* 0x000fca00000e0611 */
[----:B------:R-:W2:Y:S01]  /*07c0*/  LDG.E.CONSTANT R18, desc[UR6][R8.64] ;  /* 0x0000000608127981 */ /* 0x000ea2000c1e9900 */
[----:B------:R-:W-:-:S04]  /*07d0*/  IADD3 R24, P0, PT, R4, UR9, RZ ;  /* 0x0000000904187c10 */ /* 0x000fc8000ff1e0ff */
[----:B------:R-:W-:Y:S02]  /*07e0*/  IADD3.X R25, PT, PT, R5, UR8, RZ, P0, !PT ;  /* 0x0000000805197c10 */ /* 0x000fe400087fe4ff */
[----:B-1----:R-:W-:Y:S02]  /*07f0*/  IADD3 R4, P0, PT, R10, UR9, RZ ;  /* 0x000000090a047c10 */ /* 0x002fe4000ff1e0ff */
[----:B------:R-:W-:Y:S01]  /*0800*/  IADD3 R6, P1, PT, R16, UR9, RZ ;  /* 0x0000000910067c10 */ /* 0x000fe2000ff3e0ff */
[----:B------:R-:W2:Y:S01]  /*0810*/  LDG.E.CONSTANT R21, desc[UR6][R24.64] ;  /* 0x0000000618157981 */ /* 0x000ea2000c1e9900 */
[----:B------:R-:W-:Y:S02]  /*0820*/  IADD3.X R5, PT, PT, R11, UR8, RZ, P0, !PT ;  /* 0x000000080b057c10 */ /* 0x000fe400087fe4ff */
[----:B----4-:R-:W-:Y:S02]  /*0830*/  IADD3 R10, P0, PT, R8, UR9, RZ ;  /* 0x00000009080a7c10 */ /* 0x010fe4000ff1e0ff */
[----:B------:R-:W-:Y:S01]  /*0840*/  IADD3.X R7, PT, PT, R17, UR8, RZ, P1, !PT ;  /* 0x0000000811077c10 */ /* 0x000fe20008ffe4ff */
[----:B------:R-:W4:Y:S01]  /*0850*/  LDG.E.CONSTANT R16, desc[UR6][R4.64] ;  /* 0x0000000604107981 */ /* 0x000f22000c1e9900 */
[----:B------:R-:W-:-:S03]  /*0860*/  IADD3.X R11, PT, PT, R9, UR8, RZ, P0, !PT ;  /* 0x00000008090b7c10 */ /* 0x000fc600087fe4ff */
[----:B------:R0:W4:Y:S04]  /*0870*/  LDG.E.CONSTANT R8, desc[UR6][R6.64] ;  /* 0x0000000606087981 */ /* 0x000128000c1e9900 */
[----:B------:R1:W4:Y:S01]  /*0880*/  LDG.E.CONSTANT R10, desc[UR6][R10.64] ;  /* 0x000000060a0a7981 */ /* 0x000322000c1e9900 */
[----:B0-----:R-:W-:Y:S01]  /*0890*/  IADD3 R7, P0, PT, R0, R13, RZ ;  /* 0x0000000d00077210 */ /* 0x001fe20007f1e0ff */
[----:B---3--:R-:W-:-:S04]  /*08a0*/  FMUL.FTZ R9, R22, R22 ;  /* 0x0000001616097220 */ /* 0x008fc80000410000 */
[----:B------:R-:W-:Y:S01]  /*08b0*/  FMUL.FTZ R9, R22, R9 ;  /* 0x0000000916097220 */ /* 0x000fe20000410000 */
[----:B-----5:R-:W-:-:S03]  /*08c0*/  FMUL.FTZ R17, R20, R20 ;  /* 0x0000001414117220 */ /* 0x020fc60000410000 */
[----:B------:R-:W-:Y:S01]  /*08d0*/  FFMA.FTZ R9, R9, 0.044714998453855514526, R22 ;  /* 0x3d37271309097823 */ /* 0x000fe20000010016 */
[----:B------:R-:W-:-:S03]  /*08e0*/  FMUL.FTZ R23, R20, R17 ;  /* 0x0000001114177220 */ /* 0x000fc60000410000 */
[----:B------:R-:W-:Y:S01]  /*08f0*/  FMUL.FTZ R17, R9, 0.79788458347320556641 ;  /* 0x3f4c422a09117820 */ /* 0x000fe20000410000 */
[----:B--2---:R-:W-:Y:S01]  /*0900*/  FMUL.FTZ R24, R19, R19 ;  /* 0x0000001313187220 */ /* 0x004fe20000410000 */
[----:B------:R-:W-:Y:S02]  /*0910*/  FFMA.FTZ R23, R23, 0.044714998453855514526, R20 ;  /* 0x3d37271317177823 */ /* 0x000fe40000010014 */
[----:B------:R-:W0:Y:S01]  /*0920*/  MUFU.TANH R4, R17 ;  /* 0x0000001100047308 */ /* 0x000e220000002400 */
[----:B------:R-:W-:Y:S01]  /*0930*/  FMUL.FTZ R24, R19, R24 ;  /* 0x0000001813187220 */ /* 0x000fe20000410000 */
[----:B------:R-:W-:Y:S01]  /*0940*/  FMUL.FTZ R5, R18, R18 ;  /* 0x0000001212057220 */ /* 0x000fe20000410000 */
[----:B------:R-:W-:Y:S02]  /*0950*/  FMUL.FTZ R6, R23, 0.79788458347320556641 ;  /* 0x3f4c422a17067820 */ /* 0x000fe40000410000 */
[----:B------:R-:W-:Y:S01]  /*0960*/  FFMA.FTZ R24, R24, 0.044714998453855514526, R19 ;  /* 0x3d37271318187823 */ /* 0x000fe20000010013 */
[----:B------:R-:W-:-:S03]  /*0970*/  FMUL.FTZ R5, R18, R5 ;  /* 0x0000000512057220 */ /* 0x000fc60000410000 */
[----:B------:R-:W2:Y:S01]  /*0980*/  MUFU.TANH R6, R6 ;  /* 0x0000000600067308 */ /* 0x000ea20000002400 */
[----:B------:R-:W-:Y:S01]  /*0990*/  FFMA.FTZ R5, R5, 0.044714998453855514526, R18 ;  /* 0x3d37271305057823 */ /* 0x000fe20000010012 */
[----:B------:R-:W-:-:S03]  /*09a0*/  FMUL.FTZ R9, R24, 0.79788458347320556641 ;  /* 0x3f4c422a18097820 */ /* 0x000fc60000410000 */
[----:B-1----:R-:W-:-:S03]  /*09b0*/  FMUL.FTZ R11, R5, 0.79788458347320556641 ;  /* 0x3f4c422a050b7820 */ /* 0x002fc60000410000 */
[----:B------:R-:W1:Y:S01]  /*09c0*/  MUFU.TANH R9, R9 ;  /* 0x0000000900097308 */ /* 0x000e620000002400 */
[----:B------:R-:W-:Y:S01]  /*09d0*/  FMUL.FTZ R22, R22, 0.5 ;  /* 0x3f00000016167820 */ /* 0x000fe20000410000 */
[----:B0-----:R-:W-:Y:S01]  /*09e0*/  FADD.FTZ R5, R4, 1 ;  /* 0x3f80000004057421 */ /* 0x001fe20000010000 */
[----:B------:R-:W-:Y:S02]  /*09f0*/  IADD3.X R24, PT, PT, RZ, R12, RZ, P0, !PT ;  /* 0x0000000cff187210 */ /* 0x000fe400007fe4ff */
[----:B------:R-:W-:-:S03]  /*0a00*/  LEA R4, P0, R7, UR10, 0x2 ;  /* 0x0000000a07047c11 */ /* 0x000fc6000f8010ff */
[----:B------:R-:W0:Y:S01]  /*0a10*/  MUFU.TANH R11, R11 ;  /* 0x0000000b000b7308 */ /* 0x000e220000002400 */
[----:B------:R-:W-:Y:S01]  /*0a20*/  FMUL.FTZ R22, R22, R5 ;  /* 0x0000000516167220 */ /* 0x000fe20000410000 */
[----:B------:R-:W-:Y:S01]  /*0a30*/  LEA.HI.X R5, R7, UR11, R24, 0x2, P0 ;  /* 0x0000000b07057c11 */ /* 0x000fe200080f1418 */
[----:B--2---:R-:W-:Y:S01]  /*0a40*/  FADD.FTZ R7, R6, 1 ;  /* 0x3f80000006077421 */ /* 0x004fe20000010000 */
[----:B------:R-:W-:Y:S01]  /*0a50*/  FMUL.FTZ R20, R20, 0.5 ;  /* 0x3f00000014147820 */ /* 0x000fe20000410000 */
[----:B------:R-:W-:Y:S01]  /*0a60*/  IADD3 R6, P0, PT, R14, R4, RZ ;  /* 0x000000040e067210 */ /* 0x000fe20007f1e0ff */
[----:B------:R-:W-:Y:S02]  /*0a70*/  FMUL.FTZ R17, R21, R22 ;  /* 0x0000001615117220 */ /* 0x000fe40000410000 */
[----:B------:R-:W-:Y:S02]  /*0a80*/  FMUL.FTZ R23, R20, R7 ;  /* 0x0000000714177220 */ /* 0x000fe40000410000 */
[----:B------:R-:W-:Y:S01]  /*0a90*/  IMAD.X R7, R15, 0x1, R5, P0 ;  /* 0x000000010f077824 */ /* 0x000fe200000e0605 */
[----:B------:R-:W-:Y:S01]  /*0aa0*/  IADD3 R20, P0, PT, R14, R6, RZ ;  /* 0x000000060e147210 */ /* 0x000fe20007f1e0ff */
[----:B------:R-:W-:Y:S01]  /*0ab0*/  FMUL.FTZ R19, R19, 0.5 ;  /* 0x3f00000013137820 */ /* 0x000fe20000410000 */
[----:B-1----:R-:W-:Y:S01]  /*0ac0*/  FADD.FTZ R22, R9, 1 ;  /* 0x3f80000009167421 */ /* 0x002fe20000010000 */
[----:B------:R-:W-:-:S02]  /*0ad0*/  FMUL.FTZ R9, R18, 0.5 ;  /* 0x3f00000012097820 */ /* 0x000fc40000410000 */
[----:B------:R-:W-:Y:S02]  /*0ae0*/  IMAD.X R21, R15, 0x1, R7, P0 ;  /* 0x000000010f157824 */ /* 0x000fe400000e0607 */
[----:B0-----:R-:W-:Y:S01]  /*0af0*/  FADD.FTZ R24, R11, 1 ;  /* 0x3f8000000b187421 */ /* 0x001fe20000010000 */
[----:B------:R-:W-:Y:S01]  /*0b00*/  FMUL.FTZ R19, R19, R22 ;  /* 0x0000001613137220 */ /* 0x000fe20000410000 */
[----:B------:R-:W-:Y:S01]  /*0b10*/  IADD3 R18, P0, PT, R14, R20, RZ ;  /* 0x000000140e127210 */ /* 0x000fe20007f1e0ff */
[----:B------:R0:W-:Y:S01]  /*0b20*/  STG.E desc[UR6][R4.64], R17 ;  /* 0x0000001104007986 */ /* 0x0001e2000c101906 */
[----:B------:R-:W-:Y:S01]  /*0b30*/  FMUL.FTZ R9, R9, R24 ;  /* 0x0000001809097220 */ /* 0x000fe20000410000 */
[----:B----4-:R-:W-:-:S03]  /*0b40*/  FMUL.FTZ R23, R16, R23 ;  /* 0x0000001710177220 */ /* 0x010fc60000410000 */
[----:B------:R-:W-:Y:S02]  /*0b50*/  FMUL.FTZ R9, R10, R9 ;  /* 0x000000090a097220 */ /* 0x000fe40000410000 */
[----:B------:R1:W-:Y:S01]  /*0b60*/  STG.E desc[UR6][R6.64], R23 ;  /* 0x0000001706007986 */ /* 0x0003e2000c101906 */
[----:B0-----:R-:W-:Y:S01]  /*0b70*/  FMUL.FTZ R5, R8, R19 ;  /* 0x0000001308057220 */ /* 0x001fe20000410000 */
[C---:B------:R-:W-:Y:S02]  /*0b80*/  IADD3.X R19, PT, PT, R15.reuse, R21, RZ, P0, !PT ;  /* 0x000000150f137210 */ /* 0x040fe400007fe4ff */
[----:B------:R-:W-:Y:S02]  /*0b90*/  IADD3 R13, P0, PT, R14, R13, RZ ;  /* 0x0000000d0e0d7210 */ /* 0x000fe40007f1e0ff */
[----:B------:R1:W-:Y:S03]  /*0ba0*/  STG.E desc[UR6][R20.64], R5 ;  /* 0x0000000514007986 */ /* 0x0003e6000c101906 */
[----:B------:R-:W-:Y:S01]  /*0bb0*/  IMAD.X R12, R15, 0x1, R12, P0 ;  /* 0x000000010f0c7824 */ /* 0x000fe200000e060c */
[----:B------:R1:W-:Y:S01]  /*0bc0*/  STG.E desc[UR6][R18.64], R9 ;  /* 0x0000000912007986 */ /* 0x0003e2000c101906 */
[----:B------:R-:W-:-:S04]  /*0bd0*/  ISETP.GE.U32.AND P0, PT, R13, UR4, PT ;  /* 0x000000040d007c0c */ /* 0x000fc8000bf06070 */
[----:B------:R-:W-:-:S13]  /*0be0*/  ISETP.GE.AND.EX P0, PT, R12, UR5, PT, P0 ;  /* 0x000000050c007c0c */ /* 0x000fda000bf06300 */
[----:B-1----:R-:W-:Y:S05]  /*0bf0*/  @!P0 BRA `(.L_x_263) ;  /* 0xfffffff800c48947 */ /* 0x002fea000383ffff */
[----:B------:R-:W-:Y:S05]  /*0c00*/  EXIT ;  /* 0x000000000000794d */ /* 0x000fea0003800000 */
        .weak           $__internal_17_$__cuda_sm20_div_u64
        .type           $__internal_17_$__cuda_sm20_div_u64,@function
        .size           $__internal_17_$__cuda_sm20_div_u64,(.L_x_435 - $__internal_17_$__cuda_sm20_div_u64)
$__internal_17_$__cuda_sm20_div_u64:
[----:B------:R-:W-:Y:S01]  /*0c10*/  IMAD.MOV.U32 R14, RZ, RZ, R4 ;  /* 0x000000ffff0e7224 */ /* 0x000fe200078e0004 */
[----:B------:R-:W-:-:S05]  /*0c20*/  MOV R15, RZ ;  /* 0x000000ff000f7202 */ /* 0x000fca0000000f00 */
        /* <DEDUP_REMOVED lines=66> */
[----:B------:R-:W-:Y:S06]  /*1050*/  RET.REL.NODEC R6 `(_ZN4vllm18act_and_mul_kernelIf6float2XadL_ZNS_16gelu_tanh_kernelIfEET_RKS3_EEXadL_ZNS_23packed_gelu_tanh_kernelIS1_EES3_S5_EELb1ELb0ELb0EEEvPS3_PS4_i) ;  /* 0xffffffec06e87950 */ /* 0x000fec0003c3ffff */
.L_x_264:
        /* <DEDUP_REMOVED lines=10> */
.L_x_435:


//--------------------- .text._ZN4vllm18act_and_mul_kernelIN3c108BFloat16E14__nv_bfloat162XadL_ZNS_16gelu_tanh_kernelIS2_EET_RKS5_EEXadL_ZNS_23packed_gelu_tanh_kernelIS3_EES5_S7_EELb1ELb1ELb0EEEvPS5_PS6_i --------------------------
	.section	.text._ZN4vllm18act_and_mul_kernelIN3c108BFloat16E14__nv_bfloat162XadL_ZNS_16gelu_tanh_kernelIS2_EET_RKS5_EEXadL_ZNS_23packed_gelu_tanh_kernelIS3_EES5_S7_EELb1ELb1ELb0EEEvPS5_PS6_i,"ax",@progbits
	.align	128
        .global         _ZN4vllm18act_and_mul_kernelIN3c108BFloat16E14__nv_bfloat162XadL_ZNS_16gelu_tanh_kernelIS2_EET_RKS5_EEXadL_ZNS_23packed_gelu_tanh_kernelIS3_EES5_S7_EELb1ELb1ELb0EEEvPS5_PS6_i
        .type           _ZN4vllm18act_and_mul_kernelIN3c108BFloat16E14__nv_bfloat162XadL_ZNS_16gelu_tanh_kernelIS2_EET_RKS5_EEXadL_ZNS_23packed_gelu_tanh_kernelIS3_EES5_S7_EELb1ELb1ELb0EEEvPS5_PS6_i,@function
        .size           _ZN4vllm18act_and_mul_kernelIN3c108BFloat16E14__nv_bfloat162XadL_ZNS_16gelu_tanh_kernelIS2_EET_RKS5_EEXadL_ZNS_23packed_gelu_tanh_kernelIS3_EES5_S7_EELb1ELb1ELb0EEEvPS5_PS6_i,(.L_x_487 - _ZN4vllm18act_and_mul_kernelIN3c108BFloat16E14__nv_bfloat162XadL_ZNS_16gelu_tanh_kernelIS2_EET_RKS5_EEXadL_ZNS_23packed_gelu_tanh_kernelIS3_EES5_S7_EELb1ELb1ELb0EEEvPS5_PS6_i)
        .other          _ZN4vllm18act_and_mul_kernelIN3c108BFloat16E14__nv_bfloat162XadL_ZNS_16gelu_tanh_kernelIS2_EET_RKS5_EEXadL_ZNS_23packed_gelu_tanh_kernelIS3_EES5_S7_EELb1ELb1ELb0EEEvPS5_PS6_i,@"STO_CUDA_ENTRY STV_DEFAULT"
_ZN4vllm18act_and_mul_kernelIN3c108BFloat16E14__nv_bfloat162XadL_ZNS_16gelu_tanh_kernelIS2_EET_RKS5_EEXadL_ZNS_23packed_gelu_tanh_kernelIS3_EES5_S7_EELb1ELb1ELb0EEEvPS5_PS6_i:
.text._ZN4vllm18act_and_mul_kernelIN3c108BFloat16E14__nv_bfloat162XadL_ZNS_16gelu_tanh_kernelIS2_EET_RKS5_EEXadL_ZNS_23packed_gelu_tanh_kernelIS3_EES5_S7_EELb1ELb1ELb0EEEvPS5_PS6_i:
        /* <DEDUP_REMOVED lines=15> */
[----:B------:R-:W-:Y:S01]  /*00f0*/  IMAD.WIDE.U32 R2, R13, 0x10, RZ ;  /* 0x000000100d027825 */ /* 0x000fe200078e00ff */
[----:B------:R-:W2:Y:S01]  /*0100*/  LDCU.64 UR12, c[0x0][0x358] ;  /* 0x00006b00ff0c77ac */ /* 0x000ea20008000a00 */
[----:B------:R-:W-:Y:S02]  /*0110*/  UIMAD.WIDE UR8, UR8, 0x2, UR4 ;  /* 0x00000002080878a5 */ /* 0x000fe4000f8e0204 */
[----:B-1----:R-:W-:-:S12]  /*0120*/  UIMAD.WIDE.U32 UR6, UR10, 0x2, UR6 ;  /* 0x000000020a0678a5 */ /* 0x002fd8000f8e0006 */
.L_x_265:
[----:B-1----:R-:W-:-:S04]  /*0130*/  IADD3 R8, P0, PT, R2, UR4, RZ ;  /* 0x0000000402087c10 */ /* 0x002fc8000ff1e0ff */
[----:B------:R-:W-:-:S06]  /*0140*/  IADD3.X R9, PT, PT, R3, UR5, RZ, P0, !PT ;  /* 0x0000000503097c10 */ /* 0x000fcc00087fe4ff */
[----:B--2---:R-:W2:Y:S01]  /*0150*/  LDG.E.128.CONSTANT R8, desc[UR12][R8.64] ;  /* 0x0000000c08087981 */ /* 0x004ea2000c1e9d00 */
[----:B------:R-:W-:-:S04]  /*0160*/  IADD3 R4, P0, PT, R2, UR8, RZ ;  /* 0x0000000802047c10 */ /* 0x000fc8000ff1e0ff */
[----:B------:R-:W-:-:S06]  /*0170*/  IADD3.X R5, PT, PT, R3, UR9, RZ, P0, !PT ;  /* 0x0000000903057c10 */ /* 0x000fcc00087fe4ff */
[----:B------:R-:W3:Y:S01]  /*0180*/  LDG.E.128.CONSTANT R4, desc[UR12][R4.64] ;  /* 0x0000000c04047981 */ /* 0x000ee2000c1e9d00 */
[----:B0-----:R-:W-:Y:S02]  /*0190*/  IADD3 R13, PT, PT, R0, R13, RZ ;  /* 0x0000000d000d7210 */ /* 0x001fe40007ffe0ff */
[C---:B--2---:R-:W-:Y:S02]  /*01a0*/  SHF.L.U32 R22, R8.reuse, 0x10, RZ ;  /* 0x0000001008167819 */ /* 0x044fe400000006ff */
[C---:B------:R-:W-:Y:S02]  /*01b0*/  SHF.L.U32 R21, R9.reuse, 0x10, RZ ;  /* 0x0000001009157819 */ /* 0x040fe400000006ff */
[----:B------:R-:W-:Y:S01]  /*01c0*/  PRMT R8, R8, 0x7632, R8 ;  /* 0x0000763208087816 */ /* 0x000fe20000000008 */
[----:B------:R-:W-:Y:S01]  /*01d0*/  FMUL.FTZ R15, R22, R22 ;  /* 0x00000016160f7220 */ /* 0x000fe20000410000 */
[----:B------:R-:W-:Y:S01]  /*01e0*/  PRMT R9, R9, 0x7632, R9 ;  /* 0x0000763209097816 */ /* 0x000fe20000000009 */
[----:B------:R-:W-:Y:S01]  /*01f0*/  FMUL.FTZ R14, R21, R21 ;  /* 0x00000015150e7220 */ /* 0x000fe20000410000 */
[----:B------:R-:W-:Y:S01]  /*0200*/  SHF.L.U32 R8, R8, 0x10, RZ ;  /* 0x0000001008087819 */ /* 0x000fe200000006ff */
[----:B------:R-:W-:Y:S01]  /*0210*/  FMUL.FTZ R15, R22, R15 ;  /* 0x0000000f160f7220 */ /* 0x000fe20000410000 */
[----:B------:R-:W-:Y:S01]  /*0220*/  SHF.L.U32 R9, R9, 0x10, RZ ;  /* 0x0000001009097819 */ /* 0x000fe200000006ff */
[----:B------:R-:W-:Y:S01]  /*0230*/  FMUL.FTZ R14, R21, R14 ;  /* 0x0000000e150e7220 */ /* 0x000fe20000410000 */
[C---:B------:R-:W-:Y:S01]  /*0240*/  PRMT R20, R10.reuse, 0x7632, R20 ;  /* 0x000076320a147816 */ /* 0x040fe20000000014 */
[----:B------:R-:W-:Y:S01]  /*0250*/  FFMA.FTZ R12, R15, 0.044714998453855514526, R22 ;  /* 0x3d3727130f0c7823 */ /* 0x000fe20000010016 */
[----:B------:R-:W-:Y:S01]  /*0260*/  SHF.L.U32 R15, R10, 0x10, RZ ;  /* 0x000000100a0f7819 */ /* 0x000fe200000006ff */
[----:B------:R-:W-:Y:S01]  /*0270*/  FFMA.FTZ R16, R14, 0.044714998453855514526, R21 ;  /* 0x3d3727130e107823 */ /* 0x000fe20000010015 */
[C---:B------:R-:W-:Y:S01]  /*0280*/  SHF.L.U32 R14, R11.reuse, 0x10, RZ ;  /* 0x000000100b0e7819 */ /* 0x040fe200000006ff */
[----:B------:R-:W-:Y:S01]  /*0290*/  FMUL.FTZ R19, R8, R8 ;  /* 0x0000000808137220 */ /* 0x000fe20000410000 */
[----:B------:R-:W-:Y:S01]  /*02a0*/  PRMT R11, R11, 0x7632, R11 ;  /* 0x000076320b0b7816 */ /* 0x000fe2000000000b */
[C---:B------:R-:W-:Y:S01]  /*02b0*/  FMUL.FTZ R18, R15.reuse, R15 ;  /* 0x0000000f0f127220 */ /* 0x040fe20000410000 */
[----:B------:R-:W-:Y:S01]  /*02c0*/  SHF.L.U32 R20, R20, 0x10, RZ ;  /* 0x0000001014147819 */ /* 0x000fe200000006ff */
[----:B------:R-:W-:Y:S01]  /*02d0*/  FMUL.FTZ R17, R14, R14 ;  /* 0x0000000e0e117220 */ /* 0x000fe20000410000 */
[----:B------:R-:W-:Y:S01]  /*02e0*/  FMUL.FTZ R19, R8, R19 ;  /* 0x0000001308137220 */ /* 0x000fe20000410000 */
[----:B------:R-:W-:Y:S01]  /*02f0*/  FMUL.FTZ R18, R15, R18 ;  /* 0x000000120f127220 */ /* 0x000fe20000410000 */
[----:B------:R-:W-:Y:S01]  /*0300*/  FMUL.FTZ R16, R16, 0.79788458347320556641 ;  /* 0x3f4c422a10107820 */ /* 0x000fe20000410000 */
[----:B------:R-:W-:Y:S01]  /*0310*/  FMUL.FTZ R23, R14, R17 ;  /* 0x000000110e177220 */ /* 0x000fe20000410000 */
[----:B------:R-:W-:Y:S01]  /*0320*/  FFMA.FTZ R10, R19, 0.044714998453855514526, R8 ;  /* 0x3d372713130a7823 */ /* 0x000fe20000010008 */
[----:B------:R-:W-:Y:S01]  /*0330*/  FFMA.FTZ R18, R18, 0.044714998453855514526, R15 ;  /* 0x3d37271312127823 */ /* 0x000fe2000001000f */
[----:B------:R-:W-:Y:S01]  /*0340*/  SHF.L.U32 R19, R11, 0x10, RZ ;  /* 0x000000100b137819 */ /* 0x000fe200000006ff */
[----:B------:R-:W-:Y:S01]  /*0350*/  FMUL.FTZ R11, R20, R20 ;  /* 0x00000014140b7220 */ /* 0x000fe20000410000 */
[----:B------:R-:W-:Y:S01]  /*0360*/  FFMA.FTZ R23, R23, 0.044714998453855514526, R14 ;  /* 0x3d37271317177823 */ /* 0x000fe2000001000e */
[----:B------:R-:W-:Y:S01]  /*0370*/  FMUL.FTZ R17, R18, 0.79788458347320556641 ;  /* 0x3f4c422a12117820 */ /* 0x000fe20000410000 */
[C---:B------:R-:W-:Y:S01]  /*0380*/  FMUL.FTZ R18, R9.reuse, R9 ;  /* 0x0000000909127220 */ /* 0x040fe20000410000 */
[----:B------:R-:W-:Y:S01]  /*0390*/  FMUL.FTZ R25, R20, R11 ;  /* 0x0000000b14197220 */ /* 0x000fe20000410000 */
[----:B------:R-:W0:Y:S01]  /*03a0*/  MUFU.TANH R16, R16 ;  /* 0x0000001000107308 */ /* 0x000e220000002400 */
[----:B------:R-:W-:Y:S01]  /*03b0*/  FMUL.FTZ R12, R12, 0.79788458347320556641 ;  /* 0x3f4c422a0c0c7820 */ /* 0x000fe20000410000 */
[----:B------:R-:W-:Y:S01]  /*03c0*/  FMUL.FTZ R24, R9, R18 ;  /* 0x0000001209187220 */ /* 0x000fe20000410000 */
[----:B------:R-:W-:Y:S01]  /*03d0*/  FMUL.FTZ R18, R10, 0.79788458347320556641 ;  /* 0x3f4c422a0a127820 */ /* 0x000fe20000410000 */
[----:B------:R-:W-:Y:S01]  /*03e0*/  FMUL.FTZ R10, R19, R19 ;  /* 0x00000013130a7220 */ /* 0x000fe20000410000 */
[----:B------:R-:W-:Y:S01]  /*03f0*/  FFMA.FTZ R25, R25, 0.044714998453855514526, R20 ;  /* 0x3d37271319197823 */ /* 0x000fe20000010014 */
[----:B------:R-:W-:Y:S01]  /*0400*/  FFMA.FTZ R24, R24, 0.044714998453855514526, R9 ;  /* 0x3d37271318187823 */ /* 0x000fe20000010009 */
[----:B------:R-:W-:Y:S01]  /*0410*/  FMUL.FTZ R23, R23, 0.79788458347320556641 ;  /* 0x3f4c422a17177820 */ /* 0x000fe20000410000 */
[----:B------:R-:W1:Y:S01]  /*0420*/  MUFU.TANH R17, R17 ;  /* 0x0000001100117308 */ /* 0x000e620000002400 */
[----:B------:R-:W-:Y:S01]  /*0430*/  FMUL.FTZ R15, R15, 0.5 ;  /* 0x3f0000000f0f7820 */ /* 0x000fe20000410000 */
[----:B------:R-:W-:Y:S01]  /*0440*/  FMUL.FTZ R11, R24, 0.79788458347320556641 ;  /* 0x3f4c422a180b7820 */ /* 0x000fe20000410000 */
[----:B------:R-:W-:Y:S01]  /*0450*/  FMUL.FTZ R24, R19, R10 ;  /* 0x0000000a13187220 */ /* 0x000fe20000410000 */
[----:B------:R-:W-:Y:S01]  /*0460*/  FMUL.FTZ R10, R25, 0.79788458347320556641 ;  /* 0x3f4c422a190a7820 */ /* 0x000fe20000410000 */
[----:B------:R-:W-:Y:S01]  /*0470*/  FMUL.FTZ R8, R8, 0.5 ;  /* 0x3f00000008087820 */ /* 0x000fe20000410000 */
[----:B------:R-:W-:Y:S01]  /*0480*/  FMUL.FTZ R14, R14, 0.5 ;  /* 0x3f0000000e0e7820 */ /* 0x000fe20000410000 */
[----:B------:R-:W-:Y:S01]  /*0490*/  FFMA.FTZ R24, R24, 0.044714998453855514526, R19 ;  /* 0x3d37271318187823 */ /* 0x000fe20000010013 */
[----:B------:R-:W2:Y:S01]  /*04a0*/  MUFU.TANH R12, R12 ;  /* 0x0000000c000c7308 */ /* 0x000ea20000002400 */
[----:B------:R-:W-:Y:S01]  /*04b0*/  FMUL.FTZ R20, R20, 0.5 ;  /* 0x3f00000014147820 */ /* 0x000fe20000410000 */
[----:B0-----:R-:W-:Y:S01]  /*04c0*/  FADD.FTZ R27, R16, 1 ;  /* 0x3f800000101b7421 */ /* 0x001fe20000010000 */
[----:B------:R-:W-:Y:S01]  /*04d0*/  FMUL.FTZ R26, R24, 0.79788458347320556641 ;  /* 0x3f4c422a181a7820 */ /* 0x000fe20000410000 */
[----:B------:R-:W-:Y:S01]  /*04e0*/  FMUL.FTZ R24, R22, 0.5 ;  /* 0x3f00000016187820 */ /* 0x000fe20000410000 */
[----:B------:R-:W-:Y:S01]  /*04f0*/  FMUL.FTZ R22, R21, 0.5 ;  /* 0x3f00000015167820 */ /* 0x000fe20000410000 */
[----:B------:R-:W-:-:S02]  /*0500*/  FMUL.FTZ R19, R19, 0.5 ;  /* 0x3f00000013137820 */ /* 0x000fc40000410000 */
[----:B------:R-:W0:Y:S01]  /*0510*/  MUFU.TANH R18, R18 ;  /* 0x0000001200127308 */ /* 0x000e220000002400 */
[----:B------:R-:W-:Y:S01]  /*0520*/  FMUL.FTZ R22, R22, R27 ;  /* 0x0000001b16167220 */ /* 0x000fe20000410000 */
[----:B-1----:R-:W-:-:S04]  /*0530*/  FADD.FTZ R16, R17, 1 ;  /* 0x3f80000011107421 */ /* 0x002fc80000010000 */
[----:B------:R-:W-:Y:S01]  /*0540*/  FMUL.FTZ R15, R15, R16 ;  /* 0x000000100f0f7220 */ /* 0x000fe20000410000 */
[----:B------:R-:W-:Y:S01]  /*0550*/  FMUL.FTZ R16, R9, 0.5 ;  /* 0x3f00000009107820 */ /* 0x000fe20000410000 */
[----:B------:R-:W1:Y:S01]  /*0560*/  MUFU.TANH R10, R10 ;  /* 0x0000000a000a7308 */ /* 0x000e620000002400 */
[----:B--2---:R-:W-:-:S04]  /*0570*/  FADD.FTZ R25, R12, 1 ;  /* 0x3f8000000c197421 */ /* 0x004fc80000010000 */
[----:B------:R-:W-:-:S03]  /*0580*/  FMUL.FTZ R12, R24, R25 ;  /* 0x00000019180c7220 */ /* 0x000fc60000410000 */
[----:B------:R-:W2:Y:S01]  /*0590*/  MUFU.TANH R23, R23 ;  /* 0x0000001700177308 */ /* 0x000ea20000002400 */
[----:B0-----:R-:W-:-:S04]  /*05a0*/  FADD.FTZ R9, R18, 1 ;  /* 0x3f80000012097421 */ /* 0x001fc80000010000 */
[----:B------:R-:W-:Y:S01]  /*05b0*/  FMUL.FTZ R9, R8, R9 ;  /* 0x0000000908097220 */ /* 0x000fe20000410000 */
[----:B------:R-:W-:Y:S02]  /*05c0*/  IADD3 R8, P0, PT, R2, UR6, RZ ;  /* 0x0000000602087c10 */ /* 0x000fe4000ff1e0ff */
[----:B------:R-:W0:Y:S01]  /*05d0*/  MUFU.TANH R11, R11 ;  /* 0x0000000b000b7308 */ /* 0x000e220000002400 */
[----:B-1----:R-:W-:Y:S01]  /*05e0*/  FADD.FTZ R17, R10, 1 ;  /* 0x3f8000000a117421 */ /* 0x002fe20000010000 */
[----:B------:R-:W-:-:S03]  /*05f0*/  F2FP.BF16.F32.PACK_AB R9, R9, R12 ;  /* 0x0000000c0909723e */ /* 0x000fc600000010ff */
[----:B------:R-:W-:-:S03]  /*0600*/  FMUL.FTZ R20, R20, R17 ;  /* 0x0000001114147220 */ /* 0x000fc60000410000 */
[----:B------:R-:W1:Y:S01]  /*0610*/  MUFU.TANH R21, R26 ;  /* 0x0000001a00157308 */ /* 0x000e620000002400 */
[----:B---3--:R-:W-:Y:S02]  /*0620*/  HFMA2.BF16_V2 R4, R9, R4, -RZ ;  /* 0x0000000409047231 */ /* 0x008fe400003000ff */
[----:B--2---:R-:W-:Y:S01]  /*0630*/  FADD.FTZ R23, R23, 1 ;  /* 0x3f80000017177421 */ /* 0x004fe20000010000 */
[----:B------:R-:W-:Y:S02]  /*0640*/  F2FP.BF16.F32.PACK_AB R15, R20, R15 ;  /* 0x0000000f140f723e */ /* 0x000fe400000010ff */
[----:B------:R-:W-:Y:S01]  /*0650*/  IADD3.X R9, PT, PT, R3, UR7, RZ, P0, !PT ;  /* 0x0000000703097c10 */ /* 0x000fe200087fe4ff */
[----:B------:R-:W-:Y:S01]  /*0660*/  FMUL.FTZ R14, R14, R23 ;  /* 0x000000170e0e7220 */ /* 0x000fe20000410000 */
[----:B------:R-:W-:Y:S01]  /*0670*/  ISETP.GE.AND P0, PT, R13, UR11, PT ;  /* 0x0000000b0d007c0c */ /* 0x000fe2000bf06270 */
[----:B------:R-:W-:Y:S02]  /*0680*/  HFMA2.BF16_V2 R6, R15, R6, -RZ ;  /* 0x000000060f067231 */ /* 0x000fe400003000ff */
[----:B------:R-:W-:-:S04]  /*0690*/  IMAD.WIDE.U32 R2, R0, 0x10, R2 ;  /* 0x0000001000027825 */ /* 0x000fc800078e0002 */
[----:B0-----:R-:W-:-:S04]  /*06a0*/  FADD.FTZ R11, R11, 1 ;  /* 0x3f8000000b0b7421 */ /* 0x001fc80000010000 */
[----:B------:R-:W-:Y:S01]  /*06b0*/  FMUL.FTZ R11, R16, R11 ;  /* 0x0000000b100b7220 */ /* 0x000fe20000410000 */
[----:B-1----:R-:W-:-:S04]  /*06c0*/  FADD.FTZ R10, R21, 1 ;  /* 0x3f800000150a7421 */ /* 0x002fc80000010000 */
[----:B------:R-:W-:Y:S01]  /*06d0*/  F2FP.BF16.F32.PACK_AB R11, R11, R22 ;  /* 0x000000160b0b723e */ /* 0x000fe200000010ff */
[----:B------:R-:W-:-:S04]  /*06e0*/  FMUL.FTZ R19, R19, R10 ;  /* 0x0000000a13137220 */ /* 0x000fc80000410000 */
[----:B------:R-:W-:Y:S01]  /*06f0*/  HMUL2.BF16_V2 R5, R11, R5 ;  /* 0x000000050b057232 */ /* 0x000fe20000200000 */
[----:B------:R-:W-:-:S05]  /*0700*/  F2FP.BF16.F32.PACK_AB R14, R19, R14 ;  /* 0x0000000e130e723e */ /* 0x000fca00000010ff */
[----:B------:R-:W-:-:S05]  /*0710*/  HMUL2.BF16_V2 R7, R14, R7 ;  /* 0x000000070e077232 */ /* 0x000fca0000200000 */
[----:B------:R1:W-:Y:S01]  /*0720*/  STG.E.128 desc[UR12][R8.64], R4 ;  /* 0x0000000408007986 */ /* 0x0003e2000c101d0c */
[----:B------:R-:W-:Y:S05]  /*0730*/  @!P0 BRA `(.L_x_265) ;  /* 0xfffffff8007c8947 */ /* 0x000fea000383ffff */
[----:B------:R-:W-:Y:S05]  /*0740*/  EXIT ;  /* 0x000000000000794d */ /* 0x000fea0003800000 */
.L_x_266:
        /* <DEDUP_REMOVED lines=11> */
.L_x_487:


//--------------------- .text._ZN4vllm18act_and_mul_kernelIN3c104HalfE7__half2XadL_ZNS_16gelu_tanh_kernelIS2_EET_RKS5_EEXadL_ZNS_23packed_gelu_tanh_kernelIS3_EES5_S7_EELb1ELb1ELb0EEEvPS5_PS6_i --------------------------
	.section	.text._ZN4vllm18act_and_mul_kernelIN3c104HalfE7__half2XadL_ZNS_16gelu_tanh_kernelIS2_EET_RKS5_EEXadL_ZNS_23packed_gelu_tanh_kernelIS3_EES5_S7_EELb1ELb1ELb0EEEvPS5_PS6_i,"ax",@progbits
	.align	128
        .global         _ZN4vllm18act_and_mul_kernelIN3c104HalfE7__half2XadL_ZNS_16gelu_tanh_kernelIS2_EET_RKS5_EEXadL_ZNS_23packed_gelu_tanh_kernelIS3_EES5_S7_EELb1ELb1ELb0EEEvPS5_PS6_i
        .type           _ZN4vllm18act_and_mul_kernelIN3c104HalfE7__half2XadL_ZNS_16gelu_tanh_kernelIS2_EET_RKS5_EEXadL_ZNS_23packed_gelu_tanh_kernelIS3_EES5_S7_EELb1ELb1ELb0EEEvPS5_PS6_i,@function
        .size           _ZN4vllm18act_and_mul_kernelIN3c104HalfE7__half2XadL_ZNS_16gelu_tanh_kernelIS2_EET_RKS5_EEXadL_ZNS_23packed_gelu_tanh_kernelIS3_EES5_S7_EELb1ELb1ELb0EEEvPS5_PS6_i,(.L_x_488 - _ZN4vllm18act_and_mul_kernelIN3c104HalfE7__half2XadL_ZNS_16gelu_tanh_kernelIS2_EET_RKS5_EEXadL_ZNS_23packed_gelu_tanh_kernelIS3_EES5_S7_EELb1ELb1ELb0EEEvPS5_PS6_i)
        .other          _ZN4vllm18act_and_mul_kernelIN3c104HalfE7__half2XadL_ZNS_16gelu_tanh_kernelIS2_EET_RKS5_EEXadL_ZNS_23packed_gelu_tanh_kernelIS3_EES5_S7_EELb1ELb1ELb0EEEvPS5_PS6_i,@"STO_CUDA_ENTRY STV_DEFAULT"
_ZN4vllm18act_and_mul_kernelIN3c104HalfE7__half2XadL_ZNS_16gelu_tanh_kernelIS2_EET_RKS5_EEXadL_ZNS_23packed_gelu_tanh_kernelIS3_EES5_S7_EELb1ELb1ELb0EEEvPS5_PS6_i:
.text._ZN4vllm18act_and_mul_kernelIN3c104HalfE7__half2XadL_ZNS_16gelu_tanh_kernelIS2_EET_RKS5_EEXadL_ZNS_23packed_gelu_tanh_kernelIS3_EES5_S7_EELb1ELb1ELb0EEEvPS5_PS6_i:
        /* <DEDUP_REMOVED lines=11> */
[----:B------:R-:W-:Y:S01]  /*00b0*/  MOV R0, R2 ;  /* 0x0000000200007202 */ /* 0x000fe20000000f00 */
[----:B------:R-:W1:Y:S01]  /*00c0*/  LDCU.64 UR4, c[0x0][0x358] ;  /* 0x00006b00ff0477ac */ /* 0x000e620008000a00 */
[----:B------:R-:W-:Y:S05]  /*00d0*/  BSSY.RECONVERGENT B0, `(.L_x_267) ;  /* 0x000007a000007945 */ /* 0x000fea0003800200 */
[----:B------:R-:W2:Y:S01]  /*00e0*/  LDC.64 R22, c[0x0][0x388] ;  /* 0x0000e200ff167b82 */ /* 0x000ea20000000a00 */
[----:B0-----:R-:W0:Y:S01]  /*00f0*/  I2F.U32.RP R10, R3 ;  /* 0x00000003000a7306 */ /* 0x001e220000209000 */
[----:B------:R-:W-:-:S02]  /*0100*/  IADD3 R2, PT, PT, R0, R3, RZ ;  /* 0x0000000300027210 */ /* 0x000fc40007ffe0ff */
[----:B------:R-:W-:Y:S02]  /*0110*/  ISETP.NE.U32.AND P2, PT, R3, RZ, PT ;  /* 0x000000ff0300720c */ /* 0x000fe40003f45070 */
[----:B------:R-:W-:Y:S02]  /*0120*/  ISETP.GE.U32.AND P0, PT, R2, R5, PT ;  /* 0x000000050200720c */ /* 0x000fe40003f06070 */
[----:B------:R-:W-:Y:S01]  /*0130*/  VIMNMX.U32 R7, PT, PT, R5, R2, !PT ;  /* 0x0000000205077248 */ /* 0x000fe20007fe0000 */
[----:B0-----:R-:W0:Y:S02]  /*0140*/  MUFU.RCP R10, R10 ;  /* 0x0000000a000a7308 */ /* 0x001e240000001000 */
[----:B0-----:R-:W-:-:S06]  /*0150*/  IADD3 R8, PT, PT, R10, 0xffffffe, RZ ;  /* 0x0ffffffe0a087810 */ /* 0x001fcc0007ffe0ff */
[----:B------:R0:W3:Y:S02]  /*0160*/  F2I.FTZ.U32.TRUNC.NTZ R9, R8 ;  /* 0x0000000800097305 */ /* 0x0000e4000021f000 */
[----:B0-----:R-:W-:Y:S01]  /*0170*/  HFMA2 R8, -RZ, RZ, 0, 0 ;  /* 0x00000000ff087431 */ /* 0x001fe200000001ff */
[----:B---3--:R-:W-:-:S05]  /*0180*/  IADD3 R4, PT, PT, RZ, -R9, RZ ;  /* 0x80000009ff047210 */ /* 0x008fca0007ffe0ff */
[----:B------:R-:W-:Y:S01]  /*0190*/  IMAD R11, R4, R3, RZ ;  /* 0x00000003040b7224 */ /* 0x000fe200078e02ff */
[----:B------:R-:W-:-:S03]  /*01a0*/  SEL R4, RZ, 0x1, P0 ;  /* 0x00000001ff047807 */ /* 0x000fc60000000000 */
        /* <DEDUP_REMOVED lines=12> */
[----:B------:R-:W-:Y:S02]  /*0270*/  IADD3 R4, PT, PT, R4, R7, RZ ;  /* 0x0000000704047210 */ /* 0x000fe40007ffe0ff */
[----:B------:R-:W-:Y:S02]  /*0280*/  SHF.L.U32 R7, R6, 0x1, RZ ;  /* 0x0000000106077819 */ /* 0x000fe400000006ff */
[C---:B------:R-:W-:Y:S02]  /*0290*/  LOP3.LUT R10, R4.reuse, 0x1, RZ, 0xc0, !PT ;  /* 0x00000001040a7812 */ /* 0x040fe400078ec0ff */
[----:B------:R-:W-:Y:S01]  /*02a0*/  ISETP.NE.AND P1, PT, R4, RZ, PT ;  /* 0x000000ff0400720c */ /* 0x000fe20003f25270 */
[----:B--2---:R-:W-:Y:S01]  /*02b0*/  IMAD.WIDE.U32 R22, R7, 0x2, R22 ;  /* 0x0000000207167825 */ /* 0x004fe200078e0016 */
[----:B------:R-:W-:-:S03]  /*02c0*/  ISETP.NE.U32.AND P0, PT, R10, 0x1, PT ;  /* 0x000000010a00780c */ /* 0x000fc60003f05070 */
[----:B0-----:R-:W-:-:S04]  /*02d0*/  IMAD.WIDE.U32 R6, R6, 0x2, R8 ;  /* 0x0000000206067825 */ /* 0x001fc800078e0008 */
[----:B------:R-:W-:-:S06]  /*02e0*/  IMAD.WIDE R20, R21, 0x2, R22 ;  /* 0x0000000215147825 */ /* 0x000fcc00078e0216 */
[----:B-1----:R-:W-:Y:S05]  /*02f0*/  @!P0 BRA `(.L_x_268) ;  /* 0x00000004005c8947 */ /* 0x002fea0003800000 */
[----:B------:R-:W-:-:S06]  /*0300*/  IMAD.WIDE.U32 R10, R0, 0x10, R22 ;  /* 0x00000010000a7825 */ /* 0x000fcc00078e0016 */
[----:B------:R-:W2:Y:S01]  /*0310*/  LDG.E.128.CONSTANT R8, desc[UR4][R10.64] ;  /* 0x000000040a087981 */ /* 0x000ea2000c1e9d00 */
[----:B------:R-:W-:-:S06]  /*0320*/  IMAD.WIDE.U32 R12, R0, 0x10, R20 ;  /* 0x00000010000c7825 */ /* 0x000fcc00078e0014 */
[----:B------:R-:W3:Y:S01]  /*0330*/  LDG.E.128.CONSTANT R12, desc[UR4][R12.64] ;  /* 0x000000040c0c7981 */ /* 0x000ee2000c1e9d00 */
[--C-:B--2---:R-:W-:Y:S02]  /*0340*/  HADD2.F32 R4, -RZ, R8.reuse.H0_H0 ;  /* 0x20000008ff047230 */ /* 0x104fe40000004100 */
[----:B------:R-:W-:Y:S02]  /*0350*/  HADD2.F32 R8, -RZ, R8.H1_H1 ;  /* 0x30000008ff087230 */ /* 0x000fe40000004100 */
[----:B------:R-:W-:Y:S02]  /*0360*/  HADD2.F32 R16, -RZ, R9.H0_H0 ;  /* 0x20000009ff107230 */ /* 0x000fe40000004100 */
[----:B------:R-:W-:Y:S01]  /*0370*/  FMUL.FTZ R17, R4, R4 ;  /* 0x0000000404117220 */ /* 0x000fe20000410000 */
[----:B------:R-:W-:-:S03]  /*0380*/  FMUL.FTZ R19, R8, R8 ;  /* 0x0000000808137220 */ /* 0x000fc60000410000 */
[----:B------:R-:W-:Y:S01]  /*0390*/  FMUL.FTZ R17, R4, R17 ;  /* 0x0000001104117220 */ /* 0x000fe20000410000 */
[----:B------:R-:W-:Y:S01]  /*03a0*/  FMUL.FTZ R25, R16, R16 ;  /* 0x0000001010197220 */ /* 0x000fe20000410000 */
[----:B------:R-:W-:Y:S02]  /*03b0*/  FMUL.FTZ R19, R8, R19 ;  /* 0x0000001308137220 */ /* 0x000fe40000410000 */
[----:B------:R-:W-:Y:S01]  /*03c0*/  FFMA.FTZ R18, R17, 0.044714998453855514526, R4 ;  /* 0x3d37271311127823 */ /* 0x000fe20000010004 */
[----:B------:R-:W-:Y:S02]  /*03d0*/  HADD2.F32 R17, -RZ, R9.H1_H1 ;  /* 0x30000009ff117230 */ /* 0x000fe40000004100 */
[----:B------:R-:W-:Y:S01]  /*03e0*/  FFMA.FTZ R19, R19, 0.044714998453855514526, R8 ;  /* 0x3d37271313137823 */ /* 0x000fe20000010008 */
[----:B------:R-:W-:Y:S01]  /*03f0*/  FMUL.FTZ R25, R16, R25 ;  /* 0x0000001910197220 */ /* 0x000fe20000410000 */
[----:B------:R-:W-:Y:S01]  /*0400*/  FMUL.FTZ R9, R18, 0.79788458347320556641 ;  /* 0x3f4c422a12097820 */ /* 0x000fe20000410000 */
[----:B------:R-:W-:Y:S01]  /*0410*/  FMUL.FTZ R4, R4, 0.5 ;  /* 0x3f00000004047820 */ /* 0x000fe20000410000 */
[----:B------:R-:W-:Y:S01]  /*0420*/  FMUL.FTZ R24, R19, 0.79788458347320556641 ;  /* 0x3f4c422a13187820 */ /* 0x000fe20000410000 */
[----:B------:R-:W-:Y:S01]  /*0430*/  FMUL.FTZ R18, R17, R17 ;  /* 0x0000001111127220 */ /* 0x000fe20000410000 */
[----:B------:R-:W-:Y:S01]  /*0440*/  FFMA.FTZ R25, R25, 0.044714998453855514526, R16 ;  /* 0x3d37271319197823 */ /* 0x000fe20000010010 */
[----:B------:R-:W-:Y:S01]  /*0450*/  FMUL.FTZ R8, R8, 0.5 ;  /* 0x3f00000008087820 */ /* 0x000fe20000410000 */
[----:B------:R-:W0:Y:S01]  /*0460*/  MUFU.TANH R9, R9 ;  /* 0x0000000900097308 */ /* 0x000e220000002400 */
[----:B------:R-:W-:Y:S01]  /*0470*/  FMUL.FTZ R18, R17, R18 ;  /* 0x0000001211127220 */ /* 0x000fe20000410000 */
[----:B------:R-:W-:Y:S01]  /*0480*/  FMUL.FTZ R19, R25, 0.79788458347320556641 ;  /* 0x3f4c422a19137820 */ /* 0x000fe20000410000 */
[----:B------:R-:W-:-:S02]  /*0490*/  FMUL.FTZ R16, R16, 0.5 ;  /* 0x3f00000010107820 */ /* 0x000fc40000410000 */
[----:B------:R-:W-:Y:S01]  /*04a0*/  FFMA.FTZ R18, R18, 0.044714998453855514526, R17 ;  /* 0x3d37271312127823 */ /* 0x000fe20000010011 */
[----:B------:R-:W-:Y:S02]  /*04b0*/  FMUL.FTZ R17, R17, 0.5 ;  /* 0x3f00000011117820 */ /* 0x000fe40000410000 */
[----:B------:R-:W1:Y:S01]  /*04c0*/  MUFU.TANH R24, R24 ;  /* 0x0000001800187308 */ /* 0x000e620000002400 */
[----:B------:R-:W-:-:S07]  /*04d0*/  FMUL.FTZ R18, R18, 0.79788458347320556641 ;  /* 0x3f4c422a12127820 */ /* 0x000fce0000410000 */
[----:B------:R-:W2:Y:S01]  /*04e0*/  MUFU.TANH R18, R18 ;  /* 0x0000001200127308 */ /* 0x000ea20000002400 */
[----:B0-----:R-:W-:-:S04]  /*04f0*/  FADD.FTZ R9, R9, 1 ;  /* 0x3f80000009097421 */ /* 0x001fc80000010000 */
[----:B------:R-:W-:-:S03]  /*0500*/  FMUL.FTZ R9, R4, R9 ;  /* 0x0000000904097220 */ /* 0x000fc60000410000 */
[----:B------:R-:W0:Y:S01]  /*0510*/  MUFU.TANH R19, R19 ;  /* 0x0000001300137308 */ /* 0x000e220000002400 */
[----:B-1----:R-:W-:Y:S01]  /*0520*/  FADD.FTZ R25, R24, 1 ;  /* 0x3f80000018197421 */ /* 0x002fe20000010000 */
[----:B------:R-:W-:-:S03]  /*0530*/  HADD2.F32 R24, -RZ, R11.H0_H0 ;  /* 0x2000000bff187230 */ /* 0x000fc60000004100 */
[----:B------:R-:W-:Y:S01]  /*0540*/  FMUL.FTZ R4, R8, R25 ;  /* 0x0000001908047220 */ /* 0x000fe20000410000 */
[--C-:B------:R-:W-:Y:S02]  /*0550*/  HADD2.F32 R8, -RZ, R10.reuse.H0_H0 ;  /* 0x2000000aff087230 */ /* 0x100fe40000004100 */
[----:B------:R-:W-:Y:S02]  /*0560*/  HADD2.F32 R10, -RZ, R10.H1_H1 ;  /* 0x3000000aff0a7230 */ /* 0x000fe40000004100 */
[----:B--2---:R-:W-:Y:S01]  /*0570*/  FADD.FTZ R18, R18, 1 ;  /* 0x3f80000012127421 */ /* 0x004fe20000010000 */
[----:B------:R-:W-:Y:S01]  /*0580*/  F2FP.F16.F32.PACK_AB R4, R4, R9 ;  /* 0x000000090404723e */ /* 0x000fe200000000ff */
[C---:B------:R-:W-:Y:S02]  /*0590*/  FMUL.FTZ R25, R8.reuse, R8 ;  /* 0x0000000808197220 */ /* 0x040fe40000410000 */
[----:B------:R-:W-:Y:S02]  /*05a0*/  FMUL.FTZ R17, R17, R18 ;  /* 0x0000001211117220 */ /* 0x000fe40000410000 */
[----:B------:R-:W-:Y:S01]  /*05b0*/  FMUL.FTZ R25, R8, R25 ;  /* 0x0000001908197220 */ /* 0x000fe20000410000 */
[----:B---3--:R-:W-:-:S02]  /*05c0*/  HMUL2 R12, R4, R12 ;  /* 0x0000000c040c7232 */ /* 0x008fc40000000000 */
[----:B0-----:R-:W-:Y:S01]  /*05d0*/  FADD.FTZ R19, R19, 1 ;  /* 0x3f80000013137421 */ /* 0x001fe20000010000 */
[----:B------:R-:W-:Y:S01]  /*05e0*/  FFMA.FTZ R18, R25, 0.044714998453855514526, R8 ;  /* 0x3d37271319127823 */ /* 0x000fe20000010008 */
[----:B------:R-:W-:Y:S02]  /*05f0*/  HADD2.F32 R25, -RZ, R11.H1_H1 ;  /* 0x3000000bff197230 */ /* 0x000fe40000004100 */
[----:B------:R-:W-:Y:S01]  /*0600*/  FMUL.FTZ R16, R16, R19 ;  /* 0x0000001310107220 */ /* 0x000fe20000410000 */
[----:B------:R-:W-:Y:S01]  /*0610*/  FMUL.FTZ R19, R10, R10 ;  /* 0x0000000a0a137220 */ /* 0x000fe20000410000 */
[----:B------:R-:W-:Y:S01]  /*0620*/  FMUL.FTZ R11, R24, R24 ;  /* 0x00000018180b7220 */ /* 0x000fe20000410000 */
[----:B------:R-:W-:Y:S01]  /*0630*/  FMUL.FTZ R18, R18, 0.79788458347320556641 ;  /* 0x3f4c422a12127820 */ /* 0x000fe20000410000 */
[C---:B------:R-:W-:Y:S01]  /*0640*/  FMUL.FTZ R28, R25.reuse, R25 ;  /* 0x00000019191c7220 */ /* 0x040fe20000410000 */
[----:B------:R-:W-:Y:S01]  /*0650*/  FMUL.FTZ R19, R10, R19 ;  /* 0x000000130a137220 */ /* 0x000fe20000410000 */
[----:B------:R-:W-:Y:S01]  /*0660*/  FMUL.FTZ R11, R24, R11 ;  /* 0x0000000b180b7220 */ /* 0x000fe20000410000 */
[----:B------:R-:W0:Y:S01]  /*0670*/  MUFU.TANH R26, R18 ;  /* 0x00000012001a7308 */ /* 0x000e220000002400 */
[----:B------:R-:W-:Y:S01]  /*0680*/  FMUL.FTZ R28, R25, R28 ;  /* 0x0000001c191c7220 */ /* 0x000fe20000410000 */
[----:B------:R-:W-:Y:S01]  /*0690*/  FFMA.FTZ R19, R19, 0.044714998453855514526, R10 ;  /* 0x3d37271313137823 */ /* 0x000fe2000001000a */
[----:B------:R-:W-:Y:S01]  /*06a0*/  FFMA.FTZ R11, R11, 0.044714998453855514526, R24 ;  /* 0x3d3727130b0b7823 */ /* 0x000fe20000010018 */
[----:B------:R-:W-:Y:S01]  /*06b0*/  FMUL.FTZ R8, R8, 0.5 ;  /* 0x3f00000008087820 */ /* 0x000fe20000410000 */
[----:B------:R-:W-:Y:S01]  /*06c0*/  FFMA.FTZ R28, R28, 0.044714998453855514526, R25 ;  /* 0x3d3727131c1c7823 */ /* 0x000fe20000010019 */
[----:B------:R-:W-:Y:S01]  /*06d0*/  FMUL.FTZ R19, R19, 0.79788458347320556641 ;  /* 0x3f4c422a13137820 */ /* 0x000fe20000410000 */
[----:B------:R-:W-:Y:S01]  /*06e0*/  FMUL.FTZ R11, R11, 0.79788458347320556641 ;  /* 0x3f4c422a0b0b7820 */ /* 0x000fe20000410000 */
[----:B------:R-:W-:Y:S01]  /*06f0*/  FMUL.FTZ R10, R10, 0.5 ;  /* 0x3f0000000a0a7820 */ /* 0x000fe20000410000 */
[----:B------:R-:W-:Y:S01]  /*0700*/  FMUL.FTZ R28, R28, 0.79788458347320556641 ;  /* 0x3f4c422a1c1c7820 */ /* 0x000fe20000410000 */
[----:B------:R-:W-:Y:S01]  /*0710*/  FMUL.FTZ R24, R24, 0.5 ;  /* 0x3f00000018187820 */ /* 0x000fe20000410000 */
[----:B------:R-:W-:Y:S01]  /*0720*/  FMUL.FTZ R25, R25, 0.5 ;  /* 0x3f00000019197820 */ /* 0x000fe20000410000 */
[----:B------:R-:W1:Y:S01]  /*0730*/  MUFU.TANH R19, R19 ;  /* 0x0000001300137308 */ /* 0x000e620000002400 */
[----:B------:R-:W-:Y:S01]  /*0740*/  F2FP.F16.F32.PACK_AB R16, R17, R16 ;  /* 0x000000101110723e */ /* 0x000fe200000000ff */
[----:B0-----:R-:W-:-:S04]  /*0750*/  FADD.FTZ R27, R26, 1 ;  /* 0x3f8000001a1b7421 */ /* 0x001fc80000010000 */
[----:B------:R-:W-:Y:S02]  /*0760*/  HFMA2 R13, R16, R13, -RZ ;  /* 0x0000000d100d7231 */ /* 0x000fe400001000ff */
[----:B------:R-:W0:Y:S01]  /*0770*/  MUFU.TANH R11, R11 ;  /* 0x0000000b000b7308 */ /* 0x000e220000002400 */
[----:B------:R-:W-:-:S07]  /*0780*/  FMUL.FTZ R8, R8, R27 ;  /* 0x0000001b08087220 */ /* 0x000fce0000410000 */
[----:B------:R-:W2:Y:S01]  /*0790*/  MUFU.TANH R18, R28 ;  /* 0x0000001c00127308 */ /* 0x000ea20000002400 */
[----:B-1----:R-:W-:-:S04]  /*07a0*/  FADD.FTZ R19, R19, 1 ;  /* 0x3f80000013137421 */ /* 0x002fc80000010000 */
[----:B------:R-:W-:Y:S01]  /*07b0*/  FMUL.FTZ R19, R10, R19 ;  /* 0x000000130a137220 */ /* 0x000fe20000410000 */
[----:B0-----:R-:W-:-:S04]  /*07c0*/  FADD.FTZ R27, R11, 1 ;  /* 0x3f8000000b1b7421 */ /* 0x001fc80000010000 */
[----:B------:R-:W-:Y:S01]  /*07d0*/  F2FP.F16.F32.PACK_AB R8, R19, R8 ;  /* 0x000000081308723e */ /* 0x000fe200000000ff */
[----:B------:R-:W-:-:S04]  /*07e0*/  FMUL.FTZ R24, R24, R27 ;  /* 0x0000001b18187220 */ /* 0x000fc80000410000 */
[----:B------:R-:W-:Y:S02]  /*07f0*/  HMUL2 R14, R8, R14 ;  /* 0x0000000e080e7232 */ /* 0x000fe40000000000 */
[----:B------:R-:W-:-:S04]  /*0800*/  IMAD.WIDE.U32 R8, R0, 0x10, R6 ;  /* 0x0000001000087825 */ /* 0x000fc800078e0006 */
[----:B--2---:R-:W-:Y:S01]  /*0810*/  FADD.FTZ R18, R18, 1 ;  /* 0x3f80000012127421 */ /* 0x004fe20000010000 */
[----:B------:R-:W-:-:S03]  /*0820*/  MOV R0, R2 ;  /* 0x0000000200007202 */ /* 0x000fc60000000f00 */
[----:B------:R-:W-:-:S05]  /*0830*/  FMUL.FTZ R25, R25, R18 ;  /* 0x0000001219197220 */ /* 0x000fca0000410000 */
[----:B------:R-:W-:-:S05]  /*0840*/  F2FP.F16.F32.PACK_AB R24, R25, R24 ;  /* 0x000000181918723e */ /* 0x000fca00000000ff */
[----:B------:R-:W-:-:S05]  /*0850*/  HFMA2 R15, R24, R15, -RZ ;  /* 0x0000000f180f7231 */ /* 0x000fca00001000ff */
[----:B------:R0:W-:Y:S02]  /*0860*/  STG.E.128 desc[UR4][R8.64], R12 ;  /* 0x0000000c08007986 */ /* 0x0001e4000c101d04 */
.L_x_268:
[----:B------:R-:W-:Y:S05]  /*0870*/  BSYNC.RECONVERGENT B0 ;  /* 0x0000000000007941 */ /* 0x000fea0003800200 */
.L_x_267:
[----:B------:R-:W-:Y:S05]  /*0880*/  @!P1 EXIT ;  /* 0x000000000000994d */ /* 0x000fea0003800000 */
[----:B------:R-:W-:-:S07]  /*0890*/  IADD3 R2, PT, PT, R0, R3, RZ ;  /* 0x0000000300027210 */ /* 0x000fce0007ffe0ff */
.L_x_269:
[----:B-1----:R-:W-:-:S06]  /*08a0*/  IMAD.WIDE.U32 R18, R0, 0x10, R22 ;  /* 0x0000001000127825 */ /* 0x002fcc00078e0016 */
[----:B------:R-:W2:Y:S01]  /*08b0*/  LDG.E.128.CONSTANT R16, desc[UR4][R18.64] ;  /* 0x0000000412107981 */ /* 0x000ea2000c1e9d00 */
[----:B0-----:R-:W-:-:S06]  /*08c0*/  IMAD.WIDE.U32 R8, R2, 0x10, R22 ;  /* 0x0000001002087825 */ /* 0x001fcc00078e0016 */
[----:B------:R-:W3:Y:S01]  /*08d0*/  LDG.E.128.CONSTANT R8, desc[UR4][R8.64] ;  /* 0x0000000408087981 */ /* 0x000ee2000c1e9d00 */
[----:B------:R-:W-:-:S06]  /*08e0*/  IMAD.WIDE.U32 R12, R0, 0x10, R20 ;  /* 0x00000010000c7825 */ /* 0x000fcc00078e0014 */
[----:B------:R-:W4:Y:S01]  /*08f0*/  LDG.E.128.CONSTANT R12, desc[UR4][R12.64] ;  /* 0x000000040c0c7981 */ /* 0x000f22000c1e9d00 */
[--C-:B--2---:R-:W-:Y:S02]  /*0900*/  HADD2.F32 R4, -RZ, R16.reuse.H0_H0 ;  /* 0x20000010ff047230 */ /* 0x104fe40000004100 */
[----:B------:R-:W-:-:S03]  /*0910*/  HADD2.F32 R16, -RZ, R16.H1_H1 ;  /* 0x30000010ff107230 */ /* 0x000fc60000004100 */
[C---:B------:R-:W-:Y:S01]  /*0920*/  FMUL.FTZ R25, R4.reuse, R4 ;  /* 0x0000000404197220 */ /* 0x040fe20000410000 */
[----:B------:R-:W-:Y:S01]  /*0930*/  FMUL.FTZ R24, R4, 0.5 ;  /* 0x3f00000004187820 */ /* 0x000fe20000410000 */
[C---:B------:R-:W-:Y:S01]  /*0940*/  FMUL.FTZ R27, R16.reuse, R16 ;  /* 0x00000010101b7220 */ /* 0x040fe20000410000 */
[----:B------:R-:W-:Y:S01]  /*0950*/  FMUL.FTZ R29, R16, 0.5 ;  /* 0x3f000000101d7820 */ /* 0x000fe20000410000 */
[----:B------:R-:W-:Y:S02]  /*0960*/  FMUL.FTZ R25, R4, R25 ;  /* 0x0000001904197220 */ /* 0x000fe40000410000 */
[----:B------:R-:W-:Y:S02]  /*0970*/  FMUL.FTZ R27, R16, R27 ;  /* 0x0000001b101b7220 */ /* 0x000fe40000410000 */
[----:B------:R-:W-:Y:S01]  /*0980*/  FFMA.FTZ R25, R25, 0.044714998453855514526, R4 ;  /* 0x3d37271319197823 */ /* 0x000fe20000010004 */
[--C-:B------:R-:W-:Y:S02]  /*0990*/  HADD2.F32 R4, -RZ, R17.reuse.H0_H0 ;  /* 0x20000011ff047230 */ /* 0x100fe40000004100 */
[----:B------:R-:W-:Y:S01]  /*09a0*/  FFMA.FTZ R27, R27, 0.044714998453855514526, R16 ;  /* 0x3d3727131b1b7823 */ /* 0x000fe20000010010 */
[----:B------:R-:W-:-:S02]  /*09b0*/  HADD2.F32 R17, -RZ, R17.H1_H1 ;  /* 0x30000011ff117230 */ /* 0x000fc40000004100 */
[----:B------:R-:W-:Y:S01]  /*09c0*/  FMUL.FTZ R25, R25, 0.79788458347320556641 ;  /* 0x3f4c422a19197820 */ /* 0x000fe20000410000 */
[----:B------:R-:W-:Y:S02]  /*09d0*/  FMUL.FTZ R26, R27, 0.79788458347320556641 ;  /* 0x3f4c422a1b1a7820 */ /* 0x000fe40000410000 */
[----:B------:R-:W-:-:S03]  /*09e0*/  FMUL.FTZ R28, R17, 0.5 ;  /* 0x3f000000111c7820 */ /* 0x000fc60000410000 */
[----:B------:R-:W0:Y:S08]  /*09f0*/  MUFU.TANH R25, R25 ;  /* 0x0000001900197308 */ /* 0x000e300000002400 */
[----:B------:R-:W1:Y:S01]  /*0a00*/  MUFU.TANH R26, R26 ;  /* 0x0000001a001a7308 */ /* 0x000e620000002400 */
[----:B0-----:R-:W-:-:S04]  /*0a10*/  FADD.FTZ R27, R25, 1 ;  /* 0x3f800000191b7421 */ /* 0x001fc80000010000 */
[----:B------:R-:W-:Y:S01]  /*0a20*/  FMUL.FTZ R24, R24, R27 ;  /* 0x0000001b18187220 */ /* 0x000fe20000410000 */
[----:B------:R-:W-:Y:S01]  /*0a30*/  FMUL.FTZ R27, R4, R4 ;  /* 0x00000004041b7220 */ /* 0x000fe20000410000 */
[----:B-1----:R-:W-:-:S03]  /*0a40*/  FADD.FTZ R16, R26, 1 ;  /* 0x3f8000001a107421 */ /* 0x002fc60000010000 */
[C---:B------:R-:W-:Y:S01]  /*0a50*/  FMUL.FTZ R27, R4.reuse, R27 ;  /* 0x0000001b041b7220 */ /* 0x040fe20000410000 */
[----:B------:R-:W-:Y:S01]  /*0a60*/  FMUL.FTZ R26, R4, 0.5 ;  /* 0x3f000000041a7820 */ /* 0x000fe20000410000 */
[----:B------:R-:W-:Y:S01]  /*0a70*/  FMUL.FTZ R29, R29, R16 ;  /* 0x000000101d1d7220 */ /* 0x000fe20000410000 */
[----:B------:R-:W-:Y:S01]  /*0a80*/  FMUL.FTZ R16, R17, R17 ;  /* 0x0000001111107220 */ /* 0x000fe20000410000 */
[----:B------:R-:W-:Y:S01]  /*0a90*/  FFMA.FTZ R27, R27, 0.044714998453855514526, R4 ;  /* 0x3d3727131b1b7823 */ /* 0x000fe20000010004 */
[--C-:B------:R-:W-:Y:S02]  /*0aa0*/  HADD2.F32 R4, -RZ, R18.reuse.H0_H0 ;  /* 0x20000012ff047230 */ /* 0x100fe40000004100 */
[----:B------:R-:W-:Y:S01]  /*0ab0*/  FMUL.FTZ R16, R17, R16 ;  /* 0x0000001011107220 */ /* 0x000fe20000410000 */
[----:B------:R-:W-:Y:S01]  /*0ac0*/  FMUL.FTZ R27, R27, 0.79788458347320556641 ;  /* 0x3f4c422a1b1b7820 */ /* 0x000fe20000410000 */
[----:B------:R-:W-:Y:S01]  /*0ad0*/  HADD2.F32 R18, -RZ, R18.H1_H1 ;  /* 0x30000012ff127230 */ /* 0x000fe20000004100 */
[----:B------:R-:W-:Y:S01]  /*0ae0*/  F2FP.F16.F32.PACK_AB R24, R29, R24 ;  /* 0x000000181d18723e */ /* 0x000fe200000000ff */
[----:B------:R-:W-:-:S03]  /*0af0*/  FFMA.FTZ R16, R16, 0.044714998453855514526, R17 ;  /* 0x3d37271310107823 */ /* 0x000fc60000010011 */
[----:B------:R-:W0:Y:S01]  /*0b00*/  MUFU.TANH R27, R27 ;  /* 0x0000001b001b7308 */ /* 0x000e220000002400 */
[----:B------:R-:W-:Y:S01]  /*0b10*/  FMUL.FTZ R16, R16, 0.79788458347320556641 ;  /* 0x3f4c422a10107820 */ /* 0x000fe20000410000 */
[----:B----4-:R-:W-:-:S06]  /*0b20*/  HMUL2 R12, R24, R12 ;  /* 0x0000000c180c7232 */ /* 0x010fcc0000000000 */
[----:B------:R-:W1:Y:S01]  /*0b30*/  MUFU.TANH R16, R16 ;  /* 0x0000001000107308 */ /* 0x000e620000002400 */
[----:B0-----:R-:W-:Y:S01]  /*0b40*/  FADD.FTZ R25, R27, 1 ;  /* 0x3f8000001b197421 */ /* 0x001fe20000010000 */
[----:B------:R-:W-:-:S03]  /*0b50*/  FMUL.FTZ R27, R4, 0.5 ;  /* 0x3f000000041b7820 */ /* 0x000fc60000410000 */
[----:B------:R-:W-:Y:S01]  /*0b60*/  FMUL.FTZ R26, R26, R25 ;  /* 0x000000191a1a7220 */ /* 0x000fe20000410000 */
[----:B------:R-:W-:Y:S01]  /*0b70*/  FMUL.FTZ R25, R18, R18 ;  /* 0x0000001212197220 */ /* 0x000fe20000410000 */
[----:B-1----:R-:W-:-:S03]  /*0b80*/  FADD.FTZ R17, R16, 1 ;  /* 0x3f80000010117421 */ /* 0x002fc60000010000 */
[C---:B------:R-:W-:Y:S01]  /*0b90*/  FMUL.FTZ R25, R18.reuse, R25 ;  /* 0x0000001912197220 */ /* 0x040fe20000410000 */
[----:B------:R-:W-:Y:S01]  /*0ba0*/  FMUL.FTZ R16, R18, 0.5 ;  /* 0x3f00000012107820 */ /* 0x000fe20000410000 */
[----:B------:R-:W-:Y:S01]  /*0bb0*/  FMUL.FTZ R28, R28, R17 ;  /* 0x000000111c1c7220 */ /* 0x000fe20000410000 */
[----:B------:R-:W-:Y:S01]  /*0bc0*/  FMUL.FTZ R17, R4, R4 ;  /* 0x0000000404117220 */ /* 0x000fe20000410000 */
[----:B------:R-:W-:-:S03]  /*0bd0*/  FFMA.FTZ R25, R25, 0.044714998453855514526, R18 ;  /* 0x3d37271319197823 */ /* 0x000fc60000010012 */
[----:B------:R-:W-:Y:S01]  /*0be0*/  FMUL.FTZ R17, R4, R17 ;  /* 0x0000001104117220 */ /* 0x000fe20000410000 */
[----:B------:R-:W-:Y:S01]  /*0bf0*/  FMUL.FTZ R25, R25, 0.79788458347320556641 ;  /* 0x3f4c422a19197820 */ /* 0x000fe20000410000 */
[----:B------:R-:W-:Y:S02]  /*0c00*/  F2FP.F16.F32.PACK_AB R26, R28, R26 ;  /* 0x0000001a1c1a723e */ /* 0x000fe400000000ff */
[----:B------:R-:W-:-:S03]  /*0c10*/  FFMA.FTZ R17, R17, 0.044714998453855514526, R4 ;  /* 0x3d37271311117823 */ /* 0x000fc60000010004 */
[----:B------:R-:W-:Y:S01]  /*0c20*/  MUFU.TANH R25, R25 ;  /* 0x0000001900197308 */ /* 0x000fe20000002400 */
[----:B------:R-:W-:Y:S01]  /*0c30*/  FMUL.FTZ R17, R17, 0.79788458347320556641 ;  /* 0x3f4c422a11117820 */ /* 0x000fe20000410000 */
[----:B------:R-:W-:-:S06]  /*0c40*/  HFMA2 R13, R26, R13, -RZ ;  /* 0x0000000d1a0d7231 */ /* 0x000fcc00001000ff */
[----:B------:R-:W0:Y:S02]  /*0c50*/  MUFU.TANH R17, R17 ;  /* 0x0000001100117308 */ /* 0x000e240000002400 */
[----:B0-----:R-:W-:Y:S01]  /*0c60*/  FADD.FTZ R4, R17, 1 ;  /* 0x3f80000011047421 */ /* 0x001fe20000010000 */
[----:B------:R-:W-:-:S03]  /*0c70*/  FADD.FTZ R17, R25, 1 ;  /* 0x3f80000019117421 */ /* 0x000fc60000010000 */
[----:B------:R-:W-:Y:S01]  /*0c80*/  FMUL.FTZ R27, R27, R4 ;  /* 0x000000041b1b7220 */ /* 0x000fe20000410000 */
[--C-:B------:R-:W-:Y:S02]  /*0c90*/  HADD2.F32 R4, -RZ, R19.reuse.H0_H0 ;  /* 0x20000013ff047230 */ /* 0x100fe40000004100 */
[----:B------:R-:W-:Y:S01]  /*0ca0*/  FMUL.FTZ R16, R16, R17 ;  /* 0x0000001110107220 */ /* 0x000fe20000410000 */
[----:B------:R-:W-:Y:S02]  /*0cb0*/  HADD2.F32 R19, -RZ, R19.H1_H1 ;  /* 0x30000013ff137230 */ /* 0x000fe40000004100 */
[----:B------:R-:W-:Y:S02]  /*0cc0*/  FMUL.FTZ R17, R4, R4 ;  /* 0x0000000404117220 */ /* 0x000fe40000410000 */
[----:B------:R-:W-:Y:S01]  /*0cd0*/  F2FP.F16.F32.PACK_AB R16, R16, R27 ;  /* 0x0000001b1010723e */ /* 0x000fe200000000ff */
[----:B------:R-:W-:Y:S01]  /*0ce0*/  FMUL.FTZ R18, R19, R19 ;  /* 0x0000001313127220 */ /* 0x000fe20000410000 */
[----:B------:R-:W-:-:S03]  /*0cf0*/  FMUL.FTZ R17, R4, R17 ;  /* 0x0000001104117220 */ /* 0x000fc60000410000 */
[----:B------:R-:W-:Y:S01]  /*0d00*/  FMUL.FTZ R18, R19, R18 ;  /* 0x0000001213127220 */ /* 0x000fe20000410000 */
[----:B------:R-:W-:Y:S02]  /*0d10*/  HMUL2 R14, R16, R14 ;  /* 0x0000000e100e7232 */ /* 0x000fe40000000000 */
[----:B------:R-:W-:Y:S01]  /*0d20*/  FFMA.FTZ R17, R17, 0.044714998453855514526, R4 ;  /* 0x3d37271311117823 */ /* 0x000fe20000010004 */
[----:B------:R-:W-:Y:S01]  /*0d30*/  FMUL.FTZ R4, R4, 0.5 ;  /* 0x3f00000004047820 */ /* 0x000fe20000410000 */
[----:B------:R-:W-:Y:S02]  /*0d40*/  FFMA.FTZ R18, R18, 0.044714998453855514526, R19 ;  /* 0x3d37271312127823 */ /* 0x000fe40000010013 */
[----:B------:R-:W-:Y:S02]  /*0d50*/  FMUL.FTZ R17, R17, 0.79788458347320556641 ;  /* 0x3f4c422a11117820 */ /* 0x000fe40000410000 */
[----:B------:R-:W-:-:S04]  /*0d60*/  FMUL.FTZ R18, R18, 0.79788458347320556641 ;  /* 0x3f4c422a12127820 */ /* 0x000fc80000410000 */
[----:B------:R-:W0:Y:S08]  /*0d70*/  MUFU.TANH R17, R17 ;  /* 0x0000001100117308 */ /* 0x000e300000002400 */
[----:B------:R-:W1:Y:S01]  /*0d80*/  MUFU.TANH R18, R18 ;  /* 0x0000001200127308 */ /* 0x000e620000002400 */
[----:B0-----:R-:W-:-:S04]  /*0d90*/  FADD.FTZ R25, R17, 1 ;  /* 0x3f80000011197421 */ /* 0x001fc80000010000 */
[----:B------:R-:W-:Y:S01]  /*0da0*/  FMUL.FTZ R4, R4, R25 ;  /* 0x0000001904047220 */ /* 0x000fe20000410000 */
[----:B------:R-:W-:Y:S01]  /*0db0*/  FMUL.FTZ R25, R19, 0.5 ;  /* 0x3f00000013197820 */ /* 0x000fe20000410000 */
[----:B-1----:R-:W-:-:S04]  /*0dc0*/  FADD.FTZ R17, R18, 1 ;  /* 0x3f80000012117421 */ /* 0x002fc80000010000 */
[----:B------:R-:W-:Y:S01]  /*0dd0*/  FMUL.FTZ R25, R25, R17 ;  /* 0x0000001119197220 */ /* 0x000fe20000410000 */
[--C-:B---3--:R-:W-:Y:S02]  /*0de0*/  HADD2.F32 R17, -RZ, R8.reuse.H0_H0 ;  /* 0x20000008ff117230 */ /* 0x108fe40000004100 */
[----:B------:R-:W-:-:S03]  /*0df0*/  HADD2.F32 R8, -RZ, R8.H1_H1 ;  /* 0x30000008ff087230 */ /* 0x000fc60000004100 */
[C---:B------:R-:W-:Y:S01]  /*0e00*/  FMUL.FTZ R28, R17.reuse, R17 ;  /* 0x00000011111c7220 */ /* 0x040fe20000410000 */
[C---:B------:R-:W-:Y:S01]  /*0e10*/  FMUL.FTZ R24, R17.reuse, 0.5 ;  /* 0x3f00000011187820 */ /* 0x040fe20000410000 */
[C---:B------:R-:W-:Y:S02]  /*0e20*/  FMUL.FTZ R19, R8.reuse, R8 ;  /* 0x0000000808137220 */ /* 0x040fe40000410000 */
[----:B------:R-:W-:Y:S02]  /*0e30*/  FMUL.FTZ R28, R17, R28 ;  /* 0x0000001c111c7220 */ /* 0x000fe40000410000 */
[----:B------:R-:W-:Y:S02]  /*0e40*/  FMUL.FTZ R19, R8, R19 ;  /* 0x0000001308137220 */ /* 0x000fe40000410000 */
[----:B------:R-:W-:Y:S01]  /*0e50*/  FFMA.FTZ R28, R28, 0.044714998453855514526, R17 ;  /* 0x3d3727131c1c7823 */ /* 0x000fe20000010011 */
[----:B------:R-:W-:-:S04]  /*0e60*/  IMAD.WIDE.U32 R16, R2, 0x10, R20 ;  /* 0x0000001002107825 */ /* 0x000fc800078e0014 */
[----:B------:R-:W-:Y:S01]  /*0e70*/  FFMA.FTZ R26, R19, 0.044714998453855514526, R8 ;  /* 0x3d372713131a7823 */ /* 0x000fe20000010008 */
[----:B------:R-:W-:-:S03]  /*0e80*/  FMUL.FTZ R28, R28, 0.79788458347320556641 ;  /* 0x3f4c422a1c1c7820 */ /* 0x000fc60000410000 */
[----:B------:R-:W-:Y:S01]  /*0e90*/  FMUL.FTZ R26, R26, 0.79788458347320556641 ;  /* 0x3f4c422a1a1a7820 */ /* 0x000fe20000410000 */
[----:B------:R-:W0:Y:S02]  /*0ea0*/  MUFU.TANH R18, R28 ;  /* 0x0000001c00127308 */ /* 0x000e240000002400 */
[----:B0-----:R-:W-:-:S04]  /*0eb0*/  FADD.FTZ R19, R18, 1 ;  /* 0x3f80000012137421 */ /* 0x001fc80000010000 */
[----:B------:R-:W-:Y:S02]  /*0ec0*/  FMUL.FTZ R24, R24, R19 ;  /* 0x0000001318187220 */ /* 0x000fe40000410000 */
[----:B------:R-:W2:Y:S01]  /*0ed0*/  LDG.E.128.CONSTANT R16, desc[UR4][R16.64] ;  /* 0x0000000410107981 */ /* 0x000ea2000c1e9d00 */
[----:B------:R-:W0:Y:S01]  /*0ee0*/  MUFU.TANH R26, R26 ;  /* 0x0000001a001a7308 */ /* 0x000e220000002400 */
[----:B------:R-:W-:Y:S01]  /*0ef0*/  FMUL.FTZ R27, R8, 0.5 ;  /* 0x3f000000081b7820 */ /* 0x000fe20000410000 */
[----:B------:R-:W-:Y:S01]  /*0f00*/  F2FP.F16.F32.PACK_AB R4, R25, R4 ;  /* 0x000000041904723e */ /* 0x000fe200000000ff */
[--C-:B------:R-:W-:Y:S02]  /*0f10*/  HADD2.F32 R25, -RZ, R10.reuse.H0_H0 ;  /* 0x2000000aff197230 */ /* 0x100fe40000004100 */
[----:B------:R-:W-:Y:S02]  /*0f20*/  HADD2.F32 R10, -RZ, R10.H1_H1 ;  /* 0x3000000aff0a7230 */ /* 0x000fe40000004100 */
[----:B------:R-:W-:-:S02]  /*0f30*/  HFMA2 R15, R4, R15, -RZ ;  /* 0x0000000f040f7231 */ /* 0x000fc400001000ff */
[----:B0-----:R-:W-:-:S04]  /*0f40*/  FADD.FTZ R8, R26, 1 ;  /* 0x3f8000001a087421 */ /* 0x001fc80000010000 */
[----:B------:R-:W-:Y:S01]  /*0f50*/  FMUL.FTZ R27, R27, R8 ;  /* 0x000000081b1b7220 */ /* 0x000fe20000410000 */
[--C-:B------:R-:W-:Y:S02]  /*0f60*/  HADD2.F32 R8, -RZ, R9.reuse.H0_H0 ;  /* 0x20000009ff087230 */ /* 0x100fe40000004100 */
[----:B------:R-:W-:Y:S02]  /*0f70*/  HADD2.F32 R9, -RZ, R9.H1_H1 ;  /* 0x30000009ff097230 */ /* 0x000fe40000004100 */
[----:B------:R-:W-:Y:S01]  /*0f80*/  F2FP.F16.F32.PACK_AB R24, R27, R24 ;  /* 0x000000181b18723e */ /* 0x000fe200000000ff */
[----:B------:R-:W-:-:S04]  /*0f90*/  FMUL.FTZ R29, R8, R8 ;  /* 0x00000008081d7220 */ /* 0x000fc80000410000 */
[----:B------:R-:W-:-:S04]  /*0fa0*/  FMUL.FTZ R29, R8, R29 ;  /* 0x0000001d081d7220 */ /* 0x000fc80000410000 */
[----:B------:R-:W-:Y:S01]  /*0fb0*/  FFMA.FTZ R29, R29, 0.044714998453855514526, R8 ;  /* 0x3d3727131d1d7823 */ /* 0x000fe20000010008 */
[----:B------:R-:W-:-:S03]  /*0fc0*/  FMUL.FTZ R8, R8, 0.5 ;  /* 0x3f00000008087820 */ /* 0x000fc60000410000 */
[----:B------:R-:W-:-:S06]  /*0fd0*/  FMUL.FTZ R29, R29, 0.79788458347320556641 ;  /* 0x3f4c422a1d1d7820 */ /* 0x000fcc0000410000 */
[----:B------:R-:W0:Y:S02]  /*0fe0*/  MUFU.TANH R29, R29 ;  /* 0x0000001d001d7308 */ /* 0x000e240000002400 */
[----:B0-----:R-:W-:Y:S01]  /*0ff0*/  FADD.FTZ R26, R29, 1 ;  /* 0x3f8000001d1a7421 */ /* 0x001fe20000010000 */
[----:B------:R-:W-:-:S03]  /*1000*/  FMUL.FTZ R29, R10, R10 ;  /* 0x0000000a0a1d7220 */ /* 0x000fc60000410000 */
[----:B------:R-:W-:Y:S01]  /*1010*/  FMUL.FTZ R8, R8, R26 ;  /* 0x0000001a08087220 */ /* 0x000fe20000410000 */
[----:B------:R-:W-:Y:S01]  /*1020*/  FMUL.FTZ R26, R9, R9 ;  /* 0x00000009091a7220 */ /* 0x000fe20000410000 */
[----:B------:R-:W-:-:S03]  /*1030*/  FMUL.FTZ R29, R10, R29 ;  /* 0x0000001d0a1d7220 */ /* 0x000fc60000410000 */
[----:B------:R-:W-:Y:S01]  /*1040*/  FMUL.FTZ R26, R9, R26 ;  /* 0x0000001a091a7220 */ /* 0x000fe20000410000 */
[----:B------:R-:W-:Y:S01]  /*1050*/  FFMA.FTZ R29, R29, 0.044714998453855514526, R10 ;  /* 0x3d3727131d1d7823 */ /* 0x000fe2000001000a */
[----:B------:R-:W-:Y:S02]  /*1060*/  FMUL.FTZ R10, R10, 0.5 ;  /* 0x3f0000000a0a7820 */ /* 0x000fe40000410000 */
[----:B------:R-:W-:Y:S01]  /*1070*/  FFMA.FTZ R26, R26, 0.044714998453855514526, R9 ;  /* 0x3d3727131a1a7823 */ /* 0x000fe20000010009 */
[----:B------:R-:W-:Y:S01]  /*1080*/  FMUL.FTZ R9, R9, 0.5 ;  /* 0x3f00000009097820 */ /* 0x000fe20000410000 */
[----:B------:R-:W-:Y:S02]  /*1090*/  FMUL.FTZ R29, R29, 0.79788458347320556641 ;  /* 0x3f4c422a1d1d7820 */ /* 0x000fe40000410000 */
[----:B------:R-:W-:-:S04]  /*10a0*/  FMUL.FTZ R26, R26, 0.79788458347320556641 ;  /* 0x3f4c422a1a1a7820 */ /* 0x000fc80000410000 */
[----:B------:R-:W-:Y:S08]  /*10b0*/  MUFU.TANH R29, R29 ;  /* 0x0000001d001d7308 */ /* 0x000ff00000002400 */
[----:B------:R-:W0:Y:S02]  /*10c0*/  MUFU.TANH R26, R26 ;  /* 0x0000001a001a7308 */ /* 0x000e240000002400 */
[----:B0-----:R-:W-:-:S04]  /*10d0*/  FADD.FTZ R28, R26, 1 ;  /* 0x3f8000001a1c7421 */ /* 0x001fc80000010000 */
[----:B------:R-:W-:Y:S01]  /*10e0*/  FMUL.FTZ R9, R9, R28 ;  /* 0x0000001c09097220 */ /* 0x000fe20000410000 */
[----:B------:R-:W-:-:S04]  /*10f0*/  FMUL.FTZ R28, R25, R25 ;  /* 0x00000019191c7220 */ /* 0x000fc80000410000 */
[----:B------:R-:W-:Y:S01]  /*1100*/  FMUL.FTZ R28, R25, R28 ;  /* 0x0000001c191c7220 */ /* 0x000fe20000410000 */
[----:B------:R-:W-:-:S03]  /*1110*/  F2FP.F16.F32.PACK_AB R8, R9, R8 ;  /* 0x000000080908723e */ /* 0x000fc600000000ff */
[----:B------:R-:W-:Y:S01]  /*1120*/  FFMA.FTZ R28, R28, 0.044714998453855514526, R25 ;  /* 0x3d3727131c1c7823 */ /* 0x000fe20000010019 */
[----:B------:R-:W-:-:S03]  /*1130*/  FMUL.FTZ R25, R25, 0.5 ;  /* 0x3f00000019197820 */ /* 0x000fc60000410000 */
[----:B------:R-:W-:-:S06]  /*1140*/  FMUL.FTZ R28, R28, 0.79788458347320556641 ;  /* 0x3f4c422a1c1c7820 */ /* 0x000fcc0000410000 */
[----:B------:R-:W0:Y:S02]  /*1150*/  MUFU.TANH R28, R28 ;  /* 0x0000001c001c7308 */ /* 0x000e240000002400 */
[----:B0-----:R-:W-:-:S04]  /*1160*/  FADD.FTZ R26, R28, 1 ;  /* 0x3f8000001c1a7421 */ /* 0x001fc80000010000 */
[----:B------:R-:W-:Y:S01]  /*1170*/  FMUL.FTZ R25, R25, R26 ;  /* 0x0000001a19197220 */ /* 0x000fe20000410000 */
[----:B------:R-:W-:-:S04]  /*1180*/  FADD.FTZ R26, R29, 1 ;  /* 0x3f8000001d1a7421 */ /* 0x000fc80000010000 */
        /* <DEDUP_REMOVED lines=10> */
[----:B0-----:R-:W-:-:S04]  /*1230*/  FADD.FTZ R29, R28, 1 ;  /* 0x3f8000001c1d7421 */ /* 0x001fc80000010000 */
[----:B------:R-:W-:Y:S01]  /*1240*/  FMUL.FTZ R26, R26, R29 ;  /* 0x0000001d1a1a7220 */ /* 0x000fe20000410000 */
[----:B------:R-:W-:-:S04]  /*1250*/  FMUL.FTZ R29, R11, R11 ;  /* 0x0000000b0b1d7220 */ /* 0x000fc80000410000 */
[----:B------:R-:W-:-:S04]  /*1260*/  FMUL.FTZ R29, R11, R29 ;  /* 0x0000001d0b1d7220 */ /* 0x000fc80000410000 */
[----:B------:R-:W-:Y:S01]  /*1270*/  FFMA.FTZ R29, R29, 0.044714998453855514526, R11 ;  /* 0x3d3727131d1d7823 */ /* 0x000fe2000001000b */
[----:B------:R-:W-:-:S03]  /*1280*/  FMUL.FTZ R11, R11, 0.5 ;  /* 0x3f0000000b0b7820 */ /* 0x000fc60000410000 */
[----:B------:R-:W-:-:S06]  /*1290*/  FMUL.FTZ R29, R29, 0.79788458347320556641 ;  /* 0x3f4c422a1d1d7820 */ /* 0x000fcc0000410000 */
[----:B------:R-:W0:Y:S02]  /*12a0*/  MUFU.TANH R29, R29 ;  /* 0x0000001d001d7308 */ /* 0x000e240000002400 */
[----:B0-----:R-:W-:-:S04]  /*12b0*/  FADD.FTZ R28, R29, 1 ;  /* 0x3f8000001d1c7421 */ /* 0x001fc80000010000 */
[----:B------:R-:W-:-:S05]  /*12c0*/  FMUL.FTZ R11, R11, R28 ;  /* 0x0000001c0b0b7220 */ /* 0x000fca0000410000 */
[----:B------:R-:W-:Y:S01]  /*12d0*/  F2FP.F16.F32.PACK_AB R11, R11, R26 ;  /* 0x0000001a0b0b723e */ /* 0x000fe200000000ff */
[----:B--2---:R-:W-:Y:S02]  /*12e0*/  HFMA2 R17, R8, R17, -RZ ;  /* 0x0000001108117231 */ /* 0x004fe400001000ff */
[----:B------:R-:W-:Y:S02]  /*12f0*/  HMUL2 R18, R9, R18 ;  /* 0x0000001209127232 */ /* 0x000fe40000000000 */
[----:B------:R-:W-:Y:S02]  /*1300*/  HFMA2 R19, R11, R19, -RZ ;  /* 0x000000130b137231 */ /* 0x000fe400001000ff */
[----:B------:R-:W-:-:S04]  /*1310*/  IMAD.WIDE.U32 R8, R0, 0x10, R6 ;  /* 0x0000001000087825 */ /* 0x000fc800078e0006 */
[----:B------:R-:W-:Y:S01]  /*1320*/  HMUL2 R16, R24, R16 ;  /* 0x0000001018107232 */ /* 0x000fe20000000000 */
[C---:B------:R-:W-:Y:S01]  /*1330*/  IADD3 R0, PT, PT, R3.reuse, R0, R3 ;  /* 0x0000000003007210 */ /* 0x040fe20007ffe003 */
[----:B------:R-:W-:Y:S01]  /*1340*/  IMAD.WIDE.U32 R10, R2, 0x10, R6 ;  /* 0x00000010020a7825 */ /* 0x000fe200078e0006 */
[----:B------:R1:W-:Y:S02]  /*1350*/  STG.E.128 desc[UR4][R8.64], R12 ;  /* 0x0000000c08007986 */ /* 0x0003e4000c101d04 */
[----:B------:R-:W-:Y:S02]  /*1360*/  ISETP.GE.AND P0, PT, R0, R5, PT ;  /* 0x000000050000720c */ /* 0x000fe40003f06270 */
[----:B------:R-:W-:Y:S01]  /*1370*/  LEA R2, R3, R2, 0x1 ;  /* 0x0000000203027211 */ /* 0x000fe200078e08ff */
[----:B------:R1:W-:Y:S10]  /*1380*/  STG.E.128 desc[UR4][R10.64], R16 ;  /* 0x000000100a007986 */ /* 0x0003f4000c101d04 */
[----:B------:R-:W-:Y:S05]  /*1390*/  @!P0 BRA `(.L_x_269) ;  /* 0xfffffff400408947 */ /* 0x000fea000383ffff */
[----:B------:R-:W-:Y:S05]  /*13a0*/  EXIT ;  /* 0x000000000000794d */ /* 0x000fea0003800000 */
.L_x_270:
        /* <DEDUP_REMOVED lines=13> */
.L_x_488:


//--------------------- .text._ZN4vllm18act_and_mul_kernelIf6float2XadL_ZNS_16gelu_tanh_kernelIfEET_RKS3_EEXadL_ZNS_23packed_gelu_tanh_kernelIS1_EES3_S5_EELb1ELb1ELb0EEEvPS3_PS4_i --------------------------
	.section	.text._ZN4vllm18act_and_mul_kernelIf6float2XadL_ZNS_16gelu_tanh_kernelIfEET_RKS3_EEXadL_ZNS_23packed_gelu_tanh_kernelIS1_EES3_S5_EELb1ELb1ELb0EEEvPS3_PS4_i,"ax",@progbits
	.align	128
        .global         _ZN4vllm18act_and_mul_kernelIf6float2XadL_ZNS_16gelu_tanh_kernelIfEET_RKS3_EEXadL_ZNS_23packed_gelu_tanh_kernelIS1_EES3_S5_EELb1ELb1ELb0EEEvPS3_PS4_i
        .type           _ZN4vllm18act_and_mul_kernelIf6float2XadL_ZNS_16gelu_tanh_kernelIfEET_RKS3_EEXadL_ZNS_23packed_gelu_tanh_kernelIS1_EES3_S5_EELb1ELb1ELb0EEEvPS3_PS4_i,@function
        .size           _ZN4vllm18act_and_mul_kernelIf6float2XadL_ZNS_16gelu_tanh_kernelIfEET_RKS3_EEXadL_ZNS_23packed_gelu_tanh_kernelIS1_EES3_S5_EELb1ELb1ELb0EEEvPS3_PS4_i,(.L_x_489 - _ZN4vllm18act_and_mul_kernelIf6float2XadL_ZNS_16gelu_tanh_kernelIfEET_RKS3_EEXadL_ZNS_23packed_gelu_tanh_kernelIS1_EES3_S5_EELb1ELb1ELb0EEEvPS3_PS4_i)
        .other          _ZN4vllm18act_and_mul_kernelIf6float2XadL_ZNS_16gelu_tanh_kernelIfEET_RKS3_EEXadL_ZNS_23packed_gelu_tanh_kernelIS1_EES3_S5_EELb1ELb1ELb0EEEvPS3_PS4_i,@"STO_CUDA_ENTRY STV_DEFAULT"
_ZN4vllm18act_and_mul_kernelIf6float2XadL_ZNS_16gelu_tanh_kernelIfEET_RKS3_EEXadL_ZNS_23packed_gelu_tanh_kernelIS1_EES3_S5_EELb1ELb1ELb0EEEvPS3_PS4_i:
.text._ZN4vllm18act_and_mul_kernelIf6float2XadL_ZNS_16gelu_tanh_kernelIfEET_RKS3_EEXadL_ZNS_23packed_gelu_tanh_kernelIS1_EES3_S5_EELb1ELb1ELb0EEEvPS3_PS4_i:
        /* <DEDUP_REMOVED lines=18> */
[----:B------:R-:W-:Y:S02]  /*0120*/  VIMNMX.U32 R6, PT, PT, R2, R3, !PT ;  /* 0x0000000302067248 */ /* 0x000fe40007fe0000 */
        /* <DEDUP_REMOVED lines=11> */
[----:B------:R-:W-:Y:S02]  /*01e0*/  IMAD R3, R0, R4, R3 ;  /* 0x0000000400037224 */ /* 0x000fe400078e0203 */
[----:B------:R-:W0:Y:S03]  /*01f0*/  LDC.64 R4, c[0x0][0x380] ;  /* 0x0000e000ff047b82 */ /* 0x000e260000000a00 */
[----:B------:R-:W-:-:S13]  /*0200*/  ISETP.GE.U32.AND P0, PT, R3, R0, PT ;  /* 0x000000000300720c */ /* 0x000fda0003f06070 */
[-C--:B------:R-:W-:Y:S02]  /*0210*/  @P0 IADD3 R3, PT, PT, R3, -R0.reuse, RZ ;  /* 0x8000000003030210 */ /* 0x080fe40007ffe0ff */
[----:B------:R-:W-:Y:S02]  /*0220*/  @P0 IADD3 R8, PT, PT, R8, 0x1, RZ ;  /* 0x0000000108080810 */ /* 0x000fe40007ffe0ff */
[----:B------:R-:W-:Y:S02]  /*0230*/  ISETP.GE.U32.AND P1, PT, R3, R0, PT ;  /* 0x000000000300720c */ /* 0x000fe40003f26070 */
[C---:B------:R-:W-:Y:S01]  /*0240*/  SHF.L.U32 R3, R30.reuse, 0x1, RZ ;  /* 0x000000011e037819 */ /* 0x040fe200000006ff */
[----:B0-----:R-:W-:-:S04]  /*0250*/  IMAD.WIDE.U32 R30, R30, 0x4, R4 ;  /* 0x000000041e1e7825 */ /* 0x001fc800078e0004 */
[----:B--2---:R-:W-:-:S06]  /*0260*/  IMAD.WIDE.U32 R34, R3, 0x4, R34 ;  /* 0x0000000403227825 */ /* 0x004fcc00078e0022 */
[----:B------:R-:W-:Y:S01]  /*0270*/  @P1 IADD3 R8, PT, PT, R8, 0x1, RZ ;  /* 0x0000000108081810 */ /* 0x000fe20007ffe0ff */
[----:B------:R-:W-:Y:S01]  /*0280*/  IMAD.WIDE R32, R33, 0x4, R34 ;  /* 0x0000000421207825 */ /* 0x000fe200078e0222 */
[----:B------:R-:W-:-:S04]  /*0290*/  @!P2 LOP3.LUT R8, RZ, R0, RZ, 0x33, !PT ;  /* 0x00000000ff08a212 */ /* 0x000fc800078e33ff */
[----:B------:R-:W-:-:S04]  /*02a0*/  IADD3 R7, PT, PT, R7, R8, RZ ;  /* 0x0000000807077210 */ /* 0x000fc80007ffe0ff */
[C---:B------:R-:W-:Y:S02]  /*02b0*/  LOP3.LUT R6, R7.reuse, 0x3, RZ, 0xc0, !PT ;  /* 0x0000000307067812 */ /* 0x040fe400078ec0ff */
[----:B------:R-:W-:Y:S02]  /*02c0*/  ISETP.GE.U32.AND P0, PT, R7, 0x3, PT ;  /* 0x000000030700780c */ /* 0x000fe40003f06070 */
[----:B------:R-:W-:-:S13]  /*02d0*/  ISETP.NE.AND P1, PT, R6, 0x3, PT ;  /* 0x000000030600780c */ /* 0x000fda0003f25270 */
[----:B-1----:R-:W-:Y:S05]  /*02e0*/  @!P1 BRA `(.L_x_272) ;  /* 0x0000000000d89947 */ /* 0x002fea0003800000 */
[----:B------:R-:W-:Y:S01]  /*02f0*/  IADD3 R3, PT, PT, R7, 0x1, RZ ;  /* 0x0000000107037810 */ /* 0x000fe20007ffe0ff */
[----:B------:R-:W-:-:S03]  /*0300*/  IMAD.WIDE.U32 R12, R29, 0x10, RZ ;  /* 0x000000101d0c7825 */ /* 0x000fc600078e00ff */
[----:B------:R-:W-:-:S05]  /*0310*/  LOP3.LUT R3, R3, 0x3, RZ, 0xc0, !PT ;  /* 0x0000000303037812 */ /* 0x000fca00078ec0ff */
[C---:B------:R-:W-:Y:S01]  /*0320*/  IMAD R29, R3.reuse, R0, R29 ;  /* 0x00000000031d7224 */ /* 0x040fe200078e021d */
[----:B------:R-:W-:-:S07]  /*0330*/  IADD3 R3, PT, PT, -R3, RZ, RZ ;  /* 0x000000ff03037210 */ /* 0x000fce0007ffe1ff */
.L_x_273:
[----:B0-----:R-:W-:-:S04]  /*0340*/  IADD3 R4, P1, PT, R34, R12, RZ ;  /* 0x0000000c22047210 */ /* 0x001fc80007f3e0ff */
[----:B------:R-:W-:-:S06]  /*0350*/  IADD3.X R5, PT, PT, R35, R13, RZ, P1, !PT ;  /* 0x0000000d23057210 */ /* 0x000fcc0000ffe4ff */
[----:B------:R-:W2:Y:S01]  /*0360*/  LDG.E.128.CONSTANT R4, desc[UR4][R4.64] ;  /* 0x0000000404047981 */ /* 0x000ea2000c1e9d00 */
[----:B------:R-:W-:-:S04]  /*0370*/  IADD3 R8, P1, PT, R32, R12, RZ ;  /* 0x0000000c20087210 */ /* 0x000fc80007f3e0ff */
[----:B------:R-:W-:-:S06]  /*0380*/  IADD3.X R9, PT, PT, R33, R13, RZ, P1, !PT ;  /* 0x0000000d21097210 */ /* 0x000fcc0000ffe4ff */
[----:B------:R-:W3:Y:S01]  /*0390*/  LDG.E.128.CONSTANT R8, desc[UR4][R8.64] ;  /* 0x0000000408087981 */ /* 0x000ee2000c1e9d00 */
[----:B------:R-:W-:Y:S01]  /*03a0*/  IADD3 R3, PT, PT, R3, 0x1, RZ ;  /* 0x0000000103037810 */ /* 0x000fe20007ffe0ff */
        /* <DEDUP_REMOVED lines=9> */
[----:B------:R-:W-:Y:S01]  /*0440*/  FMUL.FTZ R15, R6, R6 ;  /* 0x00000006060f7220 */ /* 0x000fe20000410000 */
[----:B------:R-:W-:Y:S01]  /*0450*/  FMUL.FTZ R17, R16, 0.79788458347320556641 ;  /* 0x3f4c422a10117820 */ /* 0x000fe20000410000 */
[C---:B------:R-:W-:Y:S02]  /*0460*/  FMUL.FTZ R16, R7.reuse, R7 ;  /* 0x0000000707107220 */ /* 0x040fe40000410000 */
[----:B------:R-:W-:Y:S01]  /*0470*/  FMUL.FTZ R15, R6, R15 ;  /* 0x0000000f060f7220 */ /* 0x000fe20000410000 */
[----:B------:R-:W0:Y:S01]  /*0480*/  MUFU.TANH R14, R14 ;  /* 0x0000000e000e7308 */ /* 0x000e220000002400 */
[----:B------:R-:W-:-:S02]  /*0490*/  FMUL.FTZ R18, R7, R16 ;  /* 0x0000001007127220 */ /* 0x000fc40000410000 */
[----:B------:R-:W-:Y:S01]  /*04a0*/  FFMA.FTZ R15, R15, 0.044714998453855514526, R6 ;  /* 0x3d3727130f0f7823 */ /* 0x000fe20000010006 */
[----:B------:R-:W-:Y:S01]  /*04b0*/  FMUL.FTZ R6, R6, 0.5 ;  /* 0x3f00000006067820 */ /* 0x000fe20000410000 */
[----:B------:R-:W-:Y:S01]  /*04c0*/  FFMA.FTZ R18, R18, 0.044714998453855514526, R7 ;  /* 0x3d37271312127823 */ /* 0x000fe20000010007 */
[----:B------:R-:W-:Y:S01]  /*04d0*/  FMUL.FTZ R7, R7, 0.5 ;  /* 0x3f00000007077820 */ /* 0x000fe20000410000 */
[----:B------:R-:W-:Y:S01]  /*04e0*/  FMUL.FTZ R16, R15, 0.79788458347320556641 ;  /* 0x3f4c422a0f107820 */ /* 0x000fe20000410000 */
[----:B------:R-:W1:Y:S01]  /*04f0*/  MUFU.TANH R17, R17 ;  /* 0x0000001100117308 */ /* 0x000e620000002400 */
[----:B------:R-:W-:-:S07]  /*0500*/  FMUL.FTZ R15, R18, 0.79788458347320556641 ;  /* 0x3f4c422a120f7820 */ /* 0x000fce0000410000 */
[----:B------:R-:W2:Y:S01]  /*0510*/  MUFU.TANH R16, R16 ;  /* 0x0000001000107308 */ /* 0x000ea20000002400 */
[----:B0-----:R-:W-:-:S04]  /*0520*/  FADD.FTZ R19, R14, 1 ;  /* 0x3f8000000e137421 */ /* 0x001fc80000010000 */
[----:B------:R-:W-:Y:S01]  /*0530*/  FMUL.FTZ R19, R4, R19 ;  /* 0x0000001304137220 */ /* 0x000fe20000410000 */
[----:B------:R-:W-:Y:S02]  /*0540*/  IADD3 R4, P1, PT, R30, R12, RZ ;  /* 0x0000000c1e047210 */ /* 0x000fe40007f3e0ff */
[----:B------:R-:W0:Y:S01]  /*0550*/  MUFU.TANH R15, R15 ;  /* 0x0000000f000f7308 */ /* 0x000e220000002400 */
[----:B-1----:R-:W-:Y:S01]  /*0560*/  FADD.FTZ R14, R17, 1 ;  /* 0x3f800000110e7421 */ /* 0x002fe20000010000 */
[----:B---3--:R-:W-:-:S03]  /*0570*/  FMUL.FTZ R8, R8, R19 ;  /* 0x0000001308087220 */ /* 0x008fc60000410000 */
[----:B------:R-:W-:Y:S01]  /*0580*/  FMUL.FTZ R14, R5, R14 ;  /* 0x0000000e050e7220 */ /* 0x000fe20000410000 */
[----:B------:R-:W-:Y:S01]  /*0590*/  IADD3.X R5, PT, PT, R31, R13, RZ, P1, !PT ;  /* 0x0000000d1f057210 */ /* 0x000fe20000ffe4ff */
[----:B------:R-:W-:Y:S01]  /*05a0*/  IMAD.WIDE.U32 R12, R0, 0x10, R12 ;  /* 0x00000010000c7825 */ /* 0x000fe200078e000c */
[----:B------:R-:W-:-:S03]  /*05b0*/  ISETP.NE.AND P1, PT, R3, RZ, PT ;  /* 0x000000ff0300720c */ /* 0x000fc60003f25270 */
[----:B--2---:R-:W-:Y:S01]  /*05c0*/  FADD.FTZ R17, R16, 1 ;  /* 0x3f80000010117421 */ /* 0x004fe20000010000 */
[----:B------:R-:W-:-:S03]  /*05d0*/  FMUL.FTZ R9, R9, R14 ;  /* 0x0000000e09097220 */ /* 0x000fc60000410000 */
[----:B------:R-:W-:Y:S01]  /*05e0*/  FMUL.FTZ R17, R6, R17 ;  /* 0x0000001106117220 */ /* 0x000fe20000410000 */
[----:B0-----:R-:W-:-:S03]  /*05f0*/  FADD.FTZ R18, R15, 1 ;  /* 0x3f8000000f127421 */ /* 0x001fc60000010000 */
[----:B------:R-:W-:Y:S01]  /*0600*/  FMUL.FTZ R10, R10, R17 ;  /* 0x000000110a0a7220 */ /* 0x000fe20000410000 */
[----:B------:R-:W-:-:S04]  /*0610*/  FMUL.FTZ R18, R7, R18 ;  /* 0x0000001207127220 */ /* 0x000fc80000410000 */
[----:B------:R-:W-:-:S05]  /*0620*/  FMUL.FTZ R11, R11, R18 ;  /* 0x000000120b0b7220 */ /* 0x000fca0000410000 */
[----:B------:R0:W-:Y:S01]  /*0630*/  STG.E.128 desc[UR4][R4.64], R8 ;  /* 0x0000000804007986 */ /* 0x0001e2000c101d04 */
[----:B------:R-:W-:Y:S05]  /*0640*/  @P1 BRA `(.L_x_273) ;  /* 0xfffffffc003c1947 */ /* 0x000fea000383ffff */
.L_x_272:
[----:B------:R-:W-:Y:S05]  /*0650*/  BSYNC.RECONVERGENT B0 ;  /* 0x0000000000007941 */ /* 0x000fea0003800200 */
.L_x_271:
[----:B------:R-:W-:Y:S05]  /*0660*/  @!P0 EXIT ;  /* 0x000000000000894d */ /* 0x000fea0003800000 */
[C---:B------:R-:W-:Y:S01]  /*0670*/  LEA R23, R0.reuse, R29, 0x1 ;  /* 0x0000001d00177211 */ /* 0x040fe200078e08ff */
[----:B------:R-:W-:Y:S01]  /*0680*/  IMAD R21, R0, 0x3, R29 ;  /* 0x0000000300157824 */ /* 0x000fe200078e021d */
[----:B------:R-:W-:-:S07]  /*0690*/  IADD3 R3, PT, PT, R29, R0, RZ ;  /* 0x000000001d037210 */ /* 0x000fce0007ffe0ff */
.L_x_274:
[----:B------:R-:W-:-:S06]  /*06a0*/  IMAD.WIDE.U32 R12, R29, 0x10, R34 ;  /* 0x000000101d0c7825 */ /* 0x000fcc00078e0022 */
[----:B------:R-:W2:Y:S01]  /*06b0*/  LDG.E.128.CONSTANT R12, desc[UR4][R12.64] ;  /* 0x000000040c0c7981 */ /* 0x000ea2000c1e9d00 */
[----:B-1----:R-:W-:-:S06]  /*06c0*/  IMAD.WIDE.U32 R16, R29, 0x10, R32 ;  /* 0x000000101d107825 */ /* 0x002fcc00078e0020 */
[----:B------:R-:W3:Y:S01]  /*06d0*/  LDG.E.128.CONSTANT R16, desc[UR4][R16.64] ;  /* 0x0000000410107981 */ /* 0x000ee2000c1e9d00 */
[----:B0-----:R-:W-:-:S06]  /*06e0*/  IMAD.WIDE.U32 R4, R3, 0x10, R34 ;  /* 0x0000001003047825 */ /* 0x001fcc00078e0022 */
[----:B------:R-:W4:Y:S01]  /*06f0*/  LDG.E.128.CONSTANT R4, desc[UR4][R4.64] ;  /* 0x0000000404047981 */ /* 0x000f22000c1e9d00 */
[C---:B--2---:R-:W-:Y:S01]  /*0700*/  FMUL.FTZ R9, R12.reuse, R12 ;  /* 0x0000000c0c097220 */ /* 0x044fe20000410000 */
[----:B------:R-:W-:-:S03]  /*0710*/  FMUL.FTZ R25, R12, 0.5 ;  /* 0x3f0000000c197820 */ /* 0x000fc60000410000 */
[----:B------:R-:W-:-:S04]  /*0720*/  FMUL.FTZ R9, R12, R9 ;  /* 0x000000090c097220 */ /* 0x000fc80000410000 */
[----:B------:R-:W-:-:S04]  /*0730*/  FFMA.FTZ R9, R9, 0.044714998453855514526, R12 ;  /* 0x3d37271309097823 */ /* 0x000fc8000001000c */
[----:B------:R-:W-:-:S06]  /*0740*/  FMUL.FTZ R20, R9, 0.79788458347320556641 ;  /* 0x3f4c422a09147820 */ /* 0x000fcc0000410000 */
[----:B------:R-:W0:Y:S02]  /*0750*/  MUFU.TANH R20, R20 ;  /* 0x0000001400147308 */ /* 0x000e240000002400 */
[----:B0-----:R-:W-:-:S04]  /*0760*/  FADD.FTZ R8, R20, 1 ;  /* 0x3f80000014087421 */ /* 0x001fc80000010000 */
[----:B------:R-:W-:Y:S01]  /*0770*/  FMUL.FTZ R25, R25, R8 ;  /* 0x0000000819197220 */ /* 0x000fe20000410000 */
[----:B------:R-:W-:-:S06]  /*0780*/  IMAD.WIDE.U32 R8, R3, 0x10, R32 ;  /* 0x0000001003087825 */ /* 0x000fcc00078e0020 */
[----:B------:R-:W2:Y:S01]  /*0790*/  LDG.E.128.CONSTANT R8, desc[UR4][R8.64] ;  /* 0x0000000408087981 */ /* 0x000ea2000c1e9d00 */
[C---:B------:R-:W-:Y:S01]  /*07a0*/  FMUL.FTZ R12, R13.reuse, R13 ;  /* 0x0000000d0d0c7220 */ /* 0x040fe20000410000 */
[C---:B------:R-:W-:Y:S01]  /*07b0*/  FMUL.FTZ R20, R13.reuse, 0.5 ;  /* 0x3f0000000d147820 */ /* 0x040fe20000410000 */
[----:B----4-:R-:W-:Y:S01]  /*07c0*/  FMUL.FTZ R27, R4, R4 ;  /* 0x00000004041b7220 */ /* 0x010fe20000410000 */
[----:B---3--:R-:W-:Y:S01]  /*07d0*/  FMUL.FTZ R16, R16, R25 ;  /* 0x0000001910107220 */ /* 0x008fe20000410000 */
[----:B------:R-:W-:-:S04]  /*07e0*/  FMUL.FTZ R12, R13, R12 ;  /* 0x0000000c0d0c7220 */ /* 0x000fc80000410000 */
[----:B------:R-:W-:-:S04]  /*07f0*/  FFMA.FTZ R12, R12, 0.044714998453855514526, R13 ;  /* 0x3d3727130c0c7823 */ /* 0x000fc8000001000d */
[----:B------:R-:W-:-:S04]  /*0800*/  FMUL.FTZ R22, R12, 0.79788458347320556641 ;  /* 0x3f4c422a0c167820 */ /* 0x000fc80000410000 */
[----:B------:R-:W0:Y:S02]  /*0810*/  MUFU.TANH R12, R22 ;  /* 0x00000016000c7308 */ /* 0x000e240000002400 */
[----:B0-----:R-:W-:-:S04]  /*0820*/  FADD.FTZ R13, R12, 1 ;  /* 0x3f8000000c0d7421 */ /* 0x001fc80000010000 */
[----:B------:R-:W-:Y:S01]  /*0830*/  FMUL.FTZ R20, R20, R13 ;  /* 0x0000000d14147220 */ /* 0x000fe20000410000 */
[----:B------:R-:W-:-:S03]  /*0840*/  FMUL.FTZ R13, R14, R14 ;  /* 0x0000000e0e0d7220 */ /* 0x000fc60000410000 */
[----:B------:R-:W-:Y:S01]  /*0850*/  FMUL.FTZ R17, R17, R20 ;  /* 0x0000001411117220 */ /* 0x000fe20000410000 */
[----:B------:R-:W-:-:S04]  /*0860*/  FMUL.FTZ R13, R14, R13 ;  /* 0x0000000d0e0d7220 */ /* 0x000fc80000410000 */
[----:B------:R-:W-:-:S04]  /*0870*/  FFMA.FTZ R13, R13, 0.044714998453855514526, R14 ;  /* 0x3d3727130d0d7823 */ /* 0x000fc8000001000e */
[----:B------:R-:W-:Y:S01]  /*0880*/  FMUL.FTZ R24, R13, 0.79788458347320556641 ;  /* 0x3f4c422a0d187820 */ /* 0x000fe20000410000 */
[----:B------:R-:W-:-:S03]  /*0890*/  FMUL.FTZ R13, R14, 0.5 ;  /* 0x3f0000000e0d7820 */ /* 0x000fc60000410000 */
[----:B------:R0:W1:Y:S01]  /*08a0*/  MUFU.TANH R12, R24 ;  /* 0x00000018000c7308 */ /* 0x0000620000002400 */
[----:B------:R-:W-:Y:S01]  /*08b0*/  FMUL.FTZ R20, R5, R5 ;  /* 0x0000000505147220 */ /* 0x000fe20000410000 */
[----:B------:R-:W-:Y:S01]  /*08c0*/  FMUL.FTZ R27, R4, R27 ;  /* 0x0000001b041b7220 */ /* 0x000fe20000410000 */
[----:B0-----:R-:W-:-:S04]  /*08d0*/  IMAD.WIDE.U32 R24, R29, 0x10, R30 ;  /* 0x000000101d187825 */ /* 0x001fc800078e001e */
[----:B-1----:R-:W-:-:S04]  /*08e0*/  FADD.FTZ R12, R12, 1 ;  /* 0x3f8000000c0c7421 */ /* 0x002fc80000010000 */
[----:B------:R-:W-:Y:S01]  /*08f0*/  FMUL.FTZ R13, R13, R12 ;  /* 0x0000000c0d0d7220 */ /* 0x000fe20000410000 */
[----:B------:R-:W-:-:S03]  /*0900*/  FMUL.FTZ R12, R15, R15 ;  /* 0x0000000f0f0c7220 */ /* 0x000fc60000410000 */
[----:B------:R-:W-:Y:S01]  /*0910*/  FMUL.FTZ R18, R18, R13 ;  /* 0x0000000d12127220 */ /* 0x000fe20000410000 */
[----:B------:R-:W-:-:S04]  /*0920*/  FMUL.FTZ R12, R15, R12 ;  /* 0x0000000c0f0c7220 */ /* 0x000fc80000410000 */
[----:B------:R-:W-:Y:S01]  /*0930*/  FFMA.FTZ R12, R12, 0.044714998453855514526, R15 ;  /* 0x3d3727130c0c7823 */ /* 0x000fe2000001000f */
[----:B------:R-:W-:-:S03]  /*0940*/  FMUL.FTZ R15, R15, 0.5 ;  /* 0x3f0000000f0f7820 */ /* 0x000fc60000410000 */
[----:B------:R-:W-:-:S04]  /*0950*/  FMUL.FTZ R14, R12, 0.79788458347320556641 ;  /* 0x3f4c422a0c0e7820 */ /* 0x000fc80000410000 */
[----:B------:R-:W0:Y:S02]  /*0960*/  MUFU.TANH R12, R14 ;  /* 0x0000000e000c7308 */ /* 0x000e240000002400 */
[----:B0-----:R-:W-:-:S04]  /*0970*/  FADD.FTZ R12, R12, 1 ;  /* 0x3f8000000c0c7421 */ /* 0x001fc80000010000 */
[----:B------:R-:W-:-:S04]  /*0980*/  FMUL.FTZ R12, R15, R12 ;  /* 0x0000000c0f0c7220 */ /* 0x000fc80000410000 */
[----:B------:R-:W-:Y:S01]  /*0990*/  FMUL.FTZ R19, R19, R12 ;  /* 0x0000000c13137220 */ /* 0x000fe20000410000 */
[----:B------:R-:W-:-:S04]  /*09a0*/  IMAD.WIDE.U32 R12, R23, 0x10, R34 ;  /* 0x00000010170c7825 */ /* 0x000fc800078e0022 */
[----:B------:R-:W-:Y:S01]  /*09b0*/  FMUL.FTZ R22, R5, R20 ;  /* 0x0000001405167220 */ /* 0x000fe20000410000 */
[----:B------:R-:W-:Y:S01]  /*09c0*/  FFMA.FTZ R27, R27, 0.044714998453855514526, R4 ;  /* 0x3d3727131b1b7823 */ /* 0x000fe20000010004 */
[----:B------:R0:W-:Y:S04]  /*09d0*/  STG.E.128 desc[UR4][R24.64], R16 ;  /* 0x0000001018007986 */ /* 0x0001e8000c101d04 */
[----:B------:R-:W3:Y:S01]  /*09e0*/  LDG.E.128.CONSTANT R12, desc[UR4][R12.64] ;  /* 0x000000040c0c7981 */ /* 0x000ee2000c1e9d00 */
[----:B------:R-:W-:Y:S01]  /*09f0*/  FFMA.FTZ R22, R22, 0.044714998453855514526, R5 ;  /* 0x3d37271316167823 */ /* 0x000fe20000010005 */
[----:B------:R-:W-:Y:S01]  /*0a00*/  FMUL.FTZ R20, R27, 0.79788458347320556641 ;  /* 0x3f4c422a1b147820 */ /* 0x000fe20000410000 */
[----:B------:R-:W-:Y:S01]  /*0a10*/  FMUL.FTZ R4, R4, 0.5 ;  /* 0x3f00000004047820 */ /* 0x000fe20000410000 */
[----:B------:R-:W-:-:S04]  /*0a20*/  IMAD.WIDE.U32 R36, R3, 0x10, R30 ;  /* 0x0000001003247825 */ /* 0x000fc800078e001e */
[----:B------:R-:W-:Y:S01]  /*0a30*/  FMUL.FTZ R22, R22, 0.79788458347320556641 ;  /* 0x3f4c422a16167820 */ /* 0x000fe20000410000 */
[----:B------:R-:W1:Y:S01]  /*0a40*/  MUFU.TANH R20, R20 ;  /* 0x0000001400147308 */ /* 0x000e620000002400 */
[----:B0-----:R-:W-:-:S07]  /*0a50*/  FMUL.FTZ R16, R5, 0.5 ;  /* 0x3f00000005107820 */ /* 0x001fce0000410000 */
[----:B------:R-:W0:Y:S01]  /*0a60*/  MUFU.TANH R22, R22 ;  /* 0x0000001600167308 */ /* 0x000e220000002400 */
[----:B-1----:R-:W-:-:S04]  /*0a70*/  FADD.FTZ R5, R20, 1 ;  /* 0x3f80000014057421 */ /* 0x002fc80000010000 */
[----:B------:R-:W-:Y:S01]  /*0a80*/  FMUL.FTZ R5, R4, R5 ;  /* 0x0000000504057220 */ /* 0x000fe20000410000 */
[----:B0-----:R-:W-:-:S04]  /*0a90*/  FADD.FTZ R17, R22, 1 ;  /* 0x3f80000016117421 */ /* 0x001fc80000010000 */
[----:B------:R-:W-:Y:S01]  /*0aa0*/  FMUL.FTZ R4, R16, R17 ;  /* 0x0000001110047220 */ /* 0x000fe20000410000 */
[----:B------:R-:W-:Y:S01]  /*0ab0*/  FMUL.FTZ R17, R6, R6 ;  /* 0x0000000606117220 */ /* 0x000fe20000410000 */
[----:B------:R-:W-:-:S03]  /*0ac0*/  FMUL.FTZ R16, R7, R7 ;  /* 0x0000000707107220 */ /* 0x000fc60000410000 */
[----:B------:R-:W-:Y:S01]  /*0ad0*/  FMUL.FTZ R17, R6, R17 ;  /* 0x0000001106117220 */ /* 0x000fe20000410000 */
[----:B------:R-:W-:-:S03]  /*0ae0*/  FMUL.FTZ R18, R7, R16 ;  /* 0x0000001007127220 */ /* 0x000fc60000410000 */
[----:B------:R-:W-:Y:S01]  /*0af0*/  FFMA.FTZ R17, R17, 0.044714998453855514526, R6 ;  /* 0x3d37271311117823 */ /* 0x000fe20000010006 */
[----:B------:R-:W-:Y:S01]  /*0b00*/  FFMA.FTZ R18, R18, 0.044714998453855514526, R7 ;  /* 0x3d37271312127823 */ /* 0x000fe20000010007 */
[----:B------:R-:W-:Y:S02]  /*0b10*/  FMUL.FTZ R6, R6, 0.5 ;  /* 0x3f00000006067820 */ /* 0x000fe40000410000 */
[----:B------:R-:W-:Y:S01]  /*0b20*/  FMUL.FTZ R16, R17, 0.79788458347320556641 ;  /* 0x3f4c422a11107820 */ /* 0x000fe20000410000 */
[----:B------:R-:W-:Y:S01]  /*0b30*/  FMUL.FTZ R18, R18, 0.79788458347320556641 ;  /* 0x3f4c422a12127820 */ /* 0x000fe20000410000 */
[----:B------:R-:W-:-:S04]  /*0b40*/  FMUL.FTZ R17, R7, 0.5 ;  /* 0x3f00000007117820 */ /* 0x000fc80000410000 */
[----:B------:R-:W0:Y:S08]  /*0b50*/  MUFU.TANH R16, R16 ;  /* 0x0000001000107308 */ /* 0x000e300000002400 */
[----:B------:R-:W1:Y:S01]  /*0b60*/  MUFU.TANH R18, R18 ;  /* 0x0000001200127308 */ /* 0x000e620000002400 */
[----:B0-----:R-:W-:-:S04]  /*0b70*/  FADD.FTZ R7, R16, 1 ;  /* 0x3f80000010077421 */ /* 0x001fc80000010000 */
[----:B------:R-:W-:Y:S01]  /*0b80*/  FMUL.FTZ R7, R6, R7 ;  /* 0x0000000706077220 */ /* 0x000fe20000410000 */
[----:B-1----:R-:W-:-:S04]  /*0b90*/  FADD.FTZ R20, R18, 1 ;  /* 0x3f80000012147421 */ /* 0x002fc80000010000 */
[----:B------:R-:W-:Y:S01]  /*0ba0*/  FMUL.FTZ R20, R17, R20 ;  /* 0x0000001411147220 */ /* 0x000fe20000410000 */
[----:B--2---:R-:W-:Y:S01]  /*0bb0*/  FMUL.FTZ R24, R8, R5 ;  /* 0x0000000508187220 */ /* 0x004fe20000410000 */
[----:B------:R-:W-:Y:S01]  /*0bc0*/  FMUL.FTZ R25, R9, R4 ;  /* 0x0000000409197220 */ /* 0x000fe20000410000 */
[----:B------:R-:W-:-:S04]  /*0bd0*/  IMAD.WIDE.U32 R4, R23, 0x10, R32 ;  /* 0x0000001017047825 */ /* 0x000fc800078e0020 */
[----:B------:R-:W-:Y:S01]  /*0be0*/  FMUL.FTZ R26, R10, R7 ;  /* 0x000000070a1a7220 */ /* 0x000fe20000410000 */
[----:B------:R-:W-:Y:S01]  /*0bf0*/  FMUL.FTZ R27, R11, R20 ;  /* 0x000000140b1b7220 */ /* 0x000fe20000410000 */
[C---:B------:R-:W-:Y:S01]  /*0c00*/  IMAD.WIDE.U32 R8, R21.reuse, 0x10, R34 ;  /* 0x0000001015087825 */ /* 0x040fe200078e0022 */
[----:B------:R-:W2:Y:S05]  /*0c10*/  LDG.E.128.CONSTANT R4, desc[UR4][R4.64] ;  /* 0x0000000404047981 */ /* 0x000eaa000c1e9d00 */
[----:B------:R-:W4:Y:S01]  /*0c20*/  LDG.E.128.CONSTANT R8, desc[UR4][R8.64] ;  /* 0x0000000408087981 */ /* 0x000f22000c1e9d00 */
[----:B------:R-:W-:-:S03]  /*0c30*/  IMAD.WIDE.U32 R16, R21, 0x10, R32 ;  /* 0x0000001015107825 */ /* 0x000fc600078e0020 */
[----:B------:R0:W-:Y:S04]  /*0c40*/  STG.E.128 desc[UR4][R36.64], R24 ;  /* 0x0000001824007986 */ /* 0x0001e8000c101d04 */
[----:B------:R-:W5:Y:S01]  /*0c50*/  LDG.E.128.CONSTANT R16, desc[UR4][R16.64] ;  /* 0x0000000410107981 */ /* 0x000f62000c1e9d00 */
[----:B---3--:R-:W-:-:S04]  /*0c60*/  FMUL.FTZ R20, R12, R12 ;  /* 0x0000000c0c147220 */ /* 0x008fc80000410000 */
[C---:B------:R-:W-:Y:S01]  /*0c70*/  FMUL.FTZ R20, R12.reuse, R20 ;  /* 0x000000140c147220 */ /* 0x040fe20000410000 */
[----:B0-----:R-:W-:-:S03]  /*0c80*/  FMUL.FTZ R25, R12, 0.5 ;  /* 0x3f0000000c197820 */ /* 0x001fc60000410000 */
[----:B------:R-:W-:Y:S01]  /*0c90*/  FFMA.FTZ R20, R20, 0.044714998453855514526, R12 ;  /* 0x3d37271314147823 */ /* 0x000fe2000001000c */
[----:B------:R-:W-:-:S04]  /*0ca0*/  FMUL.FTZ R12, R13, R13 ;  /* 0x0000000d0d0c7220 */ /* 0x000fc80000410000 */
[----:B------:R-:W-:Y:S01]  /*0cb0*/  FMUL.FTZ R12, R13, R12 ;  /* 0x0000000c0d0c7220 */ /* 0x000fe20000410000 */
[----:B------:R-:W-:-:S03]  /*0cc0*/  FMUL.FTZ R22, R20, 0.79788458347320556641 ;  /* 0x3f4c422a14167820 */ /* 0x000fc60000410000 */
[----:B------:R-:W-:Y:S01]  /*0cd0*/  FFMA.FTZ R12, R12, 0.044714998453855514526, R13 ;  /* 0x3d3727130c0c7823 */ /* 0x000fe2000001000d */
[----:B------:R-:W0:Y:S03]  /*0ce0*/  MUFU.TANH R20, R22 ;  /* 0x0000001600147308 */ /* 0x000e260000002400 */
[----:B------:R-:W-:-:S05]  /*0cf0*/  FMUL.FTZ R24, R12, 0.79788458347320556641 ;  /* 0x3f4c422a0c187820 */ /* 0x000fca0000410000 */
[----:B------:R-:W1:Y:S01]  /*0d00*/  MUFU.TANH R12, R24 ;  /* 0x00000018000c7308 */ /* 0x000e620000002400 */
[----:B0-----:R-:W-:-:S04]  /*0d10*/  FADD.FTZ R20, R20, 1 ;  /* 0x3f80000014147421 */ /* 0x001fc80000010000 */
[----:B------:R-:W-:Y:S01]  /*0d20*/  FMUL.FTZ R25, R25, R20 ;  /* 0x0000001419197220 */ /* 0x000fe20000410000 */
[----:B------:R-:W-:Y:S01]  /*0d30*/  FMUL.FTZ R20, R13, 0.5 ;  /* 0x3f0000000d147820 */ /* 0x000fe20000410000 */
[----:B-1----:R-:W-:-:S04]  /*0d40*/  FADD.FTZ R13, R12, 1 ;  /* 0x3f8000000c0d7421 */ /* 0x002fc80000010000 */
[----:B------:R-:W-:Y:S01]  /*0d50*/  FMUL.FTZ R20, R20, R13 ;  /* 0x0000000d14147220 */ /* 0x000fe20000410000 */
[----:B------:R-:W-:-:S04]  /*0d60*/  FMUL.FTZ R13, R14, R14 ;  /* 0x0000000e0e0d7220 */ /* 0x000fc80000410000 */
[----:B------:R-:W-:-:S04]  /*0d70*/  FMUL.FTZ R13, R14, R13 ;  /* 0x0000000d0e0d7220 */ /* 0x000fc80000410000 */
[----:B------:R-:W-:-:S04]  /*0d80*/  FFMA.FTZ R13, R13, 0.044714998453855514526, R14 ;  /* 0x3d3727130d0d7823 */ /* 0x000fc8000001000e */
[----:B------:R-:W-:-:S04]  /*0d90*/  FMUL.FTZ R22, R13, 0.79788458347320556641 ;  /* 0x3f4c422a0d167820 */ /* 0x000fc80000410000 */
[----:B------:R-:W0:Y:S01]  /*0da0*/  MUFU.TANH R12, R22 ;  /* 0x00000016000c7308 */ /* 0x000e220000002400 */
[----:B------:R-:W-:Y:S01]  /*0db0*/  FMUL.FTZ R13, R14, 0.5 ;  /* 0x3f0000000e0d7820 */ /* 0x000fe20000410000 */
[----:B0-----:R-:W-:-:S04]  /*0dc0*/  FADD.FTZ R12, R12, 1 ;  /* 0x3f8000000c0c7421 */ /* 0x001fc80000010000 */
        /* <DEDUP_REMOVED lines=9> */
[----:B--2---:R-:W-:-:S03]  /*0e60*/  FMUL.FTZ R6, R6, R13 ;  /* 0x0000000d06067220 */ /* 0x004fc60000410000 */
[----:B------:R-:W-:Y:S01]  /*0e70*/  FMUL.FTZ R7, R7, R12 ;  /* 0x0000000c07077220 */ /* 0x000fe20000410000 */
[----:B----4-:R-:W-:Y:S01]  /*0e80*/  FMUL.FTZ R13, R8, R8 ;  /* 0x00000008080d7220 */ /* 0x010fe20000410000 */
[----:B------:R-:W-:-:S03]  /*0e90*/  FMUL.FTZ R12, R9, R9 ;  /* 0x00000009090c7220 */ /* 0x000fc60000410000 */
[----:B------:R-:W-:Y:S01]  /*0ea0*/  FMUL.FTZ R13, R8, R13 ;  /* 0x0000000d080d7220 */ /* 0x000fe20000410000 */
[----:B------:R-:W-:-:S03]  /*0eb0*/  FMUL.FTZ R14, R9, R12 ;  /* 0x0000000c090e7220 */ /* 0x000fc60000410000 */
[----:B------:R-:W-:Y:S01]  /*0ec0*/  FFMA.FTZ R13, R13, 0.044714998453855514526, R8 ;  /* 0x3d3727130d0d7823 */ /* 0x000fe20000010008 */
[----:B------:R-:W-:-:S03]  /*0ed0*/  FFMA.FTZ R14, R14, 0.044714998453855514526, R9 ;  /* 0x3d3727130e0e7823 */ /* 0x000fc60000010009 */
[----:B------:R-:W-:Y:S01]  /*0ee0*/  FMUL.FTZ R12, R13, 0.79788458347320556641 ;  /* 0x3f4c422a0d0c7820 */ /* 0x000fe20000410000 */
[----:B------:R-:W-:-:S05]  /*0ef0*/  FMUL.FTZ R14, R14, 0.79788458347320556641 ;  /* 0x3f4c422a0e0e7820 */ /* 0x000fca0000410000 */
[----:B------:R-:W0:Y:S08]  /*0f00*/  MUFU.TANH R12, R12 ;  /* 0x0000000c000c7308 */ /* 0x000e300000002400 */
[----:B------:R-:W1:Y:S01]  /*0f10*/  MUFU.TANH R14, R14 ;  /* 0x0000000e000e7308 */ /* 0x000e620000002400 */
[----:B------:R-:W-:Y:S01]  /*0f20*/  FMUL.FTZ R13, R9, 0.5 ;  /* 0x3f000000090d7820 */ /* 0x000fe20000410000 */
[----:B------:R-:W-:Y:S01]  /*0f30*/  FMUL.FTZ R5, R5, R20 ;  /* 0x0000001405057220 */ /* 0x000fe20000410000 */
[----:B------:R-:W-:Y:S01]  /*0f40*/  FMUL.FTZ R8, R8, 0.5 ;  /* 0x3f00000008087820 */ /* 0x000fe20000410000 */
[----:B0-----:R-:W-:-:S04]  /*0f50*/  FADD.FTZ R9, R12, 1 ;  /* 0x3f8000000c097421 */ /* 0x001fc80000010000 */
[----:B------:R-:W-:Y:S01]  /*0f60*/  FMUL.FTZ R9, R8, R9 ;  /* 0x0000000908097220 */ /* 0x000fe20000410000 */
[----:B-1----:R-:W-:Y:S01]  /*0f70*/  FADD.FTZ R20, R14, 1 ;  /* 0x3f8000000e147421 */ /* 0x002fe20000010000 */
[----:B------:R-:W-:-:S03]  /*0f80*/  FMUL.FTZ R12, R11, R11 ;  /* 0x0000000b0b0c7220 */ /* 0x000fc60000410000 */
[----:B------:R-:W-:Y:S01]  /*0f90*/  FMUL.FTZ R8, R13, R20 ;  /* 0x000000140d087220 */ /* 0x000fe20000410000 */
[----:B------:R-:W-:Y:S01]  /*0fa0*/  FMUL.FTZ R13, R10, R10 ;  /* 0x0000000a0a0d7220 */ /* 0x000fe20000410000 */
[----:B------:R-:W-:-:S03]  /*0fb0*/  FMUL.FTZ R14, R11, R12 ;  /* 0x0000000c0b0e7220 */ /* 0x000fc60000410000 */
[----:B------:R-:W-:Y:S01]  /*0fc0*/  FMUL.FTZ R13, R10, R13 ;  /* 0x0000000d0a0d7220 */ /* 0x000fe20000410000 */
[----:B------:R-:W-:-:S03]  /*0fd0*/  FFMA.FTZ R14, R14, 0.044714998453855514526, R11 ;  /* 0x3d3727130e0e7823 */ /* 0x000fc6000001000b */
[----:B------:R-:W-:Y:S01]  /*0fe0*/  FFMA.FTZ R13, R13, 0.044714998453855514526, R10 ;  /* 0x3d3727130d0d7823 */ /* 0x000fe2000001000a */
[----:B------:R-:W-:-:S03]  /*0ff0*/  FMUL.FTZ R14, R14, 0.79788458347320556641 ;  /* 0x3f4c422a0e0e7820 */ /* 0x000fc60000410000 */
[----:B------:R-:W-:-:S03]  /*1000*/  FMUL.FTZ R12, R13, 0.79788458347320556641 ;  /* 0x3f4c422a0d0c7820 */ /* 0x000fc60000410000 */
[----:B------:R-:W0:Y:S08]  /*1010*/  MUFU.TANH R14, R14 ;  /* 0x0000000e000e7308 */ /* 0x000e300000002400 */
[----:B------:R-:W1:Y:S01]  /*1020*/  MUFU.TANH R12, R12 ;  /* 0x0000000c000c7308 */ /* 0x000e620000002400 */
[----:B------:R-:W-:Y:S01]  /*1030*/  FMUL.FTZ R13, R11, 0.5 ;  /* 0x3f0000000b0d7820 */ /* 0x000fe20000410000 */
[----:B------:R-:W-:Y:S01]  /*1040*/  FMUL.FTZ R10, R10, 0.5 ;  /* 0x3f0000000a0a7820 */ /* 0x000fe20000410000 */
[----:B------:R-:W-:Y:S01]  /*1050*/  FMUL.FTZ R4, R4, R25 ;  /* 0x0000001904047220 */ /* 0x000fe20000410000 */
[----:B0-----:R-:W-:Y:S01]  /*1060*/  FADD.FTZ R20, R14, 1 ;  /* 0x3f8000000e147421 */ /* 0x001fe20000010000 */
[----:B-1----:R-:W-:-:S03]  /*1070*/  FADD.FTZ R11, R12, 1 ;  /* 0x3f8000000c0b7421 */ /* 0x002fc60000010000 */
[----:B------:R-:W-:Y:S01]  /*1080*/  FMUL.FTZ R20, R13, R20 ;  /* 0x000000140d147220 */ /* 0x000fe20000410000 */
[----:B------:R-:W-:Y:S01]  /*1090*/  FMUL.FTZ R11, R10, R11 ;  /* 0x0000000b0a0b7220 */ /* 0x000fe20000410000 */
[----:B-----5:R-:W-:Y:S01]  /*10a0*/  FMUL.FTZ R16, R16, R9 ;  /* 0x0000000910107220 */ /* 0x020fe20000410000 */
[----:B------:R-:W-:Y:S02]  /*10b0*/  FMUL.FTZ R17, R17, R8 ;  /* 0x0000000811117220 */ /* 0x000fe40000410000 */
[----:B------:R-:W-:Y:S01]  /*10c0*/  FMUL.FTZ R18, R18, R11 ;  /* 0x0000000b12127220 */ /* 0x000fe20000410000 */
[----:B------:R-:W-:-:S04]  /*10d0*/  IMAD.WIDE.U32 R10, R23, 0x10, R30 ;  /* 0x00000010170a7825 */ /* 0x000fc800078e001e */
[----:B------:R-:W-:Y:S01]  /*10e0*/  FMUL.FTZ R19, R19, R20 ;  /* 0x0000001413137220 */ /* 0x000fe20000410000 */
[C---:B------:R-:W-:Y:S01]  /*10f0*/  IADD3 R29, PT, PT, R0.reuse, R29, R0 ;  /* 0x0000001d001d7210 */ /* 0x040fe20007ffe000 */
[----:B------:R-:W-:Y:S01]  /*1100*/  IMAD.WIDE.U32 R8, R21, 0x10, R30 ;  /* 0x0000001015087825 */ /* 0x000fe200078e001e */
[----:B------:R1:W-:Y:S02]  /*1110*/  STG.E.128 desc[UR4][R10.64], R4 ;  /* 0x000000040a007986 */ /* 0x0003e4000c101d04 */
[C---:B------:R-:W-:Y:S02]  /*1120*/  IADD3 R29, PT, PT, R0.reuse, R29, R0 ;  /* 0x0000001d001d7210 */ /* 0x040fe40007ffe000 */
[----:B------:R1:W-:Y:S02]  /*1130*/  STG.E.128 desc[UR4][R8.64], R16 ;  /* 0x0000001008007986 */ /* 0x0003e4000c101d04 */
[----:B------:R-:W-:Y:S02]  /*1140*/  ISETP.GE.AND P0, PT, R29, R2, PT ;  /* 0x000000021d00720c */ /* 0x000fe40003f06270 */
[----:B------:R-:W-:-:S02]  /*1150*/  LEA R23, R0, R23, 0x2 ;  /* 0x0000001700177211 */ /* 0x000fc400078e10ff */
[C---:B------:R-:W-:Y:S02]  /*1160*/  LEA R21, R0.reuse, R21, 0x2 ;  /* 0x0000001500157211 */ /* 0x040fe400078e10ff */
[----:B------:R-:W-:-:S07]  /*1170*/  LEA R3, R0, R3, 0x2 ;  /* 0x0000000300037211 */ /* 0x000fce00078e10ff */
[----:B------:R-:W-:Y:S05]  /*1180*/  @!P0 BRA `(.L_x_274) ;  /* 0xfffffff400448947 */ /* 0x000fea000383ffff */
[----:B------:R-:W-:Y:S05]  /*1190*/  EXIT ;  /* 0x000000000000794d */ /* 0x000fea0003800000 */
.L_x_275:
        /* <DEDUP_REMOVED lines=14> */
.L_x_489:


//--------------------- .text._ZN4vllm18act_and_mul_kernelIN3c108BFloat16E14__nv_bfloat162XadL_ZNS_16gelu_tanh_kernelIS2_EET_RKS5_EEXadL_ZNS_23packed_gelu_tanh_kernelIS3_EES5_S7_EELb1ELb1ELb1EEEvPS5_PS6_i --------------------------
	.section	.text._ZN4vllm18act_and_mul_kernelIN3c108BFloat16E14__nv_bfloat162XadL_ZNS_16gelu_tanh_kernelIS2_EET_RKS5_EEXadL_ZNS_23packed_gelu_tanh_kernelIS3_EES5_S7_EELb1ELb1ELb1EEEvPS5_PS6_i,"ax",@progbits
	.align	128
        .global         _ZN4vllm18act_and_mul_kernelIN3c108BFloat16E14__nv_bfloat162XadL_ZNS_16gelu_tanh_kernelIS2_EET_RKS5_EEXadL_ZNS_23packed_gelu_tanh_kernelIS3_EES5_S7_EELb1ELb1ELb1EEEvPS5_PS6_i
        .type           _ZN4vllm18act_and_mul_kernelIN3c108BFloat16E14__nv_bfloat162XadL_ZNS_16gelu_tanh_kernelIS2_EET_RKS5_EEXadL_ZNS_23packed_gelu_tanh_kernelIS3_EES5_S7_EELb1ELb1ELb1EEEvPS5_PS6_i,@function
        .size           _ZN4vllm18act_and_mul_kernelIN3c108BFloat16E14__nv_bfloat162XadL_ZNS_16gelu_tanh_kernelIS2_EET_RKS5_EEXadL_ZNS_23packed_gelu_tanh_kernelIS3_EES5_S7_EELb1ELb1ELb1EEEvPS5_PS6_i,(.L_x_490 - _ZN4vllm18act_and_mul_kernelIN3c108BFloat16E14__nv_bfloat162XadL_ZNS_16gelu_tanh_kernelIS2_EET_RKS5_EEXadL_ZNS_23packed_gelu_tanh_kernelIS3_EES5_S7_EELb1ELb1ELb1EEEvPS5_PS6_i)
        .other          _ZN4vllm18act_and_mul_kernelIN3c108BFloat16E14__nv_bfloat162XadL_ZNS_16gelu_tanh_kernelIS2_EET_RKS5_EEXadL_ZNS_23packed_gelu_tanh_kernelIS3_EES5_S7_EELb1ELb1ELb1EEEvPS5_PS6_i,@"STO_CUDA_ENTRY STV_DEFAULT"
_ZN4vllm18act_and_mul_kernelIN3c108BFloat16E14__nv_bfloat162XadL_ZNS_16gelu_tanh_kernelIS2_EET_RKS5_EEXadL_ZNS_23packed_gelu_tanh_kernelIS3_EES5_S7_EELb1ELb1ELb1EEEvPS5_PS6_i:
.text._ZN4vllm18act_and_mul_kernelIN3c108BFloat16E14__nv_bfloat162XadL_ZNS_16gelu_tanh_kernelIS2_EET_RKS5_EEXadL_ZNS_23packed_gelu_tanh_kernelIS3_EES5_S7_EELb1ELb1ELb1EEEvPS5_PS6_i:
        /* <DEDUP_REMOVED lines=19> */
.L_x_276:
[----:B------:R-:W-:-:S04]  /*0130*/  IADD3 R4, P0, PT, R20, UR4, RZ ;  /* 0x0000000414047c10 */ /* 0x000fc8000ff1e0ff */
[----:B------:R-:W-:-:S06]  /*0140*/  IADD3.X R5, PT, PT, R21, UR5, RZ, P0, !PT ;  /* 0x0000000515057c10 */ /* 0x000fcc00087fe4ff */
[----:B--2---:R-:W2:Y:S02]  /*0150*/  LDG.E.ENL2.256.CONSTANT R8, R4, desc[UR12][R4.64] ;  /* 0xfe00000c0404797e */ /* 0x004ea40008129908 */
[----:B--2---:R-:W-:Y:S02]  /*0160*/  SHF.L.U32 R0, R4, 0x10, RZ ;  /* 0x0000001004007819 */ /* 0x004fe400000006ff */
[----:B-1----:R-:W-:Y:S02]  /*0170*/  SHF.L.U32 R2, R5, 0x10, RZ ;  /* 0x0000001005027819 */ /* 0x002fe400000006ff */
[----:B------:R-:W-:Y:S01]  /*0180*/  SHF.L.U32 R12, R6, 0x10, RZ ;  /* 0x00000010060c7819 */ /* 0x000fe200000006ff */
[----:B------:R-:W-:Y:S01]  /*0190*/  FMUL.FTZ R3, R0, R0 ;  /* 0x0000000000037220 */ /* 0x000fe20000410000 */
[----:B------:R-:W-:Y:S01]  /*01a0*/  SHF.L.U32 R14, R7, 0x10, RZ ;  /* 0x00000010070e7819 */ /* 0x000fe200000006ff */
[----:B------:R-:W-:Y:S01]  /*01b0*/  FMUL.FTZ R13, R2, R2 ;  /* 0x00000002020d7220 */ /* 0x000fe20000410000 */
[C---:B------:R-:W-:Y:S01]  /*01c0*/  FMUL.FTZ R25, R0.reuse, 0.5 ;  /* 0x3f00000000197820 */ /* 0x040fe20000410000 */
[----:B------:R-:W-:Y:S01]  /*01d0*/  FMUL.FTZ R3, R0, R3 ;  /* 0x0000000300037220 */ /* 0x000fe20000410000 */
[C---:B------:R-:W-:Y:S01]  /*01e0*/  FMUL.FTZ R28, R2.reuse, 0.5 ;  /* 0x3f000000021c7820 */ /* 0x040fe20000410000 */
[----:B------:R-:W-:Y:S01]  /*01f0*/  FMUL.FTZ R15, R2, R13 ;  /* 0x0000000d020f7220 */ /* 0x000fe20000410000 */
[----:B------:R-:W-:Y:S01]  /*0200*/  FMUL.FTZ R17, R14, R14 ;  /* 0x0000000e0e117220 */ /* 0x000fe20000410000 */
[----:B------:R-:W-:Y:S01]  /*0210*/  FFMA.FTZ R3, R3, 0.044714998453855514526, R0 ;  /* 0x3d37271303037823 */ /* 0x000fe20000010000 */
[----:B------:R-:W-:Y:S01]  /*0220*/  FMUL.FTZ R24, R12, 0.5 ;  /* 0x3f0000000c187820 */ /* 0x000fe20000410000 */
[----:B------:R-:W-:Y:S01]  /*0230*/  FFMA.FTZ R15, R15, 0.044714998453855514526, R2 ;  /* 0x3d3727130f0f7823 */ /* 0x000fe20000010002 */
[----:B------:R-:W-:Y:S01]  /*0240*/  FMUL.FTZ R19, R14, R17 ;  /* 0x000000110e137220 */ /* 0x000fe20000410000 */
[----:B------:R-:W-:Y:S01]  /*0250*/  FMUL.FTZ R13, R3, 0.79788458347320556641 ;  /* 0x3f4c422a030d7820 */ /* 0x000fe20000410000 */
[----:B------:R-:W-:Y:S01]  /*0260*/  FMUL.FTZ R3, R12, R12 ;  /* 0x0000000c0c037220 */ /* 0x000fe20000410000 */
[----:B------:R-:W-:Y:S01]  /*0270*/  FMUL.FTZ R15, R15, 0.79788458347320556641 ;  /* 0x3f4c422a0f0f7820 */ /* 0x000fe20000410000 */
[----:B------:R-:W-:Y:S01]  /*0280*/  FFMA.FTZ R19, R19, 0.044714998453855514526, R14 ;  /* 0x3d37271313137823 */ /* 0x000fe2000001000e */
[----:B------:R-:W-:Y:S01]  /*0290*/  SHF.L.U32 R2, R10, 0x10, RZ ;  /* 0x000000100a027819 */ /* 0x000fe200000006ff */
[----:B------:R-:W-:Y:S01]  /*02a0*/  FMUL.FTZ R3, R12, R3 ;  /* 0x000000030c037220 */ /* 0x000fe20000410000 */
[----:B------:R-:W1:Y:S01]  /*02b0*/  MUFU.TANH R13, R13 ;  /* 0x0000000d000d7308 */ /* 0x000e620000002400 */
[----:B------:R-:W-:Y:S01]  /*02c0*/  FMUL.FTZ R26, R14, 0.5 ;  /* 0x3f0000000e1a7820 */ /* 0x000fe20000410000 */
[----:B------:R-:W-:Y:S01]  /*02d0*/  PRMT R4, R4, 0x7632, R4 ;  /* 0x0000763204047816 */ /* 0x000fe20000000004 */
[----:B------:R-:W-:Y:S01]  /*02e0*/  FFMA.FTZ R16, R3, 0.044714998453855514526, R12 ;  /* 0x3d37271303107823 */ /* 0x000fe2000001000c */
[----:B------:R-:W-:-:S02]  /*02f0*/  SHF.L.U32 R3, R8, 0x10, RZ ;  /* 0x0000001008037819 */ /* 0x000fc400000006ff */
[----:B------:R-:W-:Y:S01]  /*0300*/  PRMT R5, R5, 0x7632, R5 ;  /* 0x0000763205057816 */ /* 0x000fe20000000005 */
[----:B------:R-:W-:Y:S01]  /*0310*/  FMUL.FTZ R17, R16, 0.79788458347320556641 ;  /* 0x3f4c422a10117820 */ /* 0x000fe20000410000 */
[----:B------:R-:W2:Y:S01]  /*0320*/  MUFU.TANH R15, R15 ;  /* 0x0000000f000f7308 */ /* 0x000ea20000002400 */
[----:B------:R-:W-:Y:S01]  /*0330*/  FMUL.FTZ R18, R3, R3 ;  /* 0x0000000303127220 */ /* 0x000fe20000410000 */
[----:B------:R-:W-:Y:S01]  /*0340*/  FMUL.FTZ R16, R19, 0.79788458347320556641 ;  /* 0x3f4c422a13107820 */ /* 0x000fe20000410000 */
[C---:B------:R-:W-:Y:S01]  /*0350*/  FMUL.FTZ R27, R3.reuse, 0.5 ;  /* 0x3f000000031b7820 */ /* 0x040fe20000410000 */
[----:B------:R-:W-:Y:S01]  /*0360*/  SHF.L.U32 R4, R4, 0x10, RZ ;  /* 0x0000001004047819 */ /* 0x000fe200000006ff */
[----:B------:R-:W-:Y:S01]  /*0370*/  FMUL.FTZ R18, R3, R18 ;  /* 0x0000001203127220 */ /* 0x000fe20000410000 */
[----:B------:R-:W-:Y:S02]  /*0380*/  SHF.L.U32 R5, R5, 0x10, RZ ;  /* 0x0000001005057819 */ /* 0x000fe400000006ff */
[----:B------:R-:W3:Y:S01]  /*0390*/  MUFU.TANH R17, R17 ;  /* 0x0000001100117308 */ /* 0x000ee20000002400 */
[----:B------:R-:W-:Y:S01]  /*03a0*/  FFMA.FTZ R18, R18, 0.044714998453855514526, R3 ;  /* 0x3d37271312127823 */ /* 0x000fe20000010003 */
[----:B-1----:R-:W-:Y:S01]  /*03b0*/  FADD.FTZ R0, R13, 1 ;  /* 0x3f8000000d007421 */ /* 0x002fe20000010000 */
[----:B------:R-:W-:-:S02]  /*03c0*/  SHF.L.U32 R3, R11, 0x10, RZ ;  /* 0x000000100b037819 */ /* 0x000fc400000006ff */
[----:B------:R-:W-:Y:S01]  /*03d0*/  FMUL.FTZ R18, R18, 0.79788458347320556641 ;  /* 0x3f4c422a12127820 */ /* 0x000fe20000410000 */
[----:B------:R-:W-:Y:S01]  /*03e0*/  FMUL.FTZ R25, R25, R0 ;  /* 0x0000000019197220 */ /* 0x000fe20000410000 */
[----:B------:R-:W-:Y:S01]  /*03f0*/  SHF.L.U32 R0, R9, 0x10, RZ ;  /* 0x0000001009007819 */ /* 0x000fe200000006ff */
[----:B------:R-:W1:Y:S01]  /*0400*/  MUFU.TANH R16, R16 ;  /* 0x0000001000107308 */ /* 0x000e620000002400 */
[----:B------:R-:W-:Y:S01]  /*0410*/  FMUL.FTZ R14, R3, R3 ;  /* 0x00000003030e7220 */ /* 0x000fe20000410000 */
[----:B--2---:R-:W-:Y:S01]  /*0420*/  FADD.FTZ R15, R15, 1 ;  /* 0x3f8000000f0f7421 */ /* 0x004fe20000010000 */
[----:B------:R-:W-:Y:S02]  /*0430*/  PRMT R6, R6, 0x7632, R6 ;  /* 0x0000763206067816 */ /* 0x000fe40000000006 */
[----:B------:R-:W-:Y:S01]  /*0440*/  FMUL.FTZ R14, R3, R14 ;  /* 0x0000000e030e7220 */ /* 0x000fe20000410000 */
[----:B------:R-:W-:Y:S01]  /*0450*/  FMUL.FTZ R28, R28, R15 ;  /* 0x0000000f1c1c7220 */ /* 0x000fe20000410000 */
[----:B------:R-:W-:Y:S01]  /*0460*/  FMUL.FTZ R15, R0, R0 ;  /* 0x00000000000f7220 */ /* 0x000fe20000410000 */
[----:B------:R-:W2:Y:S01]  /*0470*/  MUFU.TANH R13, R18 ;  /* 0x00000012000d7308 */ /* 0x000ea20000002400 */
[----:B------:R-:W-:Y:S01]  /*0480*/  FFMA.FTZ R14, R14, 0.044714998453855514526, R3 ;  /* 0x3d3727130e0e7823 */ /* 0x000fe20000010003 */
[----:B---3--:R-:W-:Y:S01]  /*0490*/  FADD.FTZ R17, R17, 1 ;  /* 0x3f80000011117421 */ /* 0x008fe20000010000 */
[----:B------:R-:W-:Y:S01]  /*04a0*/  FMUL.FTZ R15, R0, R15 ;  /* 0x0000000f000f7220 */ /* 0x000fe20000410000 */
[----:B------:R-:W-:-:S02]  /*04b0*/  SHF.L.U32 R6, R6, 0x10, RZ ;  /* 0x0000001006067819 */ /* 0x000fc400000006ff */
[----:B------:R-:W-:Y:S01]  /*04c0*/  FMUL.FTZ R24, R24, R17 ;  /* 0x0000001118187220 */ /* 0x000fe20000410000 */
[----:B------:R-:W-:Y:S01]  /*04d0*/  FFMA.FTZ R15, R15, 0.044714998453855514526, R0 ;  /* 0x3d3727130f0f7823 */ /* 0x000fe20000010000 */
[----:B------:R-:W-:Y:S01]  /*04e0*/  FMUL.FTZ R17, R14, 0.79788458347320556641 ;  /* 0x3f4c422a0e117820 */ /* 0x000fe20000410000 */
[C---:B------:R-:W-:Y:S01]  /*04f0*/  FMUL.FTZ R14, R5.reuse, R5 ;  /* 0x00000005050e7220 */ /* 0x040fe20000410000 */
[----:B-1----:R-:W-:Y:S01]  /*0500*/  FADD.FTZ R19, R16, 1 ;  /* 0x3f80000010137421 */ /* 0x002fe20000010000 */
[----:B------:R-:W-:Y:S01]  /*0510*/  FMUL.FTZ R0, R0, 0.5 ;  /* 0x3f00000000007820 */ /* 0x000fe20000410000 */
[----:B------:R-:W-:Y:S01]  /*0520*/  FMUL.FTZ R29, R6, 0.5 ;  /* 0x3f000000061d7820 */ /* 0x000fe20000410000 */
[----:B------:R-:W-:Y:S01]  /*0530*/  FMUL.FTZ R14, R5, R14 ;  /* 0x0000000e050e7220 */ /* 0x000fe20000410000 */
[----:B------:R-:W1:Y:S01]  /*0540*/  MUFU.TANH R17, R17 ;  /* 0x0000001100117308 */ /* 0x000e620000002400 */
[----:B------:R-:W-:Y:S02]  /*0550*/  FMUL.FTZ R26, R26, R19 ;  /* 0x000000131a1a7220 */ /* 0x000fe40000410000 */
[----:B------:R-:W-:Y:S01]  /*0560*/  FFMA.FTZ R14, R14, 0.044714998453855514526, R5 ;  /* 0x3d3727130e0e7823 */ /* 0x000fe20000010005 */
[----:B--2---:R-:W-:Y:S01]  /*0570*/  FADD.FTZ R12, R13, 1 ;  /* 0x3f8000000d0c7421 */ /* 0x004fe20000010000 */
[----:B------:R-:W-:Y:S01]  /*0580*/  FMUL.FTZ R13, R2, R2 ;  /* 0x00000002020d7220 */ /* 0x000fe20000410000 */
[----:B------:R-:W-:Y:S01]  /*0590*/  FMUL.FTZ R5, R5, 0.5 ;  /* 0x3f00000005057820 */ /* 0x000fe20000410000 */
[----:B------:R-:W-:Y:S01]  /*05a0*/  FMUL.FTZ R14, R14, 0.79788458347320556641 ;  /* 0x3f4c422a0e0e7820 */ /* 0x000fe20000410000 */
[----:B------:R-:W-:Y:S01]  /*05b0*/  FMUL.FTZ R27, R27, R12 ;  /* 0x0000000c1b1b7220 */ /* 0x000fe20000410000 */
[----:B------:R-:W-:Y:S01]  /*05c0*/  FMUL.FTZ R13, R2, R13 ;  /* 0x0000000d020d7220 */ /* 0x000fe20000410000 */
[----:B------:R-:W-:Y:S01]  /*05d0*/  FMUL.FTZ R12, R15, 0.79788458347320556641 ;  /* 0x3f4c422a0f0c7820 */ /* 0x000fe20000410000 */
[----:B------:R-:W-:-:S02]  /*05e0*/  FMUL.FTZ R15, R6, R6 ;  /* 0x00000006060f7220 */ /* 0x000fc40000410000 */
[----:B------:R-:W-:Y:S01]  /*05f0*/  FFMA.FTZ R13, R13, 0.044714998453855514526, R2 ;  /* 0x3d3727130d0d7823 */ /* 0x000fe20000010002 */
[----:B------:R-:W2:Y:S01]  /*0600*/  MUFU.TANH R14, R14 ;  /* 0x0000000e000e7308 */ /* 0x000ea20000002400 */
[----:B------:R-:W-:Y:S01]  /*0610*/  FMUL.FTZ R15, R6, R15 ;  /* 0x0000000f060f7220 */ /* 0x000fe20000410000 */
[----:B------:R-:W-:Y:S01]  /*0620*/  FMUL.FTZ R2, R2, 0.5 ;  /* 0x3f00000002027820 */ /* 0x000fe20000410000 */
[----:B------:R-:W-:Y:S01]  /*0630*/  FMUL.FTZ R16, R13, 0.79788458347320556641 ;  /* 0x3f4c422a0d107820 */ /* 0x000fe20000410000 */
[C---:B------:R-:W-:Y:S01]  /*0640*/  FMUL.FTZ R13, R4.reuse, R4 ;  /* 0x00000004040d7220 */ /* 0x040fe20000410000 */
[----:B------:R-:W-:Y:S01]  /*0650*/  FFMA.FTZ R15, R15, 0.044714998453855514526, R6 ;  /* 0x3d3727130f0f7823 */ /* 0x000fe20000010006 */
[----:B-1----:R-:W-:Y:S02]  /*0660*/  FADD.FTZ R17, R17, 1 ;  /* 0x3f80000011117421 */ /* 0x002fe40000010000 */
[----:B------:R-:W-:Y:S01]  /*0670*/  FMUL.FTZ R13, R4, R13 ;  /* 0x0000000d040d7220 */ /* 0x000fe20000410000 */
[----:B------:R-:W1:Y:S01]  /*0680*/  MUFU.TANH R12, R12 ;  /* 0x0000000c000c7308 */ /* 0x000e620000002400 */
[----:B------:R-:W-:-:S02]  /*0690*/  FMUL.FTZ R15, R15, 0.79788458347320556641 ;  /* 0x3f4c422a0f0f7820 */ /* 0x000fc40000410000 */
[----:B------:R-:W-:Y:S01]  /*06a0*/  FFMA.FTZ R13, R13, 0.044714998453855514526, R4 ;  /* 0x3d3727130d0d7823 */ /* 0x000fe20000010004 */
[----:B------:R-:W-:-:S03]  /*06b0*/  FMUL.FTZ R4, R4, 0.5 ;  /* 0x3f00000004047820 */ /* 0x000fc60000410000 */
[----:B------:R-:W-:Y:S01]  /*06c0*/  FMUL.FTZ R13, R13, 0.79788458347320556641 ;  /* 0x3f4c422a0d0d7820 */ /* 0x000fe20000410000 */
[----:B------:R-:W3:Y:S01]  /*06d0*/  MUFU.TANH R16, R16 ;  /* 0x0000001000107308 */ /* 0x000ee20000002400 */
[----:B--2---:R-:W-:-:S04]  /*06e0*/  FADD.FTZ R14, R14, 1 ;  /* 0x3f8000000e0e7421 */ /* 0x004fc80000010000 */
[----:B------:R-:W-:-:S03]  /*06f0*/  FMUL.FTZ R5, R5, R14 ;  /* 0x0000000e05057220 */ /* 0x000fc60000410000 */
[----:B------:R-:W2:Y:S01]  /*0700*/  MUFU.TANH R13, R13 ;  /* 0x0000000d000d7308 */ /* 0x000ea20000002400 */
[----:B-1----:R-:W-:Y:S01]  /*0710*/  FADD.FTZ R19, R12, 1 ;  /* 0x3f8000000c137421 */ /* 0x002fe20000010000 */
[----:B------:R-:W-:-:S03]  /*0720*/  FMUL.FTZ R12, R3, 0.5 ;  /* 0x3f000000030c7820 */ /* 0x000fc60000410000 */
[----:B------:R-:W-:-:S03]  /*0730*/  FMUL.FTZ R0, R0, R19 ;  /* 0x0000001300007220 */ /* 0x000fc60000410000 */
[----:B------:R-:W1:Y:S01]  /*0740*/  MUFU.TANH R15, R15 ;  /* 0x0000000f000f7308 */ /* 0x000e620000002400 */
[----:B---3--:R-:W-:-:S04]  /*0750*/  FADD.FTZ R3, R16, 1 ;  /* 0x3f80000010037421 */ /* 0x008fc80000010000 */
[----:B------:R-:W-:Y:S01]  /*0760*/  FMUL.FTZ R3, R2, R3 ;  /* 0x0000000302037220 */ /* 0x000fe20000410000 */
[----:B------:R-:W-:Y:S01]  /*0770*/  FMUL.FTZ R2, R12, R17 ;  /* 0x000000110c027220 */ /* 0x000fe20000410000 */
[----:B------:R-:W-:Y:S01]  /*0780*/  IADD3 R12, P0, PT, R20, UR8, RZ ;  /* 0x00000008140c7c10 */ /* 0x000fe2000ff1e0ff */
[----:B--2---:R-:W-:-:S03]  /*0790*/  FADD.FTZ R17, R13, 1 ;  /* 0x3f8000000d117421 */ /* 0x004fc60000010000 */
[----:B------:R-:W-:Y:S01]  /*07a0*/  IADD3.X R13, PT, PT, R21, UR9, RZ, P0, !PT ;  /* 0x00000009150d7c10 */ /* 0x000fe200087fe4ff */
[----:B------:R-:W-:Y:S01]  /*07b0*/  FMUL.FTZ R4, R4, R17 ;  /* 0x0000001104047220 */ /* 0x000fe20000410000 */
[----:B-1----:R-:W-:-:S04]  /*07c0*/  FADD.FTZ R6, R15, 1 ;  /* 0x3f8000000f067421 */ /* 0x002fc80000010000 */
[----:B------:R-:W2:Y:S01]  /*07d0*/  LDG.E.ENL2.256.CONSTANT R16, R12, desc[UR12][R12.64] ;  /* 0xfe00000c0c0c797e */ /* 0x000ea20008129910 */
[----:B------:R-:W-:Y:S01]  /*07e0*/  PRMT R7, R7, 0x7632, R7 ;  /* 0x0000763207077816 */ /* 0x000fe20000000007 */
[----:B------:R-:W-:-:S03]  /*07f0*/  FMUL.FTZ R29, R29, R6 ;  /* 0x000000061d1d7220 */ /* 0x000fc60000410000 */
[----:B------:R-:W-:-:S05]  /*0800*/  SHF.L.U32 R7, R7, 0x10, RZ ;  /* 0x0000001007077819 */ /* 0x000fca00000006ff */
[----:B------:R-:W-:-:S04]  /*0810*/  FMUL.FTZ R6, R7, R7 ;  /* 0x0000000707067220 */ /* 0x000fc80000410000 */
[----:B------:R-:W-:-:S04]  /*0820*/  FMUL.FTZ R6, R7, R6 ;  /* 0x0000000607067220 */ /* 0x000fc80000410000 */
[----:B------:R-:W-:-:S04]  /*0830*/  FFMA.FTZ R6, R6, 0.044714998453855514526, R7 ;  /* 0x3d37271306067823 */ /* 0x000fc80000010007 */
[----:B------:R-:W-:-:S06]  /*0840*/  FMUL.FTZ R6, R6, 0.79788458347320556641 ;  /* 0x3f4c422a06067820 */ /* 0x000fcc0000410000 */
[----:B------:R-:W1:Y:S01]  /*0850*/  MUFU.TANH R6, R6 ;  /* 0x0000000600067308 */ /* 0x000e620000002400 */
[----:B------:R-:W-:Y:S01]  /*0860*/  PRMT R8, R8, 0x7632, R8 ;  /* 0x0000763208087816 */ /* 0x000fe20000000008 */
[----:B------:R-:W-:-:S03]  /*0870*/  FMUL.FTZ R7, R7, 0.5 ;  /* 0x3f00000007077820 */ /* 0x000fc60000410000 */
[----:B------:R-:W-:Y:S01]  /*0880*/  SHF.L.U32 R8, R8, 0x10, RZ ;  /* 0x0000001008087819 */ /* 0x000fe200000006ff */
[----:B-1----:R-:W-:-:S04]  /*0890*/  FADD.FTZ R6, R6, 1 ;  /* 0x3f80000006067421 */ /* 0x002fc80000010000 */
[----:B------:R-:W-:Y:S01]  /*08a0*/  FMUL.FTZ R7, R7, R6 ;  /* 0x0000000607077220 */ /* 0x000fe20000410000 */
        /* <DEDUP_REMOVED lines=35> */
[----:B------:R-:W-:Y:S01]  /*0ae0*/  FMUL.FTZ R11, R11, 0.5 ;  /* 0x3f0000000b0b7820 */ /* 0x000fe20000410000 */
[----:B------:R-:W-:Y:S02]  /*0af0*/  F2FP.BF16.F32.PACK_AB R0, R9, R0 ;  /* 0x000000000900723e */ /* 0x000fe400000010ff */
[----:B------:R-:W-:Y:S02]  /*0b00*/  F2FP.BF16.F32.PACK_AB R4, R4, R25 ;  /* 0x000000190404723e */ /* 0x000fe400000010ff */
[----:B------:R-:W-:Y:S02]  /*0b10*/  F2FP.BF16.F32.PACK_AB R5, R5, R28 ;  /* 0x0000001c0505723e */ /* 0x000fe400000010ff */
[----:B------:R-:W-:Y:S01]  /*0b20*/  F2FP.BF16.F32.PACK_AB R24, R29, R24 ;  /* 0x000000181d18723e */ /* 0x000fe200000010ff */
[----:B-1----:R-:W-:-:S04]  /*0b30*/  FADD.FTZ R10, R10, 1 ;  /* 0x3f8000000a0a7421 */ /* 0x002fc80000010000 */
[----:B------:R-:W-:Y:S01]  /*0b40*/  FMUL.FTZ R11, R11, R10 ;  /* 0x0000000a0b0b7220 */ /* 0x000fe20000410000 */
[----:B------:R-:W-:Y:S02]  /*0b50*/  F2FP.BF16.F32.PACK_AB R7, R7, R26 ;  /* 0x0000001a0707723e */ /* 0x000fe400000010ff */
[----:B------:R-:W-:Y:S02]  /*0b60*/  F2FP.BF16.F32.PACK_AB R6, R6, R27 ;  /* 0x0000001b0606723e */ /* 0x000fe400000010ff */
[----:B------:R-:W-:Y:S02]  /*0b70*/  F2FP.BF16.F32.PACK_AB R9, R8, R3 ;  /* 0x000000030809723e */ /* 0x000fe400000010ff */
[----:B------:R-:W-:Y:S02]  /*0b80*/  F2FP.BF16.F32.PACK_AB R11, R11, R2 ;  /* 0x000000020b0b723e */ /* 0x000fe400000010ff */
[----:B------:R-:W-:-:S04]  /*0b90*/  IADD3 R2, P0, PT, R20, UR6, RZ ;  /* 0x0000000614027c10 */ /* 0x000fc8000ff1e0ff */
[----:B------:R-:W-:Y:S02]  /*0ba0*/  IADD3.X R3, PT, PT, R21, UR7, RZ, P0, !PT ;  /* 0x0000000715037c10 */ /* 0x000fe400087fe4ff */
[----:B0-----:R-:W-:-:S04]  /*0bb0*/  IADD3 R23, PT, PT, R22, R23, RZ ;  /* 0x0000001716177210 */ /* 0x001fc80007ffe0ff */
[----:B------:R-:W-:Y:S01]  /*0bc0*/  ISETP.GE.AND P0, PT, R23, UR11, PT ;  /* 0x0000000b17007c0c */ /* 0x000fe2000bf06270 */
[----:B------:R-:W-:-:S04]  /*0bd0*/  IMAD.WIDE.U32 R20, R22, 0x20, R20 ;  /* 0x0000002016147825 */ /* 0x000fc800078e0014 */
[----:B--2---:R-:W-:Y:S02]  /*0be0*/  HFMA2.BF16_V2 R12, R4, R12, -RZ ;  /* 0x0000000c040c7231 */ /* 0x004fe400003000ff */
[----:B------:R-:W-:Y:S02]  /*0bf0*/  HMUL2.BF16_V2 R13, R5, R13 ;  /* 0x0000000d050d7232 */ /* 0x000fe40000200000 */
[----:B------:R-:W-:Y:S02]  /*0c00*/  HFMA2.BF16_V2 R14, R24, R14, -RZ ;  /* 0x0000000e180e7231 */ /* 0x000fe400003000ff */
[----:B------:R-:W-:Y:S02]  /*0c10*/  HMUL2.BF16_V2 R15, R7, R15 ;  /* 0x0000000f070f7232 */ /* 0x000fe40000200000 */
[----:B------:R-:W-:Y:S02]  /*0c20*/  HFMA2.BF16_V2 R16, R6, R16, -RZ ;  /* 0x0000001006107231 */ /* 0x000fe400003000ff */
[----:B------:R-:W-:-:S02]  /*0c30*/  HMUL2.BF16_V2 R17, R0, R17 ;  /* 0x0000001100117232 */ /* 0x000fc40000200000 */
[----:B------:R-:W-:Y:S02]  /*0c40*/  HFMA2.BF16_V2 R18, R9, R18, -RZ ;  /* 0x0000001209127231 */ /* 0x000fe400003000ff */
[----:B------:R-:W-:-:S05]  /*0c50*/  HMUL2.BF16_V2 R19, R11, R19 ;  /* 0x000000130b137232 */ /* 0x000fca0000200000 */
[----:B------:R1:W-:Y:S01]  /*0c60*/  STG.E.ENL2.256 desc[UR12][R2.64], R12, R16 ;  /* 0xf800000c0210797f */ /* 0x0003e2000f12180c */
[----:B------:R-:W-:Y:S05]  /*0c70*/  @!P0 BRA `(.L_x_276) ;  /* 0xfffffff4002c8947 */ /* 0x000fea000383ffff */
[----:B------:R-:W-:Y:S05]  /*0c80*/  EXIT ;  /* 0x000000000000794d */ /* 0x000fea0003800000 */
.L_x_277:
        /* <DEDUP_REMOVED lines=15> */
.L_x_490:


//--------------------- .text._ZN4vllm18act_and_mul_kernelIN3c104HalfE7__half2XadL_ZNS_16gelu_tanh_kernelIS2_EET_RKS5_EEXadL_ZNS_23packed_gelu_tanh_kernelIS3_EES5_S7_EELb1ELb1ELb1EEEvPS5_PS6_i --------------------------
	.section	.text._ZN4vllm18act_and_mul_kernelIN3c104HalfE7__half2XadL_ZNS_16gelu_tanh_kernelIS2_EET_RKS5_EEXadL_ZNS_23packed_gelu_tanh_kernelIS3_EES5_S7_EELb1ELb1ELb1EEEvPS5_PS6_i,"ax",@progbits
	.align	128
        .global         _ZN4vllm18act_and_mul_kernelIN3c104HalfE7__half2XadL_ZNS_16gelu_tanh_kernelIS2_EET_RKS5_EEXadL_ZNS_23packed_gelu_tanh_kernelIS3_EES5_S7_EELb1ELb1ELb1EEEvPS5_PS6_i
        .type           _ZN4vllm18act_and_mul_kernelIN3c104HalfE7__half2XadL_ZNS_16gelu_tanh_kernelIS2_EET_RKS5_EEXadL_ZNS_23packed_gelu_tanh_kernelIS3_EES5_S7_EELb1ELb1ELb1EEEvPS5_PS6_i,@function
        .size           _ZN4vllm18act_and_mul_kernelIN3c104HalfE7__half2XadL_ZNS_16gelu_tanh_kernelIS2_EET_RKS5_EEXadL_ZNS_23packed_gelu_tanh_kernelIS3_EES5_S7_EELb1ELb1ELb1EEEvPS5_PS6_i,(.L_x_491 - _ZN4vllm18act_and_mul_kernelIN3c104HalfE7__half2XadL_ZNS_16gelu_tanh_kernelIS2_EET_RKS5_EEXadL_ZNS_23packed_gelu_tanh_kernelIS3_EES5_S7_EELb1ELb1ELb1EEEvPS5_PS6_i)
        .other          _ZN4vllm18act_and_mul_kernelIN3c104HalfE7__half2XadL_ZNS_16gelu_tanh_kernelIS2_EET_RKS5_EEXadL_ZNS_23packed_gelu_tanh_kernelIS3_EES5_S7_EELb1ELb1ELb1EEEvPS5_PS6_i,@"STO_CUDA_ENTRY STV_DEFAULT"
_ZN4vllm18act_and_mul_kernelIN3c104HalfE7__half2XadL_ZNS_16gelu_tanh_kernelIS2_EET_RKS5_EEXadL_ZNS_23packed_gelu_tanh_kernelIS3_EES5_S7_EELb1ELb1ELb1EEEvPS5_PS6_i:
.text._ZN4vllm18act_and_mul_kernelIN3c104HalfE7__half2XadL_ZNS_16gelu_tanh_kernelIS2_EET_RKS5_EEXadL_ZNS_23packed_gelu_tanh_kernelIS3_EES5_S7_EELb1ELb1ELb1EEEvPS5_PS6_i:
        /* <DEDUP_REMOVED lines=19> */
.L_x_278:
[----:B------:R-:W-:-:S04]  /*0130*/  IADD3 R4, P0, PT, R2, UR4, RZ ;  /* 0x0000000402047c10 */ /* 0x000fc8000ff1e0ff */
[----:B------:R-:W-:-:S06]  /*0140*/  IADD3.X R5, PT, PT, R3, UR5, RZ, P0, !PT ;  /* 0x0000000503057c10 */ /* 0x000fcc00087fe4ff */
[----:B-12---:R-:W2:Y:S02]  /*0150*/  LDG.E.ENL2.256.CONSTANT R4, R8, desc[UR12][R4.64] ;  /* 0xfe00000c0408797e */ /* 0x006ea40008129904 */
[--C-:B--2---:R-:W-:Y:S02]  /*0160*/  HADD2.F32 R12, -RZ, R8.reuse.H0_H0 ;  /* 0x20000008ff0c7230 */ /* 0x104fe40000004100 */
[----:B------:R-:W-:Y:S02]  /*0170*/  HADD2.F32 R14, -RZ, R8.H1_H1 ;  /* 0x30000008ff0e7230 */ /* 0x000fe40000004100 */
[--C-:B------:R-:W-:Y:S02]  /*0180*/  HADD2.F32 R15, -RZ, R9.reuse.H0_H0 ;  /* 0x20000009ff0f7230 */ /* 0x100fe40000004100 */
[----:B------:R-:W-:Y:S01]  /*0190*/  FMUL.FTZ R13, R12, R12 ;  /* 0x0000000c0c0d7220 */ /* 0x000fe20000410000 */
[----:B------:R-:W-:Y:S02]  /*01a0*/  HADD2.F32 R16, -RZ, R9.H1_H1 ;  /* 0x30000009ff107230 */ /* 0x000fe40000004100 */
[----:B------:R-:W-:Y:S01]  /*01b0*/  FMUL.FTZ R19, R14, R14 ;  /* 0x0000000e0e137220 */ /* 0x000fe20000410000 */
[----:B------:R-:W-:Y:S01]  /*01c0*/  FMUL.FTZ R13, R12, R13 ;  /* 0x0000000d0c0d7220 */ /* 0x000fe20000410000 */
[----:B------:R-:W-:-:S02]  /*01d0*/  FMUL.FTZ R8, R15, R15 ;  /* 0x0000000f0f087220 */ /* 0x000fc40000410000 */
[C---:B------:R-:W-:Y:S01]  /*01e0*/  FMUL.FTZ R19, R14.reuse, R19 ;  /* 0x000000130e137220 */ /* 0x040fe20000410000 */
[----:B------:R-:W-:Y:S01]  /*01f0*/  FFMA.FTZ R13, R13, 0.044714998453855514526, R12 ;  /* 0x3d3727130d0d7823 */ /* 0x000fe2000001000c */
[----:B------:R-:W-:Y:S02]  /*0200*/  FMUL.FTZ R8, R15, R8 ;  /* 0x000000080f087220 */ /* 0x000fe40000410000 */
[----:B------:R-:W-:Y:S01]  /*0210*/  FFMA.FTZ R19, R19, 0.044714998453855514526, R14 ;  /* 0x3d37271313137823 */ /* 0x000fe2000001000e */
[----:B------:R-:W-:Y:S01]  /*0220*/  FMUL.FTZ R14, R14, 0.5 ;  /* 0x3f0000000e0e7820 */ /* 0x000fe20000410000 */
[----:B------:R-:W-:Y:S01]  /*0230*/  FMUL.FTZ R13, R13, 0.79788458347320556641 ;  /* 0x3f4c422a0d0d7820 */ /* 0x000fe20000410000 */
[----:B------:R-:W-:Y:S01]  /*0240*/  FFMA.FTZ R9, R8, 0.044714998453855514526, R15 ;  /* 0x3d37271308097823 */ /* 0x000fe2000001000f */
[--C-:B------:R-:W-:Y:S02]  /*0250*/  HADD2.F32 R8, -RZ, R10.reuse.H0_H0 ;  /* 0x2000000aff087230 */ /* 0x100fe40000004100 */
[----:B------:R-:W-:Y:S01]  /*0260*/  FMUL.FTZ R18, R19, 0.79788458347320556641 ;  /* 0x3f4c422a13127820 */ /* 0x000fe20000410000 */
[----:B------:R-:W-:Y:S01]  /*0270*/  FMUL.FTZ R19, R16, R16 ;  /* 0x0000001010137220 */ /* 0x000fe20000410000 */
[----:B------:R-:W-:Y:S01]  /*0280*/  FMUL.FTZ R20, R9, 0.79788458347320556641 ;  /* 0x3f4c422a09147820 */ /* 0x000fe20000410000 */
[----:B------:R-:W1:Y:S01]  /*0290*/  MUFU.TANH R13, R13 ;  /* 0x0000000d000d7308 */ /* 0x000e620000002400 */
[----:B------:R-:W-:Y:S01]  /*02a0*/  FMUL.FTZ R21, R8, R8 ;  /* 0x0000000808157220 */ /* 0x000fe20000410000 */
[----:B------:R-:W-:-:S02]  /*02b0*/  HADD2.F32 R9, -RZ, R10.H1_H1 ;  /* 0x3000000aff097230 */ /* 0x000fc40000004100 */
[----:B------:R-:W-:Y:S01]  /*02c0*/  FMUL.FTZ R19, R16, R19 ;  /* 0x0000001310137220 */ /* 0x000fe20000410000 */
[--C-:B------:R-:W-:Y:S02]  /*02d0*/  HADD2.F32 R10, -RZ, R11.reuse.H0_H0 ;  /* 0x2000000bff0a7230 */ /* 0x100fe40000004100 */
[----:B------:R-:W-:Y:S01]  /*02e0*/  FMUL.FTZ R23, R8, R21 ;  /* 0x0000001508177220 */ /* 0x000fe20000410000 */
[----:B------:R-:W-:Y:S02]  /*02f0*/  HADD2.F32 R11, -RZ, R11.H1_H1 ;  /* 0x3000000bff0b7230 */ /* 0x000fe40000004100 */
[----:B------:R-:W-:Y:S01]  /*0300*/  FFMA.FTZ R19, R19, 0.044714998453855514526, R16 ;  /* 0x3d37271313137823 */ /* 0x000fe20000010010 */
[----:B------:R-:W-:Y:S01]  /*0310*/  FMUL.FTZ R22, R9, R9 ;  /* 0x0000000909167220 */ /* 0x000fe20000410000 */
[----:B------:R-:W-:Y:S01]  /*0320*/  FFMA.FTZ R23, R23, 0.044714998453855514526, R8 ;  /* 0x3d37271317177823 */ /* 0x000fe20000010008 */
[----:B------:R-:W2:Y:S01]  /*0330*/  MUFU.TANH R18, R18 ;  /* 0x0000001200127308 */ /* 0x000ea20000002400 */
[----:B------:R-:W-:Y:S01]  /*0340*/  FMUL.FTZ R21, R19, 0.79788458347320556641 ;  /* 0x3f4c422a13157820 */ /* 0x000fe20000410000 */
[----:B------:R-:W-:Y:S01]  /*0350*/  FMUL.FTZ R24, R9, R22 ;  /* 0x0000001609187220 */ /* 0x000fe20000410000 */
[----:B------:R-:W-:Y:S01]  /*0360*/  FMUL.FTZ R19, R12, 0.5 ;  /* 0x3f0000000c137820 */ /* 0x000fe20000410000 */
[----:B------:R-:W-:Y:S01]  /*0370*/  FMUL.FTZ R22, R23, 0.79788458347320556641 ;  /* 0x3f4c422a17167820 */ /* 0x000fe20000410000 */
[----:B------:R-:W-:Y:S01]  /*0380*/  FMUL.FTZ R23, R10, R10 ;  /* 0x0000000a0a177220 */ /* 0x000fe20000410000 */
[----:B------:R-:W-:Y:S01]  /*0390*/  FFMA.FTZ R24, R24, 0.044714998453855514526, R9 ;  /* 0x3d37271318187823 */ /* 0x000fe20000010009 */
[----:B------:R-:W-:Y:S01]  /*03a0*/  FMUL.FTZ R15, R15, 0.5 ;  /* 0x3f0000000f0f7820 */ /* 0x000fe20000410000 */
[----:B-1----:R-:W-:Y:S01]  /*03b0*/  FADD.FTZ R12, R13, 1 ;  /* 0x3f8000000d0c7421 */ /* 0x002fe20000010000 */
[----:B------:R-:W1:Y:S01]  /*03c0*/  MUFU.TANH R20, R20 ;  /* 0x0000001400147308 */ /* 0x000e620000002400 */
[----:B------:R-:W-:Y:S01]  /*03d0*/  FMUL.FTZ R13, R10, R23 ;  /* 0x000000170a0d7220 */ /* 0x000fe20000410000 */
[----:B------:R-:W-:Y:S01]  /*03e0*/  FMUL.FTZ R23, R24, 0.79788458347320556641 ;  /* 0x3f4c422a18177820 */ /* 0x000fe20000410000 */
[----:B------:R-:W-:Y:S01]  /*03f0*/  FMUL.FTZ R19, R19, R12 ;  /* 0x0000000c13137220 */ /* 0x000fe20000410000 */
[----:B------:R-:W-:-:S02]  /*0400*/  HADD2.F32 R12, -RZ, R4.H0_H0 ;  /* 0x20000004ff0c7230 */ /* 0x000fc40000004100 */
[----:B------:R-:W-:Y:S01]  /*0410*/  FMUL.FTZ R24, R11, R11 ;  /* 0x0000000b0b187220 */ /* 0x000fe20000410000 */
[----:B------:R-:W-:Y:S01]  /*0420*/  FFMA.FTZ R13, R13, 0.044714998453855514526, R10 ;  /* 0x3d3727130d0d7823 */ /* 0x000fe2000001000a */
[----:B------:R-:W-:Y:S01]  /*0430*/  FMUL.FTZ R9, R9, 0.5 ;  /* 0x3f00000009097820 */ /* 0x000fe20000410000 */
[----:B------:R-:W3:Y:S01]  /*0440*/  MUFU.TANH R21, R21 ;  /* 0x0000001500157308 */ /* 0x000ee20000002400 */
[----:B------:R-:W-:Y:S01]  /*0450*/  FMUL.FTZ R27, R12, R12 ;  /* 0x0000000c0c1b7220 */ /* 0x000fe20000410000 */
[----:B------:R-:W-:Y:S01]  /*0460*/  FMUL.FTZ R24, R11, R24 ;  /* 0x000000180b187220 */ /* 0x000fe20000410000 */
[----:B------:R-:W-:Y:S01]  /*0470*/  FMUL.FTZ R13, R13, 0.79788458347320556641 ;  /* 0x3f4c422a0d0d7820 */ /* 0x000fe20000410000 */
[----:B--2---:R-:W-:Y:S01]  /*0480*/  FADD.FTZ R25, R18, 1 ;  /* 0x3f80000012197421 */ /* 0x004fe20000010000 */
[----:B------:R-:W-:Y:S01]  /*0490*/  FMUL.FTZ R27, R12, R27 ;  /* 0x0000001b0c1b7220 */ /* 0x000fe20000410000 */
[----:B------:R-:W-:Y:S02]  /*04a0*/  FFMA.FTZ R24, R24, 0.044714998453855514526, R11 ;  /* 0x3d37271318187823 */ /* 0x000fe4000001000b */
[----:B------:R-:W2:Y:S01]  /*04b0*/  MUFU.TANH R22, R22 ;  /* 0x0000001600167308 */ /* 0x000ea20000002400 */
[----:B------:R-:W-:Y:S01]  /*04c0*/  FFMA.FTZ R27, R27, 0.044714998453855514526, R12 ;  /* 0x3d3727131b1b7823 */ /* 0x000fe2000001000c */
[----:B------:R-:W-:Y:S01]  /*04d0*/  FMUL.FTZ R26, R24, 0.79788458347320556641 ;  /* 0x3f4c422a181a7820 */ /* 0x000fe20000410000 */
[----:B------:R-:W-:Y:S01]  /*04e0*/  FMUL.FTZ R24, R16, 0.5 ;  /* 0x3f00000010187820 */ /* 0x000fe20000410000 */
[----:B-1----:R-:W-:Y:S01]  /*04f0*/  FADD.FTZ R16, R20, 1 ;  /* 0x3f80000014107421 */ /* 0x002fe20000010000 */
[----:B------:R-:W-:Y:S01]  /*0500*/  FMUL.FTZ R27, R27, 0.79788458347320556641 ;  /* 0x3f4c422a1b1b7820 */ /* 0x000fe20000410000 */
[----:B------:R-:W-:Y:S01]  /*0510*/  FMUL.FTZ R18, R14, R25 ;  /* 0x000000190e127220 */ /* 0x000fe20000410000 */
[----:B------:R-:W-:Y:S01]  /*0520*/  FMUL.FTZ R25, R8, 0.5 ;  /* 0x3f00000008197820 */ /* 0x000fe20000410000 */
[----:B------:R-:W1:Y:S01]  /*0530*/  MUFU.TANH R23, R23 ;  /* 0x0000001700177308 */ /* 0x000e620000002400 */
[----:B------:R-:W-:Y:S01]  /*0540*/  FMUL.FTZ R16, R15, R16 ;  /* 0x000000100f107220 */ /* 0x000fe20000410000 */
[----:B---3--:R-:W-:Y:S01]  /*0550*/  FADD.FTZ R21, R21, 1 ;  /* 0x3f80000015157421 */ /* 0x008fe20000010000 */
[----:B------:R-:W-:-:S03]  /*0560*/  IADD3 R8, P0, PT, R2, UR8, RZ ;  /* 0x0000000802087c10 */ /* 0x000fc6000ff1e0ff */
[----:B------:R-:W-:Y:S01]  /*0570*/  FMUL.FTZ R21, R24, R21 ;  /* 0x0000001518157220 */ /* 0x000fe20000410000 */
[----:B------:R-:W-:Y:S01]  /*0580*/  HADD2.F32 R24, -RZ, R4.H1_H1 ;  /* 0x30000004ff187230 */ /* 0x000fe20000004100 */
[----:B------:R-:W3:Y:S01]  /*0590*/  MUFU.TANH R13, R13 ;  /* 0x0000000d000d7308 */ /* 0x000ee20000002400 */
[----:B------:R-:W-:Y:S01]  /*05a0*/  FMUL.FTZ R4, R12, 0.5 ;  /* 0x3f0000000c047820 */ /* 0x000fe20000410000 */
[----:B--2---:R-:W-:-:S04]  /*05b0*/  FADD.FTZ R22, R22, 1 ;  /* 0x3f80000016167421 */ /* 0x004fc80000010000 */
[----:B------:R-:W-:Y:S02]  /*05c0*/  FMUL.FTZ R25, R25, R22 ;  /* 0x0000001619197220 */ /* 0x000fe40000410000 */
[----:B------:R-:W2:Y:S01]  /*05d0*/  MUFU.TANH R14, R26 ;  /* 0x0000001a000e7308 */ /* 0x000ea20000002400 */
[----:B-1----:R-:W-:Y:S01]  /*05e0*/  FADD.FTZ R20, R23, 1 ;  /* 0x3f80000017147421 */ /* 0x002fe20000010000 */
[----:B------:R-:W-:-:S03]  /*05f0*/  FMUL.FTZ R23, R10, 0.5 ;  /* 0x3f0000000a177820 */ /* 0x000fc60000410000 */
[----:B------:R-:W-:Y:S01]  /*0600*/  FMUL.FTZ R22, R9, R20 ;  /* 0x0000001409167220 */ /* 0x000fe20000410000 */
[----:B------:R-:W-:Y:S02]  /*0610*/  FMUL.FTZ R20, R11, 0.5 ;  /* 0x3f0000000b147820 */ /* 0x000fe40000410000 */
[----:B------:R1:W4:Y:S01]  /*0620*/  MUFU.TANH R15, R27 ;  /* 0x0000001b000f7308 */ /* 0x0003220000002400 */
[----:B------:R-:W-:Y:S01]  /*0630*/  IADD3.X R9, PT, PT, R3, UR9, RZ, P0, !PT ;  /* 0x0000000903097c10 */ /* 0x000fe200087fe4ff */
[----:B---3--:R-:W-:-:S04]  /*0640*/  FADD.FTZ R10, R13, 1 ;  /* 0x3f8000000d0a7421 */ /* 0x008fc80000010000 */
[----:B------:R-:W-:Y:S01]  /*0650*/  FMUL.FTZ R23, R23, R10 ;  /* 0x0000000a17177220 */ /* 0x000fe20000410000 */
[----:B-1----:R-:W-:Y:S01]  /*0660*/  FMUL.FTZ R27, R24, R24 ;  /* 0x00000018181b7220 */ /* 0x002fe20000410000 */
[----:B--2---:R-:W-:-:S03]  /*0670*/  FADD.FTZ R11, R14, 1 ;  /* 0x3f8000000e0b7421 */ /* 0x004fc60000010000 */
[----:B------:R-:W-:Y:S01]  /*0680*/  FMUL.FTZ R27, R24, R27 ;  /* 0x0000001b181b7220 */ /* 0x000fe20000410000 */
[----:B------:R-:W-:-:S03]  /*0690*/  FMUL.FTZ R20, R20, R11 ;  /* 0x0000000b14147220 */ /* 0x000fc60000410000 */
[----:B------:R-:W-:Y:S01]  /*06a0*/  FFMA.FTZ R27, R27, 0.044714998453855514526, R24 ;  /* 0x3d3727131b1b7823 */ /* 0x000fe20000010018 */
[----:B----4-:R-:W-:-:S03]  /*06b0*/  FADD.FTZ R15, R15, 1 ;  /* 0x3f8000000f0f7421 */ /* 0x010fc60000010000 */
[----:B------:R-:W-:Y:S01]  /*06c0*/  FMUL.FTZ R26, R27, 0.79788458347320556641 ;  /* 0x3f4c422a1b1a7820 */ /* 0x000fe20000410000 */
[----:B------:R-:W-:Y:S02]  /*06d0*/  FMUL.FTZ R4, R4, R15 ;  /* 0x0000000f04047220 */ /* 0x000fe40000410000 */
[----:B------:R-:W2:Y:S01]  /*06e0*/  LDG.E.ENL2.256.CONSTANT R12, R8, desc[UR12][R8.64] ;  /* 0xfe00000c0808797e */ /* 0x000ea2000812990c */
[----:B------:R-:W-:Y:S01]  /*06f0*/  FMUL.FTZ R27, R24, 0.5 ;  /* 0x3f000000181b7820 */ /* 0x000fe20000410000 */
[----:B------:R-:W-:Y:S01]  /*0700*/  F2FP.F16.F32.PACK_AB R18, R18, R19 ;  /* 0x000000131212723e */ /* 0x000fe200000000ff */
[----:B------:R-:W1:Y:S01]  /*0710*/  MUFU.TANH R26, R26 ;  /* 0x0000001a001a7308 */ /* 0x000e620000002400 */
[----:B------:R-:W-:Y:S02]  /*0720*/  F2FP.F16.F32.PACK_AB R16, R21, R16 ;  /* 0x000000101510723e */ /* 0x000fe400000000ff */
[----:B------:R-:W-:Y:S02]  /*0730*/  F2FP.F16.F32.PACK_AB R22, R22, R25 ;  /* 0x000000191616723e */ /* 0x000fe400000000ff */
[----:B------:R-:W-:-:S02]  /*0740*/  F2FP.F16.F32.PACK_AB R20, R20, R23 ;  /* 0x000000171414723e */ /* 0x000fc400000000ff */
[----:B0-----:R-:W-:Y:S01]  /*0750*/  IADD3 R17, PT, PT, R0, R17, RZ ;  /* 0x0000001100117210 */ /* 0x001fe20007ffe0ff */
[----:B-1----:R-:W-:-:S04]  /*0760*/  FADD.FTZ R24, R26, 1 ;  /* 0x3f8000001a187421 */ /* 0x002fc80000010000 */
        /* <DEDUP_REMOVED lines=39> */
[----:B------:R-:W-:-:S04]  /*09e0*/  HADD2.F32 R28, -RZ, R7.H0_H0 ;  /* 0x20000007ff1c7230 */ /* 0x000fc80000004100 */
        /* <DEDUP_REMOVED lines=9> */
[----:B------:R-:W-:-:S05]  /*0a80*/  HADD2.F32 R28, -RZ, R7.H1_H1 ;  /* 0x30000007ff1c7230 */ /* 0x000fca0000004100 */
        /* <DEDUP_REMOVED lines=8> */
[----:B------:R-:W-:Y:S02]  /*0b10*/  F2FP.F16.F32.PACK_AB R19, R7, R6 ;  /* 0x000000060713723e */ /* 0x000fe400000000ff */
[----:B------:R-:W-:Y:S01]  /*0b20*/  IADD3 R6, P0, PT, R2, UR6, RZ ;  /* 0x0000000602067c10 */ /* 0x000fe2000ff1e0ff */
[----:B--2---:R-:W-:Y:S02]  /*0b30*/  HFMA2 R8, R18, R8, -RZ ;  /* 0x0000000812087231 */ /* 0x004fe400001000ff */
[----:B------:R-:W-:Y:S02]  /*0b40*/  HMUL2 R9, R16, R9 ;  /* 0x0000000910097232 */ /* 0x000fe40000000000 */
[----:B------:R-:W-:Y:S02]  /*0b50*/  HFMA2 R10, R22, R10, -RZ ;  /* 0x0000000a160a7231 */ /* 0x000fe400001000ff */
[----:B------:R-:W-:Y:S02]  /*0b60*/  HMUL2 R11, R20, R11 ;  /* 0x0000000b140b7232 */ /* 0x000fe40000000000 */
[----:B------:R-:W-:-:S02]  /*0b70*/  HFMA2 R12, R4, R12, -RZ ;  /* 0x0000000c040c7231 */ /* 0x000fc400001000ff */
[----:B------:R-:W-:Y:S02]  /*0b80*/  HMUL2 R13, R24, R13 ;  /* 0x0000000d180d7232 */ /* 0x000fe40000000000 */
[----:B------:R-:W-:Y:S01]  /*0b90*/  HFMA2 R14, R5, R14, -RZ ;  /* 0x0000000e050e7231 */ /* 0x000fe200001000ff */
[----:B------:R-:W-:Y:S01]  /*0ba0*/  IADD3.X R7, PT, PT, R3, UR7, RZ, P0, !PT ;  /* 0x0000000703077c10 */ /* 0x000fe200087fe4ff */
[----:B------:R-:W-:Y:S01]  /*0bb0*/  HMUL2 R15, R19, R15 ;  /* 0x0000000f130f7232 */ /* 0x000fe20000000000 */
[----:B------:R-:W-:Y:S01]  /*0bc0*/  ISETP.GE.AND P0, PT, R17, UR11, PT ;  /* 0x0000000b11007c0c */ /* 0x000fe2000bf06270 */
[----:B------:R-:W-:-:S03]  /*0bd0*/  IMAD.WIDE.U32 R2, R0, 0x20, R2 ;  /* 0x0000002000027825 */ /* 0x000fc600078e0002 */
[----:B------:R1:W-:Y:S09]  /*0be0*/  STG.E.ENL2.256 desc[UR12][R6.64], R8, R12 ;  /* 0xf8000008060c797f */ /* 0x0003f2000f12180c */
[----:B------:R-:W-:Y:S05]  /*0bf0*/  @!P0 BRA `(.L_x_278) ;  /* 0xfffffff4004c8947 */ /* 0x000fea000383ffff */
[----:B------:R-:W-:Y:S05]  /*0c00*/  EXIT ;  /* 0x000000000000794d */ /* 0x000fea0003800000 */
.L_x_279:
        /* <DEDUP_REMOVED lines=15> */
.L_x_491:


//--------------------- .text._ZN4vllm18act_and_mul_kernelIf6float2XadL_ZNS_16gelu_tanh_kernelIfEET_RKS3_EEXadL_ZNS_23packed_gelu_tanh_kernelIS1_EES3_S5_EELb1ELb1ELb1EEEvPS3_PS4_i --------------------------
	.section	.text._ZN4vllm18act_and_mul_kernelIf6float2XadL_ZNS_16gelu_tanh_kernelIfEET_RKS3_EEXadL_ZNS_23packed_gelu_tanh_kernelIS1_EES3_S5_EELb1ELb1ELb1EEEvPS3_PS4_i,"ax",@progbits
	.align	128
        .global         _ZN4vllm18act_and_mul_kernelIf6float2XadL_ZNS_16gelu_tanh_kernelIfEET_RKS3_EEXadL_ZNS_23packed_gelu_tanh_kernelIS1_EES3_S5_EELb1ELb1ELb1EEEvPS3_PS4_i
        .type           _ZN4vllm18act_and_mul_kernelIf6float2XadL_ZNS_16gelu_tanh_kernelIfEET_RKS3_EEXadL_ZNS_23packed_gelu_tanh_kernelIS1_EES3_S5_EELb1ELb1ELb1EEEvPS3_PS4_i,@function
        .size           _ZN4vllm18act_and_mul_kernelIf6float2XadL_ZNS_16gelu_tanh_kernelIfEET_RKS3_EEXadL_ZNS_23packed_gelu_tanh_kernelIS1_EES3_S5_EELb1ELb1ELb1EEEvPS3_PS4_i,(.L_x_492 - _ZN4vllm18act_and_mul_kernelIf6float2XadL_ZNS_16gelu_tanh_kernelIfEET_RKS3_EEXadL_ZNS_23packed_gelu_tanh_kernelIS1_EES3_S5_EELb1ELb1ELb1EEEvPS3_PS4_i)
        .other          _ZN4vllm18act_and_mul_kernelIf6float2XadL_ZNS_16gelu_tanh_kernelIfEET_RKS3_EEXadL_ZNS_23packed_gelu_tanh_kernelIS1_EES3_S5_EELb1ELb1ELb1EEEvPS3_PS4_i,@"STO_CUDA_ENTRY STV_DEFAULT"
_ZN4vllm18act_and_mul_kernelIf6float2XadL_ZNS_16gelu_tanh_kernelIfEET_RKS3_EEXadL_ZNS_23packed_gelu_tanh_kernelIS1_EES3_S5_EELb1ELb1ELb1EEEvPS3_PS4_i:
.text._ZN4vllm18act_and_mul_kernelIf6float2XadL_ZNS_16gelu_tanh_kernelIfEET_RKS3_EEXadL_ZNS_23packed_gelu_tanh_kernelIS1_EES3_S5_EELb1ELb1ELb1EEEvPS3_PS4_i:
        /* <DEDUP_REMOVED lines=20> */
[----:B------:R-:W-:Y:S02]  /*0140*/  IADD3 R2, PT, PT, R29, R0, RZ ;  /* 0x000000001d027210 */ /* 0x000fe40007ffe0ff */
[----:B------:R-:W-:Y:S02]  /*0150*/  ISETP.NE.U32.AND P2, PT, R0, RZ, PT ;  /* 0x000000ff0000720c */ /* 0x000fe40003f45070 */
[----:B------:R-:W-:-:S02]  /*0160*/  ISETP.GE.U32.AND P0, PT, R2, UR11, PT ;  /* 0x0000000b02007c0c */ /* 0x000fc4000bf06070 */
[----:B------:R-:W-:Y:S02]  /*0170*/  VIMNMX.U32 R3, PT, PT, R2, UR11, !PT ;  /* 0x0000000b02037c48 */ /* 0x000fe4000ffe0000 */
[----:B------:R-:W-:-:S04]  /*0180*/  SEL R6, RZ, 0x1, P0 ;  /* 0x00000001ff067807 */ /* 0x000fc80000000000 */
[----:B------:R-:W-:Y:S01]  /*0190*/  IADD3 R3, PT, PT, R3, -R2, -R6 ;  /* 0x8000000203037210 */ /* 0x000fe20007ffe806 */
[----:B0-----:R-:W0:Y:S02]  /*01a0*/  MUFU.RCP R7, R7 ;  /* 0x0000000700077308 */ /* 0x001e240000001000 */
[----:B0-----:R-:W-:-:S06]  /*01b0*/  IADD3 R4, PT, PT, R7, 0xffffffe, RZ ;  /* 0x0ffffffe07047810 */ /* 0x001fcc0007ffe0ff */
[----:B------:R0:W1:Y:S02]  /*01c0*/  F2I.FTZ.U32.TRUNC.NTZ R5, R4 ;  /* 0x0000000400057305 */ /* 0x000064000021f000 */
[----:B0-----:R-:W-:Y:S01]  /*01d0*/  HFMA2 R4, -RZ, RZ, 0, 0 ;  /* 0x00000000ff047431 */ /* 0x001fe200000001ff */
[----:B-1----:R-:W-:-:S05]  /*01e0*/  IADD3 R9, PT, PT, RZ, -R5, RZ ;  /* 0x80000005ff097210 */ /* 0x002fca0007ffe0ff */
        /* <DEDUP_REMOVED lines=15> */
[----:B--2---:R-:W-:Y:S05]  /*02e0*/  @!P0 BRA `(.L_x_281) ;  /* 0x0000000400488947 */ /* 0x004fea0003800000 */
[----:B------:R-:W-:-:S05]  /*02f0*/  MOV R4, 0x20 ;  /* 0x0000002000047802 */ /* 0x000fca0000000f00 */
[----:B------:R-:W-:-:S06]  /*0300*/  IMAD.WIDE.U32 R4, R29, R4, UR4 ;  /* 0x000000041d047e25 */ /* 0x000fcc000f8e0004 */
[----:B------:R-:W2:Y:S01]  /*0310*/  LDG.E.ENL2.256.CONSTANT R8, R4, desc[UR12][R4.64] ;  /* 0xfe00000c0404797e */ /* 0x000ea20008129908 */
[----:B------:R-:W-:-:S05]  /*0320*/  MOV R12, 0x20 ;  /* 0x00000020000c7802 */ /* 0x000fca0000000f00 */
[----:B------:R-:W-:-:S06]  /*0330*/  IMAD.WIDE.U32 R12, R29, R12, UR6 ;  /* 0x000000061d0c7e25 */ /* 0x000fcc000f8e000c */
[----:B------:R-:W3:Y:S01]  /*0340*/  LDG.E.ENL2.256.CONSTANT R16, R12, desc[UR12][R12.64] ;  /* 0xfe00000c0c0c797e */ /* 0x000ee20008129910 */
        /* <DEDUP_REMOVED lines=11> */
[----:B------:R-:W-:Y:S01]  /*0400*/  FMUL.FTZ R21, R4, 0.5 ;  /* 0x3f00000004157820 */ /* 0x000fe20000410000 */
[----:B------:R-:W-:Y:S01]  /*0410*/  FMUL.FTZ R3, R3, 0.79788458347320556641 ;  /* 0x3f4c422a03037820 */ /* 0x000fe20000410000 */
[----:B------:R-:W-:Y:S01]  /*0420*/  FMUL.FTZ R25, R10, R10 ;  /* 0x0000000a0a197220 */ /* 0x000fe20000410000 */
[----:B------:R-:W-:Y:S01]  /*0430*/  FMUL.FTZ R20, R20, 0.79788458347320556641 ;  /* 0x3f4c422a14147820 */ /* 0x000fe20000410000 */
[----:B------:R-:W-:Y:S01]  /*0440*/  FFMA.FTZ R26, R26, 0.044714998453855514526, R7 ;  /* 0x3d3727131a1a7823 */ /* 0x000fe20000010007 */
[----:B------:R-:W-:Y:S01]  /*0450*/  FMUL.FTZ R24, R22, 0.79788458347320556641 ;  /* 0x3f4c422a16187820 */ /* 0x000fe20000410000 */
[----:B------:R-:W-:Y:S01]  /*0460*/  FMUL.FTZ R25, R10, R25 ;  /* 0x000000190a197220 */ /* 0x000fe20000410000 */
[----:B------:R-:W0:Y:S01]  /*0470*/  MUFU.TANH R3, R3 ;  /* 0x0000000300037308 */ /* 0x000e220000002400 */
[----:B------:R-:W-:-:S02]  /*0480*/  FMUL.FTZ R22, R26, 0.79788458347320556641 ;  /* 0x3f4c422a1a167820 */ /* 0x000fc40000410000 */
[----:B------:R-:W-:-:S05]  /*0490*/  FFMA.FTZ R25, R25, 0.044714998453855514526, R10 ;  /* 0x3d37271319197823 */ /* 0x000fca000001000a */
[----:B------:R1:W2:Y:S08]  /*04a0*/  MUFU.TANH R23, R20 ;  /* 0x0000001400177308 */ /* 0x0002b00000002400 */
[----:B------:R-:W4:Y:S01]  /*04b0*/  MUFU.TANH R24, R24 ;  /* 0x0000001800187308 */ /* 0x000f220000002400 */
[----:B-1----:R-:W-:Y:S01]  /*04c0*/  FMUL.FTZ R20, R11, R11 ;  /* 0x0000000b0b147220 */ /* 0x002fe20000410000 */
[----:B0-----:R-:W-:Y:S01]  /*04d0*/  FADD.FTZ R4, R3, 1 ;  /* 0x3f80000003047421 */ /* 0x001fe20000010000 */
[----:B------:R-:W-:-:S02]  /*04e0*/  FMUL.FTZ R3, R8, R8 ;  /* 0x0000000808037220 */ /* 0x000fc40000410000 */
[----:B------:R-:W-:Y:S01]  /*04f0*/  FMUL.FTZ R26, R11, R20 ;  /* 0x000000140b1a7220 */ /* 0x000fe20000410000 */
[----:B------:R-:W-:Y:S01]  /*0500*/  FMUL.FTZ R21, R21, R4 ;  /* 0x0000000415157220 */ /* 0x000fe20000410000 */
[----:B------:R-:W-:Y:S01]  /*0510*/  FMUL.FTZ R4, R9, R9 ;  /* 0x0000000909047220 */ /* 0x000fe20000410000 */
[----:B------:R-:W-:Y:S01]  /*0520*/  FMUL.FTZ R3, R8, R3 ;  /* 0x0000000308037220 */ /* 0x000fe20000410000 */
[----:B------:R-:W-:Y:S01]  /*0530*/  FFMA.FTZ R26, R26, 0.044714998453855514526, R11 ;  /* 0x3d3727131a1a7823 */ /* 0x000fe2000001000b */
[----:B------:R-:W-:Y:S01]  /*0540*/  FMUL.FTZ R20, R25, 0.79788458347320556641 ;  /* 0x3f4c422a19147820 */ /* 0x000fe20000410000 */
[----:B------:R-:W-:Y:S01]  /*0550*/  FMUL.FTZ R4, R9, R4 ;  /* 0x0000000409047220 */ /* 0x000fe20000410000 */
[----:B------:R-:W-:Y:S01]  /*0560*/  FFMA.FTZ R3, R3, 0.044714998453855514526, R8 ;  /* 0x3d37271303037823 */ /* 0x000fe20000010008 */
[----:B------:R-:W-:Y:S01]  /*0570*/  FMUL.FTZ R27, R26, 0.79788458347320556641 ;  /* 0x3f4c422a1a1b7820 */ /* 0x000fe20000410000 */
[----:B------:R-:W0:Y:S01]  /*0580*/  MUFU.TANH R22, R22 ;  /* 0x0000001600167308 */ /* 0x000e220000002400 */
[----:B------:R-:W-:Y:S01]  /*0590*/  FFMA.FTZ R4, R4, 0.044714998453855514526, R9 ;  /* 0x3d37271304047823 */ /* 0x000fe20000010009 */
[----:B------:R-:W-:Y:S01]  /*05a0*/  FMUL.FTZ R3, R3, 0.79788458347320556641 ;  /* 0x3f4c422a03037820 */ /* 0x000fe20000410000 */
[----:B------:R-:W-:Y:S01]  /*05b0*/  FMUL.FTZ R25, R5, 0.5 ;  /* 0x3f00000005197820 */ /* 0x000fe20000410000 */
[----:B------:R-:W-:Y:S01]  /*05c0*/  FMUL.FTZ R26, R6, 0.5 ;  /* 0x3f000000061a7820 */ /* 0x000fe20000410000 */
[----:B------:R-:W-:Y:S01]  /*05d0*/  FMUL.FTZ R4, R4, 0.79788458347320556641 ;  /* 0x3f4c422a04047820 */ /* 0x000fe20000410000 */
[----:B--2---:R-:W-:Y:S01]  /*05e0*/  FADD.FTZ R6, R23, 1 ;  /* 0x3f80000017067421 */ /* 0x004fe20000010000 */
[----:B----4-:R-:W-:Y:S01]  /*05f0*/  FADD.FTZ R23, R24, 1 ;  /* 0x3f80000018177421 */ /* 0x010fe20000010000 */
[----:B------:R-:W1:Y:S01]  /*0600*/  MUFU.TANH R3, R3 ;  /* 0x0000000300037308 */ /* 0x000e620000002400 */
[----:B------:R-:W-:Y:S01]  /*0610*/  FMUL.FTZ R24, R7, 0.5 ;  /* 0x3f00000007187820 */ /* 0x000fe20000410000 */
[----:B------:R-:W-:Y:S01]  /*0620*/  FMUL.FTZ R6, R25, R6 ;  /* 0x0000000619067220 */ /* 0x000fe20000410000 */
[----:B------:R-:W-:Y:S01]  /*0630*/  FMUL.FTZ R9, R9, 0.5 ;  /* 0x3f00000009097820 */ /* 0x000fe20000410000 */
[----:B------:R-:W-:Y:S01]  /*0640*/  FMUL.FTZ R8, R8, 0.5 ;  /* 0x3f00000008087820 */ /* 0x000fe20000410000 */
[----:B------:R-:W-:Y:S01]  /*0650*/  FMUL.FTZ R7, R10, 0.5 ;  /* 0x3f0000000a077820 */ /* 0x000fe20000410000 */
[----:B------:R-:W-:Y:S01]  /*0660*/  FMUL.FTZ R11, R11, 0.5 ;  /* 0x3f0000000b0b7820 */ /* 0x000fe20000410000 */
[----:B---3--:R-:W-:Y:S01]  /*0670*/  FMUL.FTZ R13, R13, R6 ;  /* 0x000000060d0d7220 */ /* 0x008fe20000410000 */
[----:B------:R-:W2:Y:S01]  /*0680*/  MUFU.TANH R4, R4 ;  /* 0x0000000400047308 */ /* 0x000ea20000002400 */
[----:B------:R-:W-:Y:S01]  /*0690*/  MOV R6, 0x20 ;  /* 0x0000002000067802 */ /* 0x000fe20000000f00 */
[----:B0-----:R-:W-:Y:S01]  /*06a0*/  FADD.FTZ R25, R22, 1 ;  /* 0x3f80000016197421 */ /* 0x001fe20000010000 */
[----:B------:R-:W-:Y:S01]  /*06b0*/  FMUL.FTZ R23, R26, R23 ;  /* 0x000000171a177220 */ /* 0x000fe20000410000 */
[----:B------:R-:W-:-:S02]  /*06c0*/  FMUL.FTZ R12, R12, R21 ;  /* 0x000000150c0c7220 */ /* 0x000fc40000410000 */
[----:B------:R-:W-:Y:S01]  /*06d0*/  FMUL.FTZ R10, R24, R25 ;  /* 0x00000019180a7220 */ /* 0x000fe20000410000 */
[----:B------:R-:W-:Y:S01]  /*06e0*/  FMUL.FTZ R14, R14, R23 ;  /* 0x000000170e0e7220 */ /* 0x000fe20000410000 */
[----:B------:R-:W0:Y:S01]  /*06f0*/  MUFU.TANH R20, R20 ;  /* 0x0000001400147308 */ /* 0x000e220000002400 */
[----:B-1----:R-:W-:Y:S01]  /*0700*/  FADD.FTZ R3, R3, 1 ;  /* 0x3f80000003037421 */ /* 0x002fe20000010000 */
[----:B------:R-:W-:-:S03]  /*0710*/  FMUL.FTZ R15, R15, R10 ;  /* 0x0000000a0f0f7220 */ /* 0x000fc60000410000 */
[----:B------:R-:W-:-:S03]  /*0720*/  FMUL.FTZ R3, R8, R3 ;  /* 0x0000000308037220 */ /* 0x000fc60000410000 */
[----:B------:R-:W1:Y:S01]  /*0730*/  MUFU.TANH R5, R27 ;  /* 0x0000001b00057308 */ /* 0x000e620000002400 */
[----:B--2---:R-:W-:Y:S01]  /*0740*/  FADD.FTZ R4, R4, 1 ;  /* 0x3f80000004047421 */ /* 0x004fe20000010000 */
[----:B------:R-:W-:-:S03]  /*0750*/  FMUL.FTZ R16, R16, R3 ;  /* 0x0000000310107220 */ /* 0x000fc60000410000 */
[----:B------:R-:W-:Y:S01]  /*0760*/  FMUL.FTZ R4, R9, R4 ;  /* 0x0000000409047220 */ /* 0x000fe20000410000 */
[----:B0-----:R-:W-:-:S03]  /*0770*/  FADD.FTZ R20, R20, 1 ;  /* 0x3f80000014147421 */ /* 0x001fc60000010000 */
[----:B------:R-:W-:Y:S01]  /*0780*/  FMUL.FTZ R17, R17, R4 ;  /* 0x0000000411117220 */ /* 0x000fe20000410000 */
[----:B------:R-:W-:Y:S01]  /*0790*/  FMUL.FTZ R7, R7, R20 ;  /* 0x0000001407077220 */ /* 0x000fe20000410000 */
[----:B-1----:R-:W-:-:S03]  /*07a0*/  FADD.FTZ R22, R5, 1 ;  /* 0x3f80000005167421 */ /* 0x002fc60000010000 */
[----:B------:R-:W-:Y:S01]  /*07b0*/  FMUL.FTZ R18, R18, R7 ;  /* 0x0000000712127220 */ /* 0x000fe20000410000 */
[----:B------:R-:W-:Y:S01]  /*07c0*/  IMAD.WIDE.U32 R4, R29, R6, UR8 ;  /* 0x000000081d047e25 */ /* 0x000fe2000f8e0006 */
[----:B------:R-:W-:-:S03]  /*07d0*/  MOV R29, R2 ;  /* 0x00000002001d7202 */ /* 0x000fc60000000f00 */
[----:B------:R-:W-:-:S04]  /*07e0*/  FMUL.FTZ R22, R11, R22 ;  /* 0x000000160b167220 */ /* 0x000fc80000410000 */
[----:B------:R-:W-:-:S05]  /*07f0*/  FMUL.FTZ R19, R19, R22 ;  /* 0x0000001613137220 */ /* 0x000fca0000410000 */
[----:B------:R0:W-:Y:S02]  /*0800*/  STG.E.ENL2.256 desc[UR12][R4.64], R12, R16 ;  /* 0xf800000c0410797f */ /* 0x0001e4000f12180c */
.L_x_281:
[----:B------:R-:W-:Y:S05]  /*0810*/  BSYNC.RECONVERGENT B0 ;  /* 0x0000000000007941 */ /* 0x000fea0003800200 */
.L_x_280:
[----:B------:R-:W-:Y:S05]  /*0820*/  @!P1 EXIT ;  /* 0x000000000000994d */ /* 0x000fea0003800000 */
[----:B------:R-:W-:-:S07]  /*0830*/  IADD3 R3, PT, PT, R29, R0, RZ ;  /* 0x000000001d037210 */ /* 0x000fce0007ffe0ff */
.L_x_282:
[----:B01----:R-:W-:-:S05]  /*0840*/  MOV R4, 0x20 ;  /* 0x0000002000047802 */ /* 0x003fca0000000f00 */
[----:B------:R-:W-:-:S06]  /*0850*/  IMAD.WIDE.U32 R4, R29, R4, UR4 ;  /* 0x000000041d047e25 */ /* 0x000fcc000f8e0004 */
[----:B------:R-:W2:Y:S01]  /*0860*/  LDG.E.ENL2.256.CONSTANT R12, R4, desc[UR12][R4.64] ;  /* 0xfe00000c0404797e */ /* 0x000ea2000812990c */
[----:B------:R-:W-:-:S05]  /*0870*/  HFMA2 R16, -RZ, RZ, 0, 1.9073486328125e-06 ;  /* 0x00000020ff107431 */ /* 0x000fca00000001ff */
[----:B------:R-:W-:-:S06]  /*0880*/  IMAD.WIDE.U32 R16, R29, R16, UR6 ;  /* 0x000000061d107e25 */ /* 0x000fcc000f8e0010 */
[----:B------:R-:W3:Y:S01]  /*0890*/  LDG.E.ENL2.256.CONSTANT R24, R16, desc[UR12][R16.64] ;  /* 0xfe00000c1010797e */ /* 0x000ee20008129918 */
[C---:B--2---:R-:W-:Y:S01]  /*08a0*/  FMUL.FTZ R9, R4.reuse, R4 ;  /* 0x0000000404097220 */ /* 0x044fe20000410000 */
[----:B------:R-:W-:Y:S01]  /*08b0*/  FMUL.FTZ R2, R5, R5 ;  /* 0x0000000505027220 */ /* 0x000fe20000410000 */
[----:B------:R-:W-:Y:S01]  /*08c0*/  FMUL.FTZ R10, R7, R7 ;  /* 0x00000007070a7220 */ /* 0x000fe20000410000 */
[C---:B------:R-:W-:Y:S01]  /*08d0*/  FMUL.FTZ R22, R5.reuse, 0.5 ;  /* 0x3f00000005167820 */ /* 0x040fe20000410000 */
[----:B------:R-:W-:Y:S01]  /*08e0*/  FMUL.FTZ R9, R4, R9 ;  /* 0x0000000904097220 */ /* 0x000fe20000410000 */
[----:B------:R-:W-:Y:S01]  /*08f0*/  FMUL.FTZ R2, R5, R2 ;  /* 0x0000000205027220 */ /* 0x000fe20000410000 */
[----:B------:R-:W-:Y:S01]  /*0900*/  FMUL.FTZ R20, R7, R10 ;  /* 0x0000000a07147220 */ /* 0x000fe20000410000 */
[----:B------:R-:W-:Y:S01]  /*0910*/  FMUL.FTZ R30, R6, 0.5 ;  /* 0x3f000000061e7820 */ /* 0x000fe20000410000 */
[----:B------:R-:W-:Y:S01]  /*0920*/  FFMA.FTZ R9, R9, 0.044714998453855514526, R4 ;  /* 0x3d37271309097823 */ /* 0x000fe20000010004 */
[----:B------:R-:W-:Y:S01]  /*0930*/  FFMA.FTZ R2, R2, 0.044714998453855514526, R5 ;  /* 0x3d37271302027823 */ /* 0x000fe20000010005 */
[----:B------:R-:W-:-:S02]  /*0940*/  FFMA.FTZ R20, R20, 0.044714998453855514526, R7 ;  /* 0x3d37271314147823 */ /* 0x000fc40000010007 */
[----:B------:R-:W-:Y:S01]  /*0950*/  FMUL.FTZ R8, R9, 0.79788458347320556641 ;  /* 0x3f4c422a09087820 */ /* 0x000fe20000410000 */
[----:B------:R-:W-:Y:S01]  /*0960*/  FMUL.FTZ R9, R6, R6 ;  /* 0x0000000606097220 */ /* 0x000fe20000410000 */
[----:B------:R-:W-:-:S03]  /*0970*/  FMUL.FTZ R2, R2, 0.79788458347320556641 ;  /* 0x3f4c422a02027820 */ /* 0x000fc60000410000 */
[----:B------:R-:W-:Y:S01]  /*0980*/  FMUL.FTZ R9, R6, R9 ;  /* 0x0000000906097220 */ /* 0x000fe20000410000 */
[----:B------:R-:W0:Y:S03]  /*0990*/  MUFU.TANH R8, R8 ;  /* 0x0000000800087308 */ /* 0x000e260000002400 */
[----:B------:R-:W-:-:S04]  /*09a0*/  FFMA.FTZ R9, R9, 0.044714998453855514526, R6 ;  /* 0x3d37271309097823 */ /* 0x000fc80000010006 */
[----:B------:R-:W-:Y:S01]  /*09b0*/  FMUL.FTZ R10, R9, 0.79788458347320556641 ;  /* 0x3f4c422a090a7820 */ /* 0x000fe20000410000 */
[C---:B------:R-:W-:Y:S01]  /*09c0*/  FMUL.FTZ R9, R12.reuse, R12 ;  /* 0x0000000c0c097220 */ /* 0x040fe20000410000 */
[----:B------:R1:W2:Y:S03]  /*09d0*/  MUFU.TANH R11, R2 ;  /* 0x00000002000b7308 */ /* 0x0002a60000002400 */
[----:B------:R-:W-:Y:S01]  /*09e0*/  FMUL.FTZ R21, R12, R9 ;  /* 0x000000090c157220 */ /* 0x000fe20000410000 */
[----:B------:R-:W-:Y:S01]  /*09f0*/  FMUL.FTZ R9, R20, 0.79788458347320556641 ;  /* 0x3f4c422a14097820 */ /* 0x000fe20000410000 */
[----:B------:R-:W-:Y:S02]  /*0a00*/  FMUL.FTZ R20, R13, R13 ;  /* 0x0000000d0d147220 */ /* 0x000fe40000410000 */
[----:B------:R-:W-:Y:S01]  /*0a10*/  FFMA.FTZ R21, R21, 0.044714998453855514526, R12 ;  /* 0x3d37271315157823 */ /* 0x000fe2000001000c */
[----:B------:R-:W4:Y:S01]  /*0a20*/  MUFU.TANH R10, R10 ;  /* 0x0000000a000a7308 */ /* 0x000f220000002400 */
[----:B------:R-:W-:-:S02]  /*0a30*/  FMUL.FTZ R20, R13, R20 ;  /* 0x000000140d147220 */ /* 0x000fc40000410000 */
[----:B-1----:R-:W-:Y:S01]  /*0a40*/  FMUL.FTZ R2, R21, 0.79788458347320556641 ;  /* 0x3f4c422a15027820 */ /* 0x002fe20000410000 */
[----:B------:R-:W-:Y:S01]  /*0a50*/  FMUL.FTZ R21, R14, R14 ;  /* 0x0000000e0e157220 */ /* 0x000fe20000410000 */
[----:B------:R-:W-:-:S03]  /*0a60*/  FFMA.FTZ R20, R20, 0.044714998453855514526, R13 ;  /* 0x3d37271314147823 */ /* 0x000fc6000001000d */
[----:B------:R-:W-:Y:S01]  /*0a70*/  FMUL.FTZ R31, R14, R21 ;  /* 0x000000150e1f7220 */ /* 0x000fe20000410000 */
[----:B------:R-:W-:Y:S01]  /*0a80*/  FMUL.FTZ R23, R20, 0.79788458347320556641 ;  /* 0x3f4c422a14177820 */ /* 0x000fe20000410000 */
[----:B------:R-:W-:Y:S01]  /*0a90*/  FMUL.FTZ R21, R4, 0.5 ;  /* 0x3f00000004157820 */ /* 0x000fe20000410000 */
[----:B0-----:R-:W-:Y:S01]  /*0aa0*/  FADD.FTZ R4, R8, 1 ;  /* 0x3f80000008047421 */ /* 0x001fe20000010000 */
[----:B------:R-:W-:Y:S01]  /*0ab0*/  FFMA.FTZ R31, R31, 0.044714998453855514526, R14 ;  /* 0x3d3727131f1f7823 */ /* 0x000fe2000001000e */
[----:B--2---:R-:W-:Y:S01]  /*0ac0*/  FADD.FTZ R5, R11, 1 ;  /* 0x3f8000000b057421 */ /* 0x004fe20000010000 */
[----:B------:R-:W0:Y:S01]  /*0ad0*/  MUFU.TANH R9, R9 ;  /* 0x0000000900097308 */ /* 0x000e220000002400 */
[----:B------:R-:W-:Y:S01]  /*0ae0*/  FMUL.FTZ R21, R21, R4 ;  /* 0x0000000415157220 */ /* 0x000fe20000410000 */
[----:B------:R-:W-:Y:S01]  /*0af0*/  FMUL.FTZ R28, R31, 0.79788458347320556641 ;  /* 0x3f4c422a1f1c7820 */ /* 0x000fe20000410000 */
[----:B------:R-:W-:Y:S01]  /*0b00*/  FMUL.FTZ R22, R22, R5 ;  /* 0x0000000516167220 */ /* 0x000fe20000410000 */
[----:B----4-:R-:W-:Y:S01]  /*0b10*/  FADD.FTZ R5, R10, 1 ;  /* 0x3f8000000a057421 */ /* 0x010fe20000010000 */
[----:B------:R-:W-:Y:S01]  /*0b20*/  MOV R4, 0x20 ;  /* 0x0000002000047802 */ /* 0x000fe20000000f00 */
[----:B------:R-:W-:Y:S01]  /*0b30*/  FMUL.FTZ R20, R7, 0.5 ;  /* 0x3f00000007147820 */ /* 0x000fe20000410000 */
[----:B------:R-:W-:Y:S01]  /*0b40*/  FMUL.FTZ R31, R12, 0.5 ;  /* 0x3f0000000c1f7820 */ /* 0x000fe20000410000 */
[----:B------:R1:W2:Y:S01]  /*0b50*/  MUFU.TANH R8, R23 ;  /* 0x0000001700087308 */ /* 0x0002a20000002400 */
[----:B------:R-:W-:Y:S01]  /*0b60*/  FMUL.FTZ R30, R30, R5 ;  /* 0x000000051e1e7220 */ /* 0x000fe20000410000 */
[----:B------:R-:W-:-:S06]  /*0b70*/  IMAD.WIDE.U32 R4, R3, R4, UR4 ;  /* 0x0000000403047e25 */ /* 0x000fcc000f8e0004 */
[----:B------:R4:W5:Y:S01]  /*0b80*/  MUFU.TANH R11, R28 ;  /* 0x0000001c000b7308 */ /* 0x0009620000002400 */
[----:B-1----:R-:W-:Y:S01]  /*0b90*/  FMUL.FTZ R23, R13, 0.5 ;  /* 0x3f0000000d177820 */ /* 0x002fe20000410000 */
[----:B0-----:R-:W-:-:S04]  /*0ba0*/  FADD.FTZ R9, R9, 1 ;  /* 0x3f80000009097421 */ /* 0x001fc80000010000 */
[----:B------:R-:W-:Y:S02]  /*0bb0*/  FMUL.FTZ R20, R20, R9 ;  /* 0x0000000914147220 */ /* 0x000fe40000410000 */
[----:B------:R-:W0:Y:S01]  /*0bc0*/  MUFU.TANH R2, R2 ;  /* 0x0000000200027308 */ /* 0x000e220000002400 */
[----:B----4-:R-:W-:Y:S01]  /*0bd0*/  FMUL.FTZ R28, R14, 0.5 ;  /* 0x3f0000000e1c7820 */ /* 0x010fe20000410000 */
[----:B--2---:R-:W-:-:S04]  /*0be0*/  FADD.FTZ R8, R8, 1 ;  /* 0x3f80000008087421 */ /* 0x004fc80000010000 */
[----:B------:R-:W-:Y:S01]  /*0bf0*/  FMUL.FTZ R23, R23, R8 ;  /* 0x0000000817177220 */ /* 0x000fe20000410000 */
[----:B-----5:R-:W-:-:S04]  /*0c00*/  FADD.FTZ R11, R11, 1 ;  /* 0x3f8000000b0b7421 */ /* 0x020fc80000010000 */
[----:B------:R-:W-:Y:S02]  /*0c10*/  FMUL.FTZ R28, R28, R11 ;  /* 0x0000000b1c1c7220 */ /* 0x000fe40000410000 */
[----:B------:R-:W2:Y:S01]  /*0c20*/  LDG.E.ENL2.256.CONSTANT R4, R8, desc[UR12][R4.64] ;  /* 0xfe00000c0408797e */ /* 0x000ea20008129904 */
[----:B0-----:R-:W-:-:S04]  /*0c30*/  FADD.FTZ R2, R2, 1 ;  /* 0x3f80000002027421 */ /* 0x001fc80000010000 */
[----:B------:R-:W-:Y:S01]  /*0c40*/  FMUL.FTZ R31, R31, R2 ;  /* 0x000000021f1f7220 */ /* 0x000fe20000410000 */
[----:B------:R-:W-:-:S04]  /*0c50*/  FMUL.FTZ R2, R15, R15 ;  /* 0x0000000f0f027220 */ /* 0x000fc80000410000 */
[----:B------:R-:W-:-:S04]  /*0c60*/  FMUL.FTZ R2, R15, R2 ;  /* 0x000000020f027220 */ /* 0x000fc80000410000 */
[----:B------:R-:W-:-:S04]  /*0c70*/  FFMA.FTZ R2, R2, 0.044714998453855514526, R15 ;  /* 0x3d37271302027823 */ /* 0x000fc8000001000f */
[----:B------:R-:W-:-:S06]  /*0c80*/  FMUL.FTZ R32, R2, 0.79788458347320556641 ;  /* 0x3f4c422a02207820 */ /* 0x000fcc0000410000 */
[----:B------:R-:W0:Y:S01]  /*0c90*/  MUFU.TANH R32, R32 ;  /* 0x0000002000207308 */ /* 0x000e220000002400 */
[----:B------:R-:W-:Y:S01]  /*0ca0*/  FMUL.FTZ R2, R15, 0.5 ;  /* 0x3f0000000f027820 */ /* 0x000fe20000410000 */
[----:B---3--:R-:W-:Y:S01]  /*0cb0*/  FMUL.FTZ R12, R16, R21 ;  /* 0x00000015100c7220 */ /* 0x008fe20000410000 */
[----:B------:R-:W-:Y:S02]  /*0cc0*/  HFMA2 R16, -RZ, RZ, 0, 1.9073486328125e-06 ;  /* 0x00000020ff107431 */ /* 0x000fe400000001ff */
[----:B------:R-:W-:Y:S01]  /*0cd0*/  FMUL.FTZ R14, R18, R30 ;  /* 0x0000001e120e7220 */ /* 0x000fe20000410000 */
[----:B------:R-:W-:Y:S01]  /*0ce0*/  FMUL.FTZ R15, R19, R20 ;  /* 0x00000014130f7220 */ /* 0x000fe20000410000 */
[----:B------:R-:W-:Y:S01]  /*0cf0*/  FMUL.FTZ R25, R25, R23 ;  /* 0x0000001719197220 */ /* 0x000fe20000410000 */
[----:B0-----:R-:W-:-:S04]  /*0d00*/  FADD.FTZ R13, R32, 1 ;  /* 0x3f800000200d7421 */ /* 0x001fc80000010000 */
[----:B------:R-:W-:Y:S01]  /*0d10*/  FMUL.FTZ R2, R2, R13 ;  /* 0x0000000d02027220 */ /* 0x000fe20000410000 */
[----:B------:R-:W-:Y:S01]  /*0d20*/  FMUL.FTZ R13, R17, R22 ;  /* 0x00000016110d7220 */ /* 0x000fe20000410000 */
[----:B------:R-:W-:-:S06]  /*0d30*/  IMAD.WIDE.U32 R16, R3, R16, UR6 ;  /* 0x0000000603107e25 */ /* 0x000fcc000f8e0010 */
[----:B------:R-:W3:Y:S01]  /*0d40*/  LDG.E.ENL2.256.CONSTANT R20, R16, desc[UR12][R16.64] ;  /* 0xfe00000c1010797e */ /* 0x000ee20008129914 */
[----:B------:R-:W-:Y:S01]  /*0d50*/  FMUL.FTZ R27, R27, R2 ;  /* 0x000000021b1b7220 */ /* 0x000fe20000410000 */
[----:B------:R-:W-:Y:S01]  /*0d60*/  MOV R30, 0x20 ;  /* 0x00000020001e7802 */ /* 0x000fe20000000f00 */
[----:B------:R-:W-:Y:S01]  /*0d70*/  FMUL.FTZ R24, R24, R31 ;  /* 0x0000001f18187220 */ /* 0x000fe20000410000 */
[----:B------:R-:W-:-:S03]  /*0d80*/  FMUL.FTZ R26, R26, R28 ;  /* 0x0000001c1a1a7220 */ /* 0x000fc60000410000 */
[----:B------:R-:W-:-:S05]  /*0d90*/  IMAD.WIDE.U32 R30, R29, R30, UR8 ;  /* 0x000000081d1e7e25 */ /* 0x000fca000f8e001e */
[----:B------:R0:W-:Y:S01]  /*0da0*/  STG.E.ENL2.256 desc[UR12][R30.64], R12, R24 ;  /* 0xf800000c1e18797f */ /* 0x0001e2000f12180c */
[----:B------:R-:W-:-:S04]  /*0db0*/  IADD3 R29, PT, PT, R0, R29, R0 ;  /* 0x0000001d001d7210 */ /* 0x000fc80007ffe000 */
[----:B------:R-:W-:Y:S01]  /*0dc0*/  ISETP.GE.AND P0, PT, R29, UR11, PT ;  /* 0x0000000b1d007c0c */ /* 0x000fe2000bf06270 */
[----:B--2---:R-:W-:-:S04]  /*0dd0*/  FMUL.FTZ R33, R8, R8 ;  /* 0x0000000808217220 */ /* 0x004fc80000410000 */
[----:B------:R-:W-:-:S04]  /*0de0*/  FMUL.FTZ R33, R8, R33 ;  /* 0x0000002108217220 */ /* 0x000fc80000410000 */
[----:B------:R-:W-:-:S04]  /*0df0*/  FFMA.FTZ R33, R33, 0.044714998453855514526, R8 ;  /* 0x3d37271321217823 */ /* 0x000fc80000010008 */
[----:B------:R-:W-:-:S06]  /*0e00*/  FMUL.FTZ R2, R33, 0.79788458347320556641 ;  /* 0x3f4c422a21027820 */ /* 0x000fcc0000410000 */
[----:B------:R-:W1:Y:S01]  /*0e10*/  MUFU.TANH R2, R2 ;  /* 0x0000000200027308 */ /* 0x000e620000002400 */
[----:B0-----:R-:W-:Y:S01]  /*0e20*/  FMUL.FTZ R25, R4, R4 ;  /* 0x0000000404197220 */ /* 0x001fe20000410000 */
[C---:B------:R-:W-:Y:S01]  /*0e30*/  FMUL.FTZ R28, R9.reuse, R9 ;  /* 0x00000009091c7220 */ /* 0x040fe20000410000 */
[----:B------:R-:W-:Y:S01]  /*0e40*/  FMUL.FTZ R13, R8, 0.5 ;  /* 0x3f000000080d7820 */ /* 0x000fe20000410000 */
[----:B------:R-:W-:Y:S01]  /*0e50*/  FMUL.FTZ R33, R10, R10 ;  /* 0x0000000a0a217220 */ /* 0x000fe20000410000 */
[----:B------:R-:W-:Y:S01]  /*0e60*/  FMUL.FTZ R25, R4, R25 ;  /* 0x0000001904197220 */ /* 0x000fe20000410000 */
[----:B------:R-:W-:Y:S01]  /*0e70*/  FMUL.FTZ R28, R9, R28 ;  /* 0x0000001c091c7220 */ /* 0x000fe20000410000 */
[----:B------:R-:W-:Y:S01]  /*0e80*/  FMUL.FTZ R12, R11, R11 ;  /* 0x0000000b0b0c7220 */ /* 0x000fe20000410000 */
[----:B------:R-:W-:Y:S01]  /*0e90*/  FMUL.FTZ R33, R10, R33 ;  /* 0x000000210a217220 */ /* 0x000fe20000410000 */
[----:B------:R-:W-:Y:S01]  /*0ea0*/  FFMA.FTZ R25, R25, 0.044714998453855514526, R4 ;  /* 0x3d37271319197823 */ /* 0x000fe20000010004 */
[----:B------:R-:W-:Y:S01]  /*0eb0*/  FFMA.FTZ R28, R28, 0.044714998453855514526, R9 ;  /* 0x3d3727131c1c7823 */ /* 0x000fe20000010009 */
[----:B-1----:R-:W-:-:S04]  /*0ec0*/  FADD.FTZ R2, R2, 1 ;  /* 0x3f80000002027421 */ /* 0x002fc80000010000 */
[----:B------:R-:W-:Y:S01]  /*0ed0*/  FMUL.FTZ R13, R13, R2 ;  /* 0x000000020d0d7220 */ /* 0x000fe20000410000 */
[----:B------:R-:W-:Y:S01]  /*0ee0*/  FMUL.FTZ R2, R5, R5 ;  /* 0x0000000505027220 */ /* 0x000fe20000410000 */
[----:B------:R-:W-:Y:S01]  /*0ef0*/  FMUL.FTZ R12, R11, R12 ;  /* 0x0000000c0b0c7220 */ /* 0x000fe20000410000 */
[----:B------:R-:W-:Y:S02]  /*0f00*/  FMUL.FTZ R15, R28, 0.79788458347320556641 ;  /* 0x3f4c422a1c0f7820 */ /* 0x000fe40000410000 */
[----:B------:R-:W-:Y:S01]  /*0f10*/  FMUL.FTZ R8, R5, R2 ;  /* 0x0000000205087220 */ /* 0x000fe20000410000 */
[----:B------:R-:W-:Y:S01]  /*0f20*/  FMUL.FTZ R2, R25, 0.79788458347320556641 ;  /* 0x3f4c422a19027820 */ /* 0x000fe20000410000 */
[----:B------:R-:W-:Y:S01]  /*0f30*/  FFMA.FTZ R33, R33, 0.044714998453855514526, R10 ;  /* 0x3d37271321217823 */ /* 0x000fe2000001000a */
[----:B------:R-:W-:Y:S01]  /*0f40*/  FMUL.FTZ R25, R6, R6 ;  /* 0x0000000606197220 */ /* 0x000fe20000410000 */
[----:B------:R-:W-:Y:S01]  /*0f50*/  FMUL.FTZ R26, R7, R7 ;  /* 0x00000007071a7220 */ /* 0x000fe20000410000 */
[----:B------:R-:W-:Y:S01]  /*0f60*/  FFMA.FTZ R12, R12, 0.044714998453855514526, R11 ;  /* 0x3d3727130c0c7823 */ /* 0x000fe2000001000b */
[----:B------:R-:W-:Y:S01]  /*0f70*/  FMUL.FTZ R24, R33, 0.79788458347320556641 ;  /* 0x3f4c422a21187820 */ /* 0x000fe20000410000 */
[----:B------:R-:W-:Y:S01]  /*0f80*/  FMUL.FTZ R25, R6, R25 ;  /* 0x0000001906197220 */ /* 0x000fe20000410000 */
[----:B------:R-:W0:Y:S01]  /*0f90*/  MUFU.TANH R15, R15 ;  /* 0x0000000f000f7308 */ /* 0x000e220000002400 */
[----:B------:R-:W-:Y:S01]  /*0fa0*/  FMUL.FTZ R26, R7, R26 ;  /* 0x0000001a071a7220 */ /* 0x000fe20000410000 */
[----:B------:R-:W-:Y:S01]  /*0fb0*/  FMUL.FTZ R12, R12, 0.79788458347320556641 ;  /* 0x3f4c422a0c0c7820 */ /* 0x000fe20000410000 */
[----:B------:R-:W-:Y:S01]  /*0fc0*/  FFMA.FTZ R8, R8, 0.044714998453855514526, R5 ;  /* 0x3d37271308087823 */ /* 0x000fe20000010005 */
[----:B------:R-:W-:Y:S01]  /*0fd0*/  FFMA.FTZ R25, R25, 0.044714998453855514526, R6 ;  /* 0x3d37271319197823 */ /* 0x000fe20000010006 */
[----:B------:R-:W-:-:S03]  /*0fe0*/  FFMA.FTZ R26, R26, 0.044714998453855514526, R7 ;  /* 0x3d3727131a1a7823 */ /* 0x000fc60000010007 */
[----:B------:R-:W1:Y:S01]  /*0ff0*/  MUFU.TANH R24, R24 ;  /* 0x0000001800187308 */ /* 0x000e620000002400 */
[----:B------:R-:W-:Y:S01]  /*1000*/  FMUL.FTZ R8, R8, 0.79788458347320556641 ;  /* 0x3f4c422a08087820 */ /* 0x000fe20000410000 */
[----:B------:R-:W-:-:S06]  /*1010*/  FMUL.FTZ R27, R26, 0.79788458347320556641 ;  /* 0x3f4c422a1a1b7820 */ /* 0x000fcc0000410000 */
[----:B------:R2:W4:Y:S02]  /*1020*/  MUFU.TANH R14, R12 ;  /* 0x0000000c000e7308 */ /* 0x0005240000002400 */
[----:B--2---:R-:W-:-:S06]  /*1030*/  FMUL.FTZ R12, R25, 0.79788458347320556641 ;  /* 0x3f4c422a190c7820 */ /* 0x004fcc0000410000 */
[----:B------:R-:W2:Y:S01]  /*1040*/  MUFU.TANH R2, R2 ;  /* 0x0000000200027308 */ /* 0x000ea20000002400 */
[----:B------:R-:W-:Y:S01]  /*1050*/  FMUL.FTZ R25, R9, 0.5 ;  /* 0x3f00000009197820 */ /* 0x000fe20000410000 */
[----:B------:R-:W-:-:S06]  /*1060*/  FMUL.FTZ R26, R10, 0.5 ;  /* 0x3f0000000a1a7820 */ /* 0x000fcc0000410000 */
[----:B------:R-:W5:Y:S01]  /*1070*/  MUFU.TANH R8, R8 ;  /* 0x0000000800087308 */ /* 0x000f620000002400 */
[----:B0-----:R-:W-:-:S07]  /*1080*/  FADD.FTZ R10, R15, 1 ;  /* 0x3f8000000f0a7421 */ /* 0x001fce0000010000 */
[----:B------:R-:W0:Y:S08]  /*1090*/  MUFU.TANH R12, R12 ;  /* 0x0000000c000c7308 */ /* 0x000e300000002400 */
[----:B------:R-:W3:Y:S01]  /*10a0*/  MUFU.TANH R9, R27 ;  /* 0x0000001b00097308 */ /* 0x000ee20000002400 */
[----:B-1----:R-:W-:Y:S01]  /*10b0*/  FADD.FTZ R15, R24, 1 ;  /* 0x3f800000180f7421 */ /* 0x002fe20000010000 */
[----:B------:R-:W-:Y:S01]  /*10c0*/  FMUL.FTZ R10, R25, R10 ;  /* 0x0000000a190a7220 */ /* 0x000fe20000410000 */
[----:B------:R-:W-:Y:S01]  /*10d0*/  FMUL.FTZ R24, R11, 0.5 ;  /* 0x3f0000000b187820 */ /* 0x000fe20000410000 */
[----:B----4-:R-:W-:Y:S01]  /*10e0*/  FADD.FTZ R25, R14, 1 ;  /* 0x3f8000000e197421 */ /* 0x010fe20000010000 */
[----:B------:R-:W-:Y:S01]  /*10f0*/  FMUL.FTZ R11, R6, 0.5 ;  /* 0x3f000000060b7820 */ /* 0x000fe20000410000 */
[----:B------:R-:W-:-:S02]  /*1100*/  FMUL.FTZ R4, R4, 0.5 ;  /* 0x3f00000004047820 */ /* 0x000fc40000410000 */
[----:B------:R-:W-:Y:S01]  /*1110*/  FMUL.FTZ R6, R24, R25 ;  /* 0x0000001918067220 */ /* 0x000fe20000410000 */
[----:B--2---:R-:W-:Y:S01]  /*1120*/  FADD.FTZ R25, R2, 1 ;  /* 0x3f80000002197421 */ /* 0x004fe20000010000 */
[----:B------:R-:W-:Y:S01]  /*1130*/  FMUL.FTZ R5, R5, 0.5 ;  /* 0x3f00000005057820 */ /* 0x000fe20000410000 */
[----:B------:R-:W-:Y:S01]  /*1140*/  FMUL.FTZ R7, R7, 0.5 ;  /* 0x3f00000007077820 */ /* 0x000fe20000410000 */
[----:B-----5:R-:W-:Y:S01]  /*1150*/  FADD.FTZ R8, R8, 1 ;  /* 0x3f80000008087421 */ /* 0x020fe20000010000 */
[----:B0-----:R-:W-:Y:S01]  /*1160*/  FADD.FTZ R12, R12, 1 ;  /* 0x3f8000000c0c7421 */ /* 0x001fe20000010000 */
[----:B------:R-:W-:Y:S01]  /*1170*/  FMUL.FTZ R15, R26, R15 ;  /* 0x0000000f1a0f7220 */ /* 0x000fe20000410000 */
[----:B---3--:R-:W-:Y:S01]  /*1180*/  FADD.FTZ R2, R9, 1 ;  /* 0x3f80000009027421 */ /* 0x008fe20000010000 */
[----:B------:R-:W-:Y:S01]  /*1190*/  FMUL.FTZ R9, R4, R25 ;  /* 0x0000001904097220 */ /* 0x000fe20000410000 */
[----:B------:R-:W-:Y:S02]  /*11a0*/  HFMA2 R4, -RZ, RZ, 0, 1.9073486328125e-06 ;  /* 0x00000020ff047431 */ /* 0x000fe400000001ff */
[----:B------:R-:W-:Y:S01]  /*11b0*/  FMUL.FTZ R8, R5, R8 ;  /* 0x0000000805087220 */ /* 0x000fe20000410000 */
        /* <DEDUP_REMOVED lines=10> */
[----:B------:R-:W-:-:S05]  /*1260*/  IMAD.WIDE.U32 R4, R3, R4, UR8 ;  /* 0x0000000803047e25 */ /* 0x000fca000f8e0004 */
[----:B------:R1:W-:Y:S01]  /*1270*/  STG.E.ENL2.256 desc[UR12][R4.64], R16, R20 ;  /* 0xf80000100414797f */ /* 0x0003e2000f12180c */
[----:B------:R-:W-:Y:S01]  /*1280*/  LEA R3, R0, R3, 0x1 ;  /* 0x0000000300037211 */ /* 0x000fe200078e08ff */
[----:B------:R-:W-:Y:S06]  /*1290*/  @!P0 BRA `(.L_x_282) ;  /* 0xfffffff400688947 */ /* 0x000fec000383ffff */
[----:B------:R-:W-:Y:S05]  /*12a0*/  EXIT ;  /* 0x000000000000794d */ /* 0x000fea0003800000 */
.L_x_283:
        /* <DEDUP_REMOVED lines=13> */
.L_x_492:


//--------------------- .text._ZN4vllm18act_and_mul_kernelIN3c108BFloat16E14__nv_bfloat162XadL_ZNS_11gelu_kernelIS2_EET_RKS5_EEXadL_ZNS_18packed_gelu_kernelIS3_EES5_S7_EELb1ELb0ELb0EEEvPS5_PS6_i --------------------------
	.section	.text._ZN4vllm18act_and_mul_kernelIN3c108BFloat16E14__nv_bfloat162XadL_ZNS_11gelu_kernelIS2_EET_RKS5_EEXadL_ZNS_18packed_gelu_kernelIS3_EES5_S7_EELb1ELb0ELb0EEEvPS5_PS6_i,"ax",@progbits
	.align	128
        .global         _ZN4vllm18act_and_mul_kernelIN3c108BFloat16E14__nv_bfloat162XadL_ZNS_11gelu_kernelIS2_EET_RKS5_EEXadL_ZNS_18packed_gelu_kernelIS3_EES5_S7_EELb1ELb0ELb0EEEvPS5_PS6_i
        .type           _ZN4vllm18act_and_mul_kernelIN3c108BFloat16E14__nv_bfloat162XadL_ZNS_11gelu_kernelIS2_EET_RKS5_EEXadL_ZNS_18packed_gelu_kernelIS3_EES5_S7_EELb1ELb0ELb0EEEvPS5_PS6_i,@function
        .size           _ZN4vllm18act_and_mul_kernelIN3c108BFloat16E14__nv_bfloat162XadL_ZNS_11gelu_kernelIS2_EET_RKS5_EEXadL_ZNS_18packed_gelu_kernelIS3_EES5_S7_EELb1ELb0ELb0EEEvPS5_PS6_i,(.L_x_436 - _ZN4vllm18act_and_mul_kernelIN3c108BFloat16E14__nv_bfloat162XadL_ZNS_11gelu_kernelIS2_EET_RKS5_EEXadL_ZNS_18packed_gelu_kernelIS3_EES5_S7_EELb1ELb0ELb0EEEvPS5_PS6_i)
        .other          _ZN4vllm18act_and_mul_kernelIN3c108BFloat16E14__nv_bfloat162XadL_ZNS_11gelu_kernelIS2_EET_RKS5_EEXadL_ZNS_18packed_gelu_kernelIS3_EES5_S7_EELb1ELb0ELb0EEEvPS5_PS6_i,@"STO_CUDA_ENTRY STV_DEFAULT"
_ZN4vllm18act_and_mul_kernelIN3c108BFloat16E14__nv_bfloat162XadL_ZNS_11gelu_kernelIS2_EET_RKS5_EEXadL_ZNS_18packed_gelu_kernelIS3_EES5_S7_EELb1ELb0ELb0EEEvPS5_PS6_i:
.text._ZN4vllm18act_and_mul_kernelIN3c108BFloat16E14__nv_bfloat162XadL_ZNS_11gelu_kernelIS2_EET_RKS5_EEXadL_ZNS_18packed_gelu_kernelIS3_EES5_S7_EELb1ELb0ELb0EEEvPS5_PS6_i:
        /* <DEDUP_REMOVED lines=20> */
[----:B------:R-:W-:-:S03]  /*0140*/  IMAD.MOV.U32 R3, RZ, RZ, RZ ;  /* 0x000000ffff037224 */ /* 0x000fc600078e00ff */
[----:B------:R-:W-:Y:S01]  /*0150*/  IADD3.X R9, PT, PT, R9, -0x1, ~R4, P0, P1 ;  /* 0xffffffff09097810 */ /* 0x000fe200007e2c04 */
[----:B------:R-:W-:-:S03]  /*0160*/  IMAD.SHL.U32 R4, R2, 0x2, RZ ;  /* 0x0000000202047824 */ /* 0x000fc600078e00ff */
        /* <DEDUP_REMOVED lines=22> */
.L_x_285:
[----:B------:R-:W-:-:S07]  /*02d0*/  MOV R8, 0x2f0 ;  /* 0x000002f000087802 */ /* 0x000fce0000000f00 */
[----:B------:R-:W-:Y:S05]  /*02e0*/  CALL.REL.NOINC `($__internal_18_$__cuda_sm20_div_u64) ;  /* 0x0000001000587944 */ /* 0x000fea0003c00000 */
[----:B------:R-:W-:Y:S01]  /*02f0*/  MOV R8, R7 ;  /* 0x0000000700087202 */ /* 0x000fe20000000f00 */
[----:B------:R-:W-:-:S07]  /*0300*/  IMAD.MOV.U32 R9, RZ, RZ, R10 ;  /* 0x000000ffff097224 */ /* 0x000fce00078e000a */
.L_x_286:
[----:B------:R-:W-:Y:S05]  /*0310*/  BSYNC.RECONVERGENT B0 ;  /* 0x0000000000007941 */ /* 0x000fea0003800200 */
.L_x_284:
        /* <DEDUP_REMOVED lines=14> */
[----:B------:R-:W-:Y:S01]  /*0400*/  SHF.L.U64.HI R15, R5, 0x1, R3 ;  /* 0x00000001050f7819 */ /* 0x000fe20000010203 */
[----:B------:R-:W-:Y:S01]  /*0410*/  IMAD.MOV.U32 R14, RZ, RZ, RZ ;  /* 0x000000ffff0e7224 */ /* 0x000fe200078e00ff */
[----:B------:R-:W1:Y:S02]  /*0420*/  LDCU.128 UR12, c[0x0][0x380] ;  /* 0x00007000ff0c77ac */ /* 0x000e640008000c00 */
        /* <DEDUP_REMOVED lines=11> */
.L_x_289:
[----:B------:R-:W-:-:S04]  /*04e0*/  IADD3 R20, P1, PT, R12, R11, RZ ;  /* 0x0000000b0c147210 */ /* 0x000fc80007f3e0ff */
[----:B------:R-:W-:-:S05]  /*04f0*/  IADD3.X R21, PT, PT, R13, R15, RZ, P1, !PT ;  /* 0x0000000f0d157210 */ /* 0x000fca0000ffe4ff */
[----:B------:R0:W2:Y:S01]  /*0500*/  LDG.E.U16.CONSTANT R18, desc[UR6][R20.64] ;  /* 0x0000000614127981 */ /* 0x0000a2000c1e9500 */
[----:B------:R-:W-:-:S05]  /*0510*/  IADD3 R6, P1, PT, R11, R8, RZ ;  /* 0x000000080b067210 */ /* 0x000fca0007f3e0ff */
[----:B------:R-:W-:-:S05]  /*0520*/  IMAD.X R7, R15, 0x1, R10, P1 ;  /* 0x000000010f077824 */ /* 0x000fca00008e060a */
[----:B------:R1:W3:Y:S01]  /*0530*/  LDG.E.U16.CONSTANT R6, desc[UR6][R6.64] ;  /* 0x0000000606067981 */ /* 0x0002e2000c1e9500 */
[----:B------:R-:W-:Y:S02]  /*0540*/  IMAD.MOV.U32 R22, RZ, RZ, 0x38eb4c3a ;  /* 0x38eb4c3aff167424 */ /* 0x000fe400078e00ff */
[----:B------:R-:W-:Y:S02]  /*0550*/  HFMA2 R23, -RZ, RZ, 0.8349609375, 5.424022674560546875e-06 ;  /* 0x3aae005bff177431 */ /* 0x000fe400000001ff */
[----:B------:R-:W-:Y:S01]  /*0560*/  IMAD.MOV.U32 R24, RZ, RZ, 0x3c09919f ;  /* 0x3c09919fff187424 */ /* 0x000fe200078e00ff */
[----:B------:R-:W-:Y:S01]  /*0570*/  IADD3 R5, P2, PT, R0, R5, RZ ;  /* 0x0000000500057210 */ /* 0x000fe20007f5e0ff */
[----:B0-----:R-:W-:-:S04]  /*0580*/  IMAD.MOV.U32 R21, RZ, RZ, 0x3d24d99a ;  /* 0x3d24d99aff157424 */ /* 0x001fc800078e00ff */
[----:B------:R-:W-:Y:S02]  /*0590*/  IMAD.X R3, RZ, RZ, R3, P2 ;  /* 0x000000ffff037224 */ /* 0x000fe400010e0603 */
[----:B--2---:R-:W-:-:S04]  /*05a0*/  IMAD.U32 R18, R18, 0x10000, RZ ;  /* 0x0001000012127824 */ /* 0x004fc800078e00ff */
[C---:B------:R-:W-:Y:S01]  /*05b0*/  FMUL.FTZ R17, R18.reuse, 0.70710676908493041992 ;  /* 0x3f3504f312117820 */ /* 0x040fe20000410000 */
[----:B------:R-:W-:-:S03]  /*05c0*/  FMUL.FTZ R18, R18, 0.5 ;  /* 0x3f00000012127820 */ /* 0x000fc60000410000 */
[C---:B------:R-:W-:Y:S01]  /*05d0*/  FADD.FTZ R19, |R17|.reuse, -RZ ;  /* 0x800000ff11137221 */ /* 0x040fe20000010200 */
[----:B------:R-:W-:-:S04]  /*05e0*/  FSETP.GE.FTZ.AND P1, PT, |R17|, 1.0029599666595458984, PT ;  /* 0x3f8060fe1100780b */ /* 0x000fc80003f36200 */
[----:B------:R-:W-:Y:S02]  /*05f0*/  FSEL R20, R22, 8.4834944573231041431e-05, P1 ;  /* 0x38b1e96a16147808 */ /* 0x000fe40000800000 */
[----:B------:R-:W-:Y:S02]  /*0600*/  FSEL R22, -R23, -0.00082130916416645050049, P1 ;  /* 0xba574d2017167808 */ /* 0x000fe40000800100 */
[----:B-1----:R-:W-:Y:S01]  /*0610*/  FSEL R7, R24, 0.0052134888246655464172, P1 ;  /* 0x3baad5ea18077808 */ /* 0x002fe20000800000 */
[----:B------:R-:W-:Y:S01]  /*0620*/  IMAD.MOV.U32 R24, RZ, RZ, 0x3f210a14 ;  /* 0x3f210a14ff187424 */ /* 0x000fe200078e00ff */
[----:B------:R-:W-:Y:S02]  /*0630*/  FSEL R21, -R21, -0.026868773624300956726, P1 ;  /* 0xbcdc1be715157808 */ /* 0x000fe40000800100 */
[----:B------:R-:W-:Y:S01]  /*0640*/  MOV R23, 0x3f69b4f9 ;  /* 0x3f69b4f900177802 */ /* 0x000fe20000000f00 */
[----:B------:R-:W-:-:S04]  /*0650*/  @!P1 FMUL.FTZ R19, R17, R17 ;  /* 0x0000001111139220 */ /* 0x000fc80000410000 */
[----:B------:R-:W-:Y:S01]  /*0660*/  FFMA.FTZ R20, R19, R20, R22 ;  /* 0x0000001413147223 */ /* 0x000fe20000010016 */
[----:B------:R-:W-:-:S03]  /*0670*/  IMAD.MOV.U32 R22, RZ, RZ, 0x3e235519 ;  /* 0x3e235519ff167424 */ /* 0x000fc600078e00ff */
[C---:B------:R-:W-:Y:S02]  /*0680*/  FFMA.FTZ R20, R19.reuse, R20, R7 ;  /* 0x0000001413147223 */ /* 0x040fe40000010007 */
[----:B------:R-:W-:Y:S01]  /*0690*/  FSEL R7, R22, 0.11284004896879196167, P1 ;  /* 0x3de718af16077808 */ /* 0x000fe20000800000 */
[C---:B------:R-:W-:Y:S01]  /*06a0*/  FADD.FTZ R22, -R19.reuse, -RZ ;  /* 0x800000ff13167221 */ /* 0x040fe20000010100 */
[----:B------:R-:W-:Y:S01]  /*06b0*/  FFMA.FTZ R20, R19, R20, R21 ;  /* 0x0000001413147223 */ /* 0x000fe20000010015 */
[----:B------:R-:W-:-:S03]  /*06c0*/  FSEL R21, R23, -0.37612664699554443359, P1 ;  /* 0xbec093ac17157808 */ /* 0x000fc60000800000 */
[C---:B------:R-:W-:Y:S01]  /*06d0*/  FFMA.FTZ R20, R19.reuse, R20, R7 ;  /* 0x0000001413147223 */ /* 0x040fe20000010007 */
[----:B------:R-:W-:Y:S02]  /*06e0*/  FSEL R7, R24, 0.12837915122509002686, P1 ;  /* 0x3e0375d318077808 */ /* 0x000fe40000800000 */
[----:B------:R-:W-:Y:S01]  /*06f0*/  FSEL R22, R22, R17, P1 ;  /* 0x0000001116167208 */ /* 0x000fe20000800000 */
[----:B------:R-:W-:-:S04]  /*0700*/  FFMA.FTZ R20, R19, R20, R21 ;  /* 0x0000001413147223 */ /* 0x000fc80000010015 */
[----:B------:R-:W-:-:S04]  /*0710*/  FFMA.FTZ R7, R19, R20, R7 ;  /* 0x0000001413077223 */ /* 0x000fc80000010007 */
[----:B------:R-:W-:-:S04]  /*0720*/  FFMA.FTZ R22, R7, R22, R22 ;  /* 0x0000001607167223 */ /* 0x000fc80000010016 */
[----:B------:R-:W0:Y:S02]  /*0730*/  @P1 MUFU.EX2 R7, R22 ;  /* 0x0000001600071308 */ /* 0x000e240000000800 */
[----:B0-----:R-:W-:-:S05]  /*0740*/  @P1 FADD.FTZ R20, -R7, 1 ;  /* 0x3f80000007141421 */ /* 0x001fca0000010100 */
[----:B------:R-:W-:-:S05]  /*0750*/  @P1 LOP3.LUT R22, R20, 0x80000000, R17, 0xb8, !PT ;  /* 0x8000000014161812 */ /* 0x000fca00078eb811 */
[----:B------:R-:W-:-:S04]  /*0760*/  FADD.FTZ R7, R22, 1 ;  /* 0x3f80000016077421 */ /* 0x000fc80000010000 */
[----:B------:R-:W-:Y:S01]  /*0770*/  FMUL.FTZ R18, R7, R18 ;  /* 0x0000001207127220 */ /* 0x000fe20000410000 */
[----:B---3--:R-:W-:-:S05]  /*0780*/  IMAD.U32 R7, R6, 0x10000, RZ ;  /* 0x0001000006077824 */ /* 0x008fca00078e00ff */
[----:B------:R-:W0:Y:S02]  /*0790*/  F2F.BF16.F32 R18, R18 ;  /* 0x0000001200127304 */ /* 0x000e240000202000 */
[----:B0-----:R-:W-:-:S04]  /*07a0*/  IMAD.U32 R6, R18, 0x10000, RZ ;  /* 0x0001000012067824 */ /* 0x001fc800078e00ff */
[----:B------:R-:W-:Y:S01]  /*07b0*/  FMUL.FTZ R7, R6, R7 ;  /* 0x0000000706077220 */ /* 0x000fe20000410000 */
[----:B------:R-:W-:Y:S02]  /*07c0*/  IADD3 R6, P1, PT, R11, R4, RZ ;  /* 0x000000040b067210 */ /* 0x000fe40007f3e0ff */
[----:B------:R-:W-:Y:S02]  /*07d0*/  LEA R11, P3, R0, R11, 0x1 ;  /* 0x0000000b000b7211 */ /* 0x000fe400078608ff */
[----:B------:R-:W-:Y:S02]  /*07e0*/  F2FP.BF16.F32.PACK_AB R17, RZ, R7 ;  /* 0x00000007ff11723e */ /* 0x000fe400000010ff */
        /* <DEDUP_REMOVED lines=8> */
.L_x_288:
[----:B------:R-:W-:Y:S05]  /*0870*/  BSYNC.RECONVERGENT B0 ;  /* 0x0000000000007941 */ /* 0x000fea0003800200 */
.L_x_287:
[----:B------:R-:W-:Y:S05]  /*0880*/  @!P0 EXIT ;  /* 0x000000000000894d */ /* 0x000fea0003800000 */
[----:B------:R-:W0:Y:S01]  /*0890*/  LDCU UR4, c[0x0][0x390] ;  /* 0x00007200ff0477ac */ /* 0x000e220008000800 */
[----:B------:R-:W1:Y:S01]  /*08a0*/  LDCU UR9, c[0x0][0x390] ;  /* 0x00007200ff0977ac */ /* 0x000e620008000800 */
[----:B------:R-:W2:Y:S01]  /*08b0*/  LDCU.64 UR10, c[0x0][0x380] ;  /* 0x00007000ff0a77ac */ /* 0x000ea20008000a00 */
[----:B0-----:R-:W-:Y:S02]  /*08c0*/  USHF.L.U64.HI UR8, UR4, 0x1, UR5 ;  /* 0x0000000104087899 */ /* 0x001fe40008010205 */
[----:B-12---:R-:W-:-:S12]  /*08d0*/  USHF.L.U32 UR4, UR4, 0x1, URZ ;  /* 0x0000000104047899 */ /* 0x006fd800080006ff */
.L_x_290:
[----:B------:R-:W-:-:S04]  /*08e0*/  LEA R16, P0, R5, R12, 0x1 ;  /* 0x0000000c05107211 */ /* 0x000fc800078008ff */
[----:B------:R-:W-:-:S05]  /*08f0*/  LEA.HI.X R17, R5, R13, R3, 0x1, P0 ;  /* 0x0000000d05117211 */ /* 0x000fca00000f0c03 */
[----:B------:R-:W2:Y:S01]  /*0900*/  LDG.E.U16.CONSTANT R22, desc[UR6][R16.64] ;  /* 0x0000000610167981 */ /* 0x000ea2000c1e9500 */
[----:B------:R-:W-:Y:S01]  /*0910*/  IMAD.SHL.U32 R7, R0, 0x2, RZ ;  /* 0x0000000200077824 */ /* 0x000fe200078e00ff */
[----:B------:R-:W-:-:S04]  /*0920*/  SHF.R.U32.HI R6, RZ, 0x1f, R0 ;  /* 0x0000001fff067819 */ /* 0x000fc80000011600 */
[----:B------:R-:W-:-:S05]  /*0930*/  IADD3 R14, P0, PT, R7, R16, RZ ;  /* 0x00000010070e7210 */ /* 0x000fca0007f1e0ff */
[----:B------:R-:W-:-:S05]  /*0940*/  IMAD.X R15, R6, 0x1, R17, P0 ;  /* 0x00000001060f7824 */ /* 0x000fca00000e0611 */
[----:B------:R-:W3:Y:S01]  /*0950*/  LDG.E.U16.CONSTANT R24, desc[UR6][R14.64] ;  /* 0x000000060e187981 */ /* 0x000ee2000c1e9500 */
[----:B------:R-:W-:Y:S02]  /*0960*/  IMAD.MOV.U32 R11, RZ, RZ, 0x38eb4c3a ;  /* 0x38eb4c3aff0b7424 */ /* 0x000fe400078e00ff */
[----:B------:R-:W-:Y:S02]  /*0970*/  HFMA2 R8, -RZ, RZ, 1.28515625, -179.25 ;  /* 0x3d24d99aff087431 */ /* 0x000fe400000001ff */
[----:B------:R-:W-:Y:S02]  /*0980*/  IMAD.MOV.U32 R9, RZ, RZ, 0x3aae005b ;  /* 0x3aae005bff097424 */ /* 0x000fe400078e00ff */
[----:B------:R-:W-:Y:S01]  /*0990*/  IMAD.MOV.U32 R10, RZ, RZ, 0x3c09919f ;  /* 0x3c09919fff0a7424 */ /* 0x000fe200078e00ff */
[----:B--2---:R-:W-:-:S05]  /*09a0*/  SHF.L.U32 R22, R22, 0x10, RZ ;  /* 0x0000001016167819 */ /* 0x004fca00000006ff */
[----:B------:R-:W-:-:S04]  /*09b0*/  FMUL.FTZ R18, R22, 0.70710676908493041992 ;  /* 0x3f3504f316127820 */ /* 0x000fc80000410000 */
[C---:B------:R-:W-:Y:S01]  /*09c0*/  FADD.FTZ R19, |R18|.reuse, -RZ ;  /* 0x800000ff12137221 */ /* 0x040fe20000010200 */
[----:B------:R-:W-:-:S04]  /*09d0*/  FSETP.GE.FTZ.AND P0, PT, |R18|, 1.0029599666595458984, PT ;  /* 0x3f8060fe1200780b */ /* 0x000fc80003f16200 */
[----:B------:R-:W-:Y:S02]  /*09e0*/  FSEL R4, R11, 8.4834944573231041431e-05, P0 ;  /* 0x38b1e96a0b047808 */ /* 0x000fe40000000000 */
[----:B------:R-:W-:Y:S02]  /*09f0*/  FSEL R20, -R9, -0.00082130916416645050049, P0 ;  /* 0xba574d2009147808 */ /* 0x000fe40000000100 */
[----:B------:R-:W-:Y:S02]  /*0a00*/  FSEL R21, R10, 0.0052134888246655464172, P0 ;  /* 0x3baad5ea0a157808 */ /* 0x000fe40000000000 */
[----:B------:R-:W-:Y:S02]  /*0a10*/  FSEL R23, -R8, -0.026868773624300956726, P0 ;  /* 0xbcdc1be708177808 */ /* 0x000fe40000000100 */
[----:B---3--:R-:W-:Y:S01]  /*0a20*/  SHF.L.U32 R24, R24, 0x10, RZ ;  /* 0x0000001018187819 */ /* 0x008fe200000006ff */
[----:B------:R-:W-:-:S04]  /*0a30*/  @!P0 FMUL.FTZ R19, R18, R18 ;  /* 0x0000001212138220 */ /* 0x000fc80000410000 */
[----:B------:R-:W-:Y:S01]  /*0a40*/  FFMA.FTZ R20, R19, R4, R20 ;  /* 0x0000000413147223 */ /* 0x000fe20000010014 */
[----:B------:R-:W-:-:S03]  /*0a50*/  IMAD.MOV.U32 R4, RZ, RZ, 0x3e235519 ;  /* 0x3e235519ff047424 */ /* 0x000fc600078e00ff */
[C---:B------:R-:W-:Y:S01]  /*0a60*/  FFMA.FTZ R20, R19.reuse, R20, R21 ;  /* 0x0000001413147223 */ /* 0x040fe20000010015 */
[----:B------:R-:W-:Y:S01]  /*0a70*/  IMAD.MOV.U32 R21, RZ, RZ, 0x3f69b4f9 ;  /* 0x3f69b4f9ff157424 */ /* 0x000fe200078e00ff */
[----:B------:R-:W-:Y:S02]  /*0a80*/  FSEL R25, R4, 0.11284004896879196167, P0 ;  /* 0x3de718af04197808 */ /* 0x000fe40000000000 */
[----:B------:R-:W-:Y:S02]  /*0a90*/  FFMA.FTZ R20, R19, R20, R23 ;  /* 0x0000001413147223 */ /* 0x000fe40000010017 */
[----:B------:R-:W-:Y:S02]  /*0aa0*/  FSEL R23, R21, -0.37612664699554443359, P0 ;  /* 0xbec093ac15177808 */ /* 0x000fe40000000000 */
[----:B------:R-:W-:Y:S01]  /*0ab0*/  FFMA.FTZ R26, R19, R20, R25 ;  /* 0x00000014131a7223 */ /* 0x000fe20000010019 */
[----:B------:R-:W-:-:S03]  /*0ac0*/  IMAD.MOV.U32 R20, RZ, RZ, 0x3f210a14 ;  /* 0x3f210a14ff147424 */ /* 0x000fc600078e00ff */
[----:B------:R-:W-:Y:S02]  /*0ad0*/  FFMA.FTZ R26, R19, R26, R23 ;  /* 0x0000001a131a7223 */ /* 0x000fe40000010017 */
[----:B------:R-:W-:-:S05]  /*0ae0*/  FSEL R23, R20, 0.12837915122509002686, P0 ;  /* 0x3e0375d314177808 */ /* 0x000fca0000000000 */
[C---:B------:R-:W-:Y:S01]  /*0af0*/  FFMA.FTZ R23, R19.reuse, R26, R23 ;  /* 0x0000001a13177223 */ /* 0x040fe20000010017 */
[----:B------:R-:W-:-:S05]  /*0b00*/  FADD.FTZ R19, -R19, -RZ ;  /* 0x800000ff13137221 */ /* 0x000fca0000010100 */
[----:B------:R-:W-:-:S05]  /*0b10*/  FSEL R26, R19, R18, P0 ;  /* 0x00000012131a7208 */ /* 0x000fca0000000000 */
[----:B------:R-:W-:Y:S01]  /*0b20*/  FFMA.FTZ R23, R23, R26, R26 ;  /* 0x0000001a17177223 */ /* 0x000fe2000001001a */
[----:B------:R-:W-:-:S03]  /*0b30*/  FMUL.FTZ R26, R24, 0.70710676908493041992 ;  /* 0x3f3504f3181a7820 */ /* 0x000fc60000410000 */
[----:B------:R-:W0:Y:S02]  /*0b40*/  @P0 MUFU.EX2 R19, R23 ;  /* 0x0000001700130308 */ /* 0x000e240000000800 */
[----:B------:R-:W-:-:S04]  /*0b50*/  FSETP.GE.FTZ.AND P1, PT, |R26|, 1.0029599666595458984, PT ;  /* 0x3f8060fe1a00780b */ /* 0x000fc80003f36200 */
[----:B------:R-:W-:Y:S02]  /*0b60*/  FSEL R25, -R9, -0.00082130916416645050049, P1 ;  /* 0xba574d2009197808 */ /* 0x000fe40000800100 */
[----:B------:R-:W-:Y:S01]  /*0b70*/  FSEL R28, R10, 0.0052134888246655464172, P1 ;  /* 0x3baad5ea0a1c7808 */ /* 0x000fe20000800000 */
[----:B0-----:R-:W-:-:S05]  /*0b80*/  @P0 FADD.FTZ R19, -R19, 1 ;  /* 0x3f80000013130421 */ /* 0x001fca0000010100 */
[----:B------:R-:W-:Y:S01]  /*0b90*/  @P0 LOP3.LUT R23, R19, 0x80000000, R18, 0xb8, !PT ;  /* 0x8000000013170812 */ /* 0x000fe200078eb812 */
[C---:B------:R-:W-:Y:S01]  /*0ba0*/  FADD.FTZ R18, |R26|.reuse, -RZ ;  /* 0x800000ff1a127221 */ /* 0x040fe20000010200 */
[----:B------:R-:W-:Y:S01]  /*0bb0*/  FSEL R19, R11, 8.4834944573231041431e-05, P1 ;  /* 0x38b1e96a0b137808 */ /* 0x000fe20000800000 */
[----:B------:R-:W-:-:S04]  /*0bc0*/  @!P1 FMUL.FTZ R18, R26, R26 ;  /* 0x0000001a1a129220 */ /* 0x000fc80000410000 */
[C---:B------:R-:W-:Y:S01]  /*0bd0*/  FFMA.FTZ R19, R18.reuse, R19, R25 ;  /* 0x0000001312137223 */ /* 0x040fe20000010019 */
[----:B------:R-:W-:-:S03]  /*0be0*/  FADD.FTZ R25, -R18, -RZ ;  /* 0x800000ff12197221 */ /* 0x000fc60000010100 */
[----:B------:R-:W-:Y:S01]  /*0bf0*/  FFMA.FTZ R19, R18, R19, R28 ;  /* 0x0000001312137223 */ /* 0x000fe2000001001c */
[----:B------:R-:W-:-:S05]  /*0c00*/  FSEL R28, -R8, -0.026868773624300956726, P1 ;  /* 0xbcdc1be7081c7808 */ /* 0x000fca0000800100 */
[----:B------:R-:W-:Y:S01]  /*0c10*/  FFMA.FTZ R19, R18, R19, R28 ;  /* 0x0000001312137223 */ /* 0x000fe2000001001c */
[----:B------:R-:W-:-:S05]  /*0c20*/  FSEL R28, R4, 0.11284004896879196167, P1 ;  /* 0x3de718af041c7808 */ /* 0x000fca0000800000 */
[----:B------:R-:W-:Y:S01]  /*0c30*/  FFMA.FTZ R19, R18, R19, R28 ;  /* 0x0000001312137223 */ /* 0x000fe2000001001c */
[----:B------:R-:W-:-:S05]  /*0c40*/  FSEL R28, R21, -0.37612664699554443359, P1 ;  /* 0xbec093ac151c7808 */ /* 0x000fca0000800000 */
[----:B------:R-:W-:Y:S01]  /*0c50*/  FFMA.FTZ R19, R18, R19, R28 ;  /* 0x0000001312137223 */ /* 0x000fe2000001001c */
[----:B------:R-:W-:-:S05]  /*0c60*/  FSEL R28, R20, 0.12837915122509002686, P1 ;  /* 0x3e0375d3141c7808 */ /* 0x000fca0000800000 */
[----:B------:R-:W-:Y:S01]  /*0c70*/  FFMA.FTZ R19, R18, R19, R28 ;  /* 0x0000001312137223 */ /* 0x000fe2000001001c */
[----:B------:R-:W-:-:S05]  /*0c80*/  FSEL R18, R25, R26, P1 ;  /* 0x0000001a19127208 */ /* 0x000fca0000800000 */
[----:B------:R-:W-:Y:S01]  /*0c90*/  FFMA.FTZ R25, R19, R18, R18 ;  /* 0x0000001213197223 */ /* 0x000fe20000010012 */
[----:B------:R-:W-:-:S03]  /*0ca0*/  IADD3 R18, P0, PT, R16, UR4, RZ ;  /* 0x0000000410127c10 */ /* 0x000fc6000ff1e0ff */
[----:B------:R-:W0:Y:S02]  /*0cb0*/  @P1 MUFU.EX2 R19, R25 ;  /* 0x0000001900131308 */ /* 0x000e240000000800 */
[----:B0-----:R-:W-:Y:S01]  /*0cc0*/  @P1 FADD.FTZ R27, -R19, 1 ;  /* 0x3f800000131b1421 */ /* 0x001fe20000010100 */
[----:B------:R-:W-:Y:S02]  /*0cd0*/  IADD3.X R19, PT, PT, R17, UR8, RZ, P0, !PT ;  /* 0x0000000811137c10 */ /* 0x000fe400087fe4ff */
[----:B------:R-:W-:Y:S02]  /*0ce0*/  IADD3 R16, P0, PT, R14, UR4, RZ ;  /* 0x000000040e107c10 */ /* 0x000fe4000ff1e0ff */
[----:B------:R-:W-:Y:S01]  /*0cf0*/  @P1 LOP3.LUT R25, R27, 0x80000000, R26, 0xb8, !PT ;  /* 0x800000001b191812 */ /* 0x000fe200078eb81a */
[----:B------:R-:W2:Y:S01]  /*0d00*/  LDG.E.U16.CONSTANT R18, desc[UR6][R18.64] ;  /* 0x0000000612127981 */ /* 0x000ea2000c1e9500 */
[----:B------:R-:W-:Y:S02]  /*0d10*/  IADD3 R14, P1, PT, R7, R14, RZ ;  /* 0x0000000e070e7210 */ /* 0x000fe40007f3e0ff */
[----:B------:R-:W-:-:S03]  /*0d20*/  IADD3.X R17, PT, PT, R15, UR8, RZ, P0, !PT ;  /* 0x000000080f117c10 */ /* 0x000fc600087fe4ff */
[----:B------:R-:W-:Y:S02]  /*0d30*/  IMAD.X R15, R6, 0x1, R15, P1 ;  /* 0x00000001060f7824 */ /* 0x000fe400008e060f */
[----:B------:R0:W3:Y:S04]  /*0d40*/  LDG.E.U16.CONSTANT R16, desc[UR6][R16.64] ;  /* 0x0000000610107981 */ /* 0x0000e8000c1e9500 */
[----:B------:R-:W4:Y:S01]  /*0d50*/  LDG.E.U16.CONSTANT R26, desc[UR6][R14.64] ;  /* 0x000000060e1a7981 */ /* 0x000f22000c1e9500 */
[----:B------:R-:W-:Y:S01]  /*0d60*/  FMUL.FTZ R22, R22, 0.5 ;  /* 0x3f00000016167820 */ /* 0x000fe20000410000 */
[----:B------:R-:W-:Y:S01]  /*0d70*/  FADD.FTZ R23, R23, 1 ;  /* 0x3f80000017177421 */ /* 0x000fe20000010000 */
[----:B------:R-:W-:Y:S01]  /*0d80*/  FMUL.FTZ R24, R24, 0.5 ;  /* 0x3f00000018187820 */ /* 0x000fe20000410000 */
[----:B------:R-:W-:-:S02]  /*0d90*/  FADD.FTZ R25, R25, 1 ;  /* 0x3f80000019197421 */ /* 0x000fc40000010000 */
[----:B------:R-:W-:Y:S01]  /*0da0*/  FMUL.FTZ R23, R23, R22 ;  /* 0x0000001617177220 */ /* 0x000fe20000410000 */
[----:B0-----:R-:W-:Y:S01]  /*0db0*/  IADD3 R17, P0, PT, R2, R5, RZ ;  /* 0x0000000502117210 */ /* 0x001fe20007f1e0ff */
[----:B------:R-:W-:-:S04]  /*0dc0*/  FMUL.FTZ R25, R25, R24 ;  /* 0x0000001819197220 */ /* 0x000fc80000410000 */
[----:B------:R-:W0:Y:S08]  /*0dd0*/  F2F.BF16.F32 R23, R23 ;  /* 0x0000001700177304 */ /* 0x000e300000202000 */
[----:B------:R-:W1:Y:S01]  /*0de0*/  F2F.BF16.F32 R25, R25 ;  /* 0x0000001900197304 */ /* 0x000e620000202000 */
[----:B0-----:R-:W-:Y:S02]  /*0df0*/  IMAD.U32 R22, R23, 0x10000, RZ ;  /* 0x0001000017167824 */ /* 0x001fe400078e00ff */
[----:B--2---:R-:W-:-:S04]  /*0e00*/  IMAD.U32 R19, R18, 0x10000, RZ ;  /* 0x0001000012137824 */ /* 0x004fc800078e00ff */
[----:B------:R-:W-:Y:S01]  /*0e10*/  FMUL.FTZ R22, R22, R19 ;  /* 0x0000001316167220 */ /* 0x000fe20000410000 */
[----:B---3--:R-:W-:Y:S01]  /*0e20*/  SHF.L.U32 R19, R16, 0x10, RZ ;  /* 0x0000001010137819 */ /* 0x008fe200000006ff */
[----:B-1----:R-:W-:-:S03]  /*0e30*/  IMAD.U32 R16, R25, 0x10000, RZ ;  /* 0x0001000019107824 */ /* 0x002fc600078e00ff */
[----:B------:R-:W-:Y:S01]  /*0e40*/  F2FP.BF16.F32.PACK_AB R22, RZ, R22 ;  /* 0x00000016ff16723e */ /* 0x000fe200000010ff */
[----:B----4-:R-:W-:Y:S02]  /*0e50*/  IMAD.U32 R24, R26, 0x10000, RZ ;  /* 0x000100001a187824 */ /* 0x010fe400078e00ff */
[----:B------:R-:W-:Y:S01]  /*0e60*/  FMUL.FTZ R23, R16, R19 ;  /* 0x0000001310177220 */ /* 0x000fe20000410000 */
[----:B------:R-:W-:Y:S01]  /*0e70*/  IMAD.X R26, RZ, RZ, R3, P0 ;  /* 0x000000ffff1a7224 */ /* 0x000fe200000e0603 */
[C---:B------:R-:W-:Y:S01]  /*0e80*/  LEA R18, P0, R17.reuse, UR10, 0x1 ;  /* 0x0000000a11127c11 */ /* 0x040fe2000f8008ff */
[----:B------:R-:W-:Y:S01]  /*0e90*/  FMUL.FTZ R25, R24, 0.70710676908493041992 ;  /* 0x3f3504f318197820 */ /* 0x000fe20000410000 */
[----:B------:R-:W-:Y:S02]  /*0ea0*/  PRMT R29, R22, 0x7610, R29 ;  /* 0x00007610161d7816 */ /* 0x000fe4000000001d */
[----:B------:R-:W-:Y:S01]  /*0eb0*/  LEA.HI.X R19, R17, UR11, R26, 0x1, P0 ;  /* 0x0000000b11137c11 */ /* 0x000fe200080f0c1a */
[C---:B------:R-:W-:Y:S01]  /*0ec0*/  FADD.FTZ R26, |R25|.reuse, -RZ ;  /* 0x800000ff191a7221 */ /* 0x040fe20000010200 */
[----:B------:R-:W-:-:S02]  /*0ed0*/  FSETP.GE.FTZ.AND P0, PT, |R25|, 1.0029599666595458984, PT ;  /* 0x3f8060fe1900780b */ /* 0x000fc40003f16200 */
[----:B------:R-:W-:Y:S01]  /*0ee0*/  IADD3 R16, P1, PT, R7, R18, RZ ;  /* 0x0000001207107210 */ /* 0x000fe20007f3e0ff */
[----:B------:R0:W-:Y:S01]  /*0ef0*/  STG.E.U16 desc[UR6][R18.64], R29 ;  /* 0x0000001d12007986 */ /* 0x0001e2000c101506 */
[----:B------:R-:W-:Y:S02]  /*0f00*/  F2FP.BF16.F32.PACK_AB R23, RZ, R23 ;  /* 0x00000017ff17723e */ /* 0x000fe400000010ff */
[----:B------:R-:W-:Y:S02]  /*0f10*/  IADD3.X R17, PT, PT, R6, R19, RZ, P1, !PT ;  /* 0x0000001306117210 */ /* 0x000fe40000ffe4ff */
[----:B------:R-:W-:Y:S02]  /*0f20*/  PRMT R27, R23, 0x7610, R27 ;  /* 0x00007610171b7816 */ /* 0x000fe4000000001b */
[----:B------:R-:W-:Y:S02]  /*0f30*/  FSEL R23, R11, 8.4834944573231041431e-05, P0 ;  /* 0x38b1e96a0b177808 */ /* 0x000fe40000000000 */
[----:B------:R-:W-:Y:S01]  /*0f40*/  FSEL R22, R10, 0.0052134888246655464172, P0 ;  /* 0x3baad5ea0a167808 */ /* 0x000fe20000000000 */
[----:B------:R1:W-:Y:S01]  /*0f50*/  STG.E.U16 desc[UR6][R16.64], R27 ;  /* 0x0000001b10007986 */ /* 0x0003e2000c101506 */
[----:B------:R-:W-:Y:S01]  /*0f60*/  @!P0 FMUL.FTZ R26, R25, R25 ;  /* 0x00000019191a8220 */ /* 0x000fe20000410000 */
[----:B------:R-:W-:-:S02]  /*0f70*/  FSEL R28, -R8, -0.026868773624300956726, P0 ;  /* 0xbcdc1be7081c7808 */ /* 0x000fc40000000100 */
[----:B0-----:R-:W-:Y:S02]  /*0f80*/  FSEL R19, R21, -0.37612664699554443359, P0 ;  /* 0xbec093ac15137808 */ /* 0x001fe40000000000 */
[----:B------:R-:W-:Y:S02]  /*0f90*/  IADD3 R18, P1, PT, R14, UR4, RZ ;  /* 0x000000040e127c10 */ /* 0x000fe4000ff3e0ff */
[----:B------:R-:W-:Y:S02]  /*0fa0*/  IADD3 R14, P2, PT, R7, R14, RZ ;  /* 0x0000000e070e7210 */ /* 0x000fe40007f5e0ff */
[----:B-1----:R-:W-:-:S05]  /*0fb0*/  FSEL R27, -R9, -0.00082130916416645050049, P0 ;  /* 0xba574d20091b7808 */ /* 0x002fca0000000100 */
[----:B------:R-:W-:Y:S01]  /*0fc0*/  FFMA.FTZ R23, R26, R23, R27 ;  /* 0x000000171a177223 */ /* 0x000fe2000001001b */
[----:B------:R-:W-:-:S03]  /*0fd0*/  FSEL R27, R20, 0.12837915122509002686, P0 ;  /* 0x3e0375d3141b7808 */ /* 0x000fc60000000000 */
[----:B------:R-:W-:Y:S01]  /*0fe0*/  FFMA.FTZ R23, R26, R23, R22 ;  /* 0x000000171a177223 */ /* 0x000fe20000010016 */
[----:B------:R-:W-:-:S03]  /*0ff0*/  FSEL R22, R4, 0.11284004896879196167, P0 ;  /* 0x3de718af04167808 */ /* 0x000fc60000000000 */
[----:B------:R-:W-:-:S04]  /*1000*/  FFMA.FTZ R23, R26, R23, R28 ;  /* 0x000000171a177223 */ /* 0x000fc8000001001c */
[----:B------:R-:W-:-:S04]  /*1010*/  FFMA.FTZ R22, R26, R23, R22 ;  /* 0x000000171a167223 */ /* 0x000fc80000010016 */
[----:B------:R-:W-:Y:S01]  /*1020*/  FFMA.FTZ R23, R26, R22, R19 ;  /* 0x000000161a177223 */ /* 0x000fe20000010013 */
[----:B------:R-:W-:Y:S01]  /*1030*/  IADD3.X R19, PT, PT, R15, UR8, RZ, P1, !PT ;  /* 0x000000080f137c10 */ /* 0x000fe20008ffe4ff */
[----:B------:R-:W-:Y:S02]  /*1040*/  IMAD.X R15, R6, 0x1, R15, P2 ;  /* 0x00000001060f7824 */ /* 0x000fe400010e060f */
[----:B------:R-:W-:Y:S01]  /*1050*/  FFMA.FTZ R28, R26, R23, R27 ;  /* 0x000000171a1c7223 */ /* 0x000fe2000001001b */
[----:B------:R-:W-:Y:S01]  /*1060*/  IADD3 R22, P1, PT, R14, UR4, RZ ;  /* 0x000000040e167c10 */ /* 0x000fe2000ff3e0ff */
[----:B------:R0:W2:Y:S04]  /*1070*/  LDG.E.U16.CONSTANT R18, desc[UR6][R18.64] ;  /* 0x0000000612127981 */ /* 0x0000a8000c1e9500 */
[----:B------:R-:W3:Y:S01]  /*1080*/  LDG.E.U16.CONSTANT R27, desc[UR6][R14.64] ;  /* 0x000000060e1b7981 */ /* 0x000ee2000c1e9500 */
[----:B------:R-:W-:-:S05]  /*1090*/  IADD3.X R23, PT, PT, R15, UR8, RZ, P1, !PT ;  /* 0x000000080f177c10 */ /* 0x000fca0008ffe4ff */
[----:B------:R-:W4:Y:S01]  /*10a0*/  LDG.E.U16.CONSTANT R22, desc[UR6][R22.64] ;  /* 0x0000000616167981 */ /* 0x000f22000c1e9500 */
[----:B------:R-:W-:-:S05]  /*10b0*/  FADD.FTZ R26, -R26, -RZ ;  /* 0x800000ff1a1a7221 */ /* 0x000fca0000010100 */
[----:B------:R-:W-:-:S05]  /*10c0*/  FSEL R29, R26, R25, P0 ;  /* 0x000000191a1d7208 */ /* 0x000fca0000000000 */
[----:B------:R-:W-:-:S04]  /*10d0*/  FFMA.FTZ R28, R28, R29, R29 ;  /* 0x0000001d1c1c7223 */ /* 0x000fc8000001001d */
[----:B------:R-:W1:Y:S02]  /*10e0*/  @P0 MUFU.EX2 R26, R28 ;  /* 0x0000001c001a0308 */ /* 0x000e640000000800 */
[----:B-1----:R-:W-:-:S05]  /*10f0*/  @P0 FADD.FTZ R26, -R26, 1 ;  /* 0x3f8000001a1a0421 */ /* 0x002fca0000010100 */
[----:B------:R-:W-:-:S05]  /*1100*/  @P0 LOP3.LUT R28, R26, 0x80000000, R25, 0xb8, !PT ;  /* 0x800000001a1c0812 */ /* 0x000fca00078eb819 */
[----:B------:R-:W-:Y:S01]  /*1110*/  FADD.FTZ R28, R28, 1 ;  /* 0x3f8000001c1c7421 */ /* 0x000fe20000010000 */
[----:B---3--:R-:W-:-:S04]  /*1120*/  IMAD.U32 R27, R27, 0x10000, RZ ;  /* 0x000100001b1b7824 */ /* 0x008fc800078e00ff */
[C---:B0-----:R-:W-:Y:S01]  /*1130*/  FMUL.FTZ R19, R27.reuse, 0.70710676908493041992 ;  /* 0x3f3504f31b137820 */ /* 0x041fe20000410000 */
[----:B------:R-:W-:-:S03]  /*1140*/  FMUL.FTZ R27, R27, 0.5 ;  /* 0x3f0000001b1b7820 */ /* 0x000fc60000410000 */
[C---:B------:R-:W-:Y:S01]  /*1150*/  FADD.FTZ R14, |R19|.reuse, -RZ ;  /* 0x800000ff130e7221 */ /* 0x040fe20000010200 */
[----:B------:R-:W-:-:S04]  /*1160*/  FSETP.GE.FTZ.AND P1, PT, |R19|, 1.0029599666595458984, PT ;  /* 0x3f8060fe1300780b */ /* 0x000fc80003f36200 */
[----:B------:R-:W-:Y:S02]  /*1170*/  FSEL R11, R11, 8.4834944573231041431e-05, P1 ;  /* 0x38b1e96a0b0b7808 */ /* 0x000fe40000800000 */
[----:B------:R-:W-:Y:S02]  /*1180*/  FSEL R9, -R9, -0.00082130916416645050049, P1 ;  /* 0xba574d2009097808 */ /* 0x000fe40000800100 */
[----:B------:R-:W-:Y:S02]  /*1190*/  FSEL R10, R10, 0.0052134888246655464172, P1 ;  /* 0x3baad5ea0a0a7808 */ /* 0x000fe40000800000 */
[----:B------:R-:W-:Y:S02]  /*11a0*/  FSEL R8, -R8, -0.026868773624300956726, P1 ;  /* 0xbcdc1be708087808 */ /* 0x000fe40000800100 */
[----:B------:R-:W-:Y:S01]  /*11b0*/  FSEL R4, R4, 0.11284004896879196167, P1 ;  /* 0x3de718af04047808 */ /* 0x000fe20000800000 */
[----:B------:R-:W-:Y:S01]  /*11c0*/  @!P1 FMUL.FTZ R14, R19, R19 ;  /* 0x00000013130e9220 */ /* 0x000fe20000410000 */
[----:B------:R-:W-:-:S03]  /*11d0*/  FSEL R20, R20, 0.12837915122509002686, P1 ;  /* 0x3e0375d314147808 */ /* 0x000fc60000800000 */
[----:B------:R-:W-:Y:S01]  /*11e0*/  FFMA.FTZ R9, R14, R11, R9 ;  /* 0x0000000b0e097223 */ /* 0x000fe20000010009 */
[----:B----4-:R-:W-:-:S03]  /*11f0*/  SHF.L.U32 R11, R22, 0x10, RZ ;  /* 0x00000010160b7819 */ /* 0x010fc600000006ff */
[----:B------:R-:W-:-:S04]  /*1200*/  FFMA.FTZ R9, R14, R9, R10 ;  /* 0x000000090e097223 */ /* 0x000fc8000001000a */
[----:B------:R-:W-:Y:S01]  /*1210*/  FFMA.FTZ R9, R14, R9, R8 ;  /* 0x000000090e097223 */ /* 0x000fe20000010008 */
[----:B------:R-:W-:-:S03]  /*1220*/  FSEL R8, R21, -0.37612664699554443359, P1 ;  /* 0xbec093ac15087808 */ /* 0x000fc60000800000 */
[C---:B------:R-:W-:Y:S01]  /*1230*/  FFMA.FTZ R9, R14.reuse, R9, R4 ;  /* 0x000000090e097223 */ /* 0x040fe20000010004 */
[----:B------:R-:W-:-:S03]  /*1240*/  FADD.FTZ R4, -R14, -RZ ;  /* 0x800000ff0e047221 */ /* 0x000fc60000010100 */
[----:B------:R-:W-:Y:S02]  /*1250*/  FFMA.FTZ R9, R14, R9, R8 ;  /* 0x000000090e097223 */ /* 0x000fe40000010008 */
[----:B------:R-:W-:Y:S02]  /*1260*/  FSEL R4, R4, R19, P1 ;  /* 0x0000001304047208 */ /* 0x000fe40000800000 */
[----:B------:R-:W-:-:S04]  /*1270*/  FFMA.FTZ R9, R14, R9, R20 ;  /* 0x000000090e097223 */ /* 0x000fc80000010014 */
[----:B------:R-:W-:Y:S01]  /*1280*/  FFMA.FTZ R4, R9, R4, R4 ;  /* 0x0000000409047223 */ /* 0x000fe20000010004 */
[----:B------:R-:W-:-:S03]  /*1290*/  FMUL.FTZ R9, R24, 0.5 ;  /* 0x3f00000018097820 */ /* 0x000fc60000410000 */
[----:B------:R-:W0:Y:S01]  /*12a0*/  @P1 MUFU.EX2 R8, R4 ;  /* 0x0000000400081308 */ /* 0x000e220000000800 */
[----:B------:R-:W-:Y:S01]  /*12b0*/  FMUL.FTZ R28, R28, R9 ;  /* 0x000000091c1c7220 */ /* 0x000fe20000410000 */
[----:B--2---:R-:W-:-:S05]  /*12c0*/  IMAD.U32 R9, R18, 0x10000, RZ ;  /* 0x0001000012097824 */ /* 0x004fca00078e00ff */
[----:B------:R-:W1:Y:S01]  /*12d0*/  F2F.BF16.F32 R28, R28 ;  /* 0x0000001c001c7304 */ /* 0x000e620000202000 */
[----:B0-----:R-:W-:-:S05]  /*12e0*/  @P1 FADD.FTZ R8, -R8, 1 ;  /* 0x3f80000008081421 */ /* 0x001fca0000010100 */
[----:B------:R-:W-:-:S05]  /*12f0*/  @P1 LOP3.LUT R4, R8, 0x80000000, R19, 0xb8, !PT ;  /* 0x8000000008041812 */ /* 0x000fca00078eb813 */
[----:B------:R-:W-:Y:S01]  /*1300*/  FADD.FTZ R8, R4, 1 ;  /* 0x3f80000004087421 */ /* 0x000fe20000010000 */
[----:B-1----:R-:W-:-:S03]  /*1310*/  IMAD.U32 R4, R28, 0x10000, RZ ;  /* 0x000100001c047824 */ /* 0x002fc600078e00ff */
[----:B------:R-:W-:Y:S01]  /*1320*/  FMUL.FTZ R27, R8, R27 ;  /* 0x0000001b081b7220 */ /* 0x000fe20000410000 */
[----:B------:R-:W-:Y:S01]  /*1330*/  IADD3 R8, P0, PT, R7, R16, RZ ;  /* 0x0000001007087210 */ /* 0x000fe20007f1e0ff */
[----:B------:R-:W-:-:S03]  /*1340*/  FMUL.FTZ R4, R4, R9 ;  /* 0x0000000904047220 */ /* 0x000fc60000410000 */
[----:B------:R-:W-:Y:S01]  /*1350*/  IADD3.X R9, PT, PT, R6, R17, RZ, P0, !PT ;  /* 0x0000001106097210 */ /* 0x000fe200007fe4ff */
[----:B------:R-:W0:Y:S01]  /*1360*/  F2F.BF16.F32 R27, R27 ;  /* 0x0000001b001b7304 */ /* 0x000e220000202000 */
[----:B------:R-:W-:-:S05]  /*1370*/  F2FP.BF16.F32.PACK_AB R4, RZ, R4 ;  /* 0x00000004ff04723e */ /* 0x000fca00000010ff */
[----:B------:R1:W-:Y:S01]  /*1380*/  STG.E.U16 desc[UR6][R8.64], R4 ;  /* 0x0000000408007986 */ /* 0x0003e2000c101506 */
[----:B0-----:R-:W-:-:S04]  /*1390*/  IMAD.U32 R10, R27, 0x10000, RZ ;  /* 0x000100001b0a7824 */ /* 0x001fc800078e00ff */
[----:B------:R-:W-:Y:S01]  /*13a0*/  FMUL.FTZ R11, R10, R11 ;  /* 0x0000000b0a0b7220 */ /* 0x000fe20000410000 */
[----:B------:R-:W-:-:S04]  /*13b0*/  IADD3 R10, P0, PT, R7, R8, RZ ;  /* 0x00000008070a7210 */ /* 0x000fc80007f1e0ff */
[----:B------:R-:W-:Y:S01]  /*13c0*/  F2FP.BF16.F32.PACK_AB R7, RZ, R11 ;  /* 0x0000000bff07723e */ /* 0x000fe200000010ff */
[----:B------:R-:W-:Y:S01]  /*13d0*/  IMAD.X R11, R6, 0x1, R9, P0 ;  /* 0x00000001060b7824 */ /* 0x000fe200000e0609 */
[----:B------:R-:W-:-:S04]  /*13e0*/  LEA R5, P0, R0, R5, 0x2 ;  /* 0x0000000500057211 */ /* 0x000fc800078010ff */
[----:B------:R1:W-:Y:S01]  /*13f0*/  STG.E.U16 desc[UR6][R10.64], R7 ;  /* 0x000000070a007986 */ /* 0x0003e2000c101506 */
[----:B------:R-:W-:Y:S02]  /*1400*/  LEA.HI.X R3, R0, R3, RZ, 0x2, P0 ;  /* 0x0000000300037211 */ /* 0x000fe400000f14ff */
[----:B------:R-:W-:-:S04]  /*1410*/  ISETP.GE.U32.AND P0, PT, R5, UR9, PT ;  /* 0x0000000905007c0c */ /* 0x000fc8000bf06070 */
[----:B------:R-:W-:-:S13]  /*1420*/  ISETP.GE.AND.EX P0, PT, R3, UR5, PT, P0 ;  /* 0x0000000503007c0c */ /* 0x000fda000bf06300 */
[----:B-1----:R-:W-:Y:S05]  /*1430*/  @!P0 BRA `(.L_x_290) ;  /* 0xfffffff400288947 */ /* 0x002fea000383ffff */
[----:B------:R-:W-:Y:S05]  /*1440*/  EXIT ;  /* 0x000000000000794d */ /* 0x000fea0003800000 */
        .weak           $__internal_18_$__cuda_sm20_div_u64
        .type           $__internal_18_$__cuda_sm20_div_u64,@function
        .size           $__internal_18_$__cuda_sm20_div_u64,(.L_x_436 - $__internal_18_$__cuda_sm20_div_u64)
$__internal_18_$__cuda_sm20_div_u64:
        /* <DEDUP_REMOVED lines=68> */
[----:B------:R-:W-:Y:S06]  /*1890*/  RET.REL.NODEC R8 `(_ZN4vllm18act_and_mul_kernelIN3c108BFloat16E14__nv_bfloat162XadL_ZNS_11gelu_kernelIS2_EET_RKS5_EEXadL_ZNS_18packed_gelu_kernelIS3_EES5_S7_EELb1ELb0ELb0EEEvPS5_PS6_i) ;  /* 0xffffffe408d87950 */ /* 0x000fec0003c3ffff */
.L_x_291:
        /* <DEDUP_REMOVED lines=14> */
.L_x_436:


//--------------------- .text._ZN4vllm18act_and_mul_kernelIN3c104HalfE7__half2XadL_ZNS_11gelu_kernelIS2_EET_RKS5_EEXadL_ZNS_18packed_gelu_kernelIS3_EES5_S7_EELb1ELb0ELb0EEEvPS5_PS6_i --------------------------
	.section	.text._ZN4vllm18act_and_mul_kernelIN3c104HalfE7__half2XadL_ZNS_11gelu_kernelIS2_EET_RKS5_EEXadL_ZNS_18packed_gelu_kernelIS3_EES5_S7_EELb1ELb0ELb0EEEvPS5_PS6_i,"ax",@progbits
	.align	128
        .global         _ZN4vllm18act_and_mul_kernelIN3c104HalfE7__half2XadL_ZNS_11gelu_kernelIS2_EET_RKS5_EEXadL_ZNS_18packed_gelu_kernelIS3_EES5_S7_EELb1ELb0ELb0EEEvPS5_PS6_i
        .type           _ZN4vllm18act_and_mul_kernelIN3c104HalfE7__half2XadL_ZNS_11gelu_kernelIS2_EET_RKS5_EEXadL_ZNS_18packed_gelu_kernelIS3_EES5_S7_EELb1ELb0ELb0EEEvPS5_PS6_i,@function
        .size           _ZN4vllm18act_and_mul_kernelIN3c104HalfE7__half2XadL_ZNS_11gelu_kernelIS2_EET_RKS5_EEXadL_ZNS_18packed_gelu_kernelIS3_EES5_S7_EELb1ELb0ELb0EEEvPS5_PS6_i,(.L_x_437 - _ZN4vllm18act_and_mul_kernelIN3c104HalfE7__half2XadL_ZNS_11gelu_kernelIS2_EET_RKS5_EEXadL_ZNS_18packed_gelu_kernelIS3_EES5_S7_EELb1ELb0ELb0EEEvPS5_PS6_i)
        .other          _ZN4vllm18act_and_mul_kernelIN3c104HalfE7__half2XadL_ZNS_11gelu_kernelIS2_EET_RKS5_EEXadL_ZNS_18packed_gelu_kernelIS3_EES5_S7_EELb1ELb0ELb0EEEvPS5_PS6_i,@"STO_CUDA_ENTRY STV_DEFAULT"
_ZN4vllm18act_and_mul_kernelIN3c104HalfE7__half2XadL_ZNS_11gelu_kernelIS2_EET_RKS5_EEXadL_ZNS_18packed_gelu_kernelIS3_EES5_S7_EELb1ELb0ELb0EEEvPS5_PS6_i:
.text._ZN4vllm18act_and_mul_kernelIN3c104HalfE7__half2XadL_ZNS_11gelu_kernelIS2_EET_RKS5_EEXadL_ZNS_18packed_gelu_kernelIS3_EES5_S7_EELb1ELb0ELb0EEEvPS5_PS6_i:
        /* <DEDUP_REMOVED lines=45> */
.L_x_293:
[----:B------:R-:W-:-:S07]  /*02d0*/  MOV R8, 0x2f0 ;  /* 0x000002f000087802 */ /* 0x000fce0000000f00 */
[----:B------:R-:W-:Y:S05]  /*02e0*/  CALL.REL.NOINC `($__internal_19_$__cuda_sm20_div_u64) ;  /* 0x0000001000587944 */ /* 0x000fea0003c00000 */
[----:B------:R-:W-:Y:S01]  /*02f0*/  MOV R8, R7 ;  /* 0x0000000700087202 */ /* 0x000fe20000000f00 */
[----:B------:R-:W-:-:S07]  /*0300*/  IMAD.MOV.U32 R9, RZ, RZ, R10 ;  /* 0x000000ffff097224 */ /* 0x000fce00078e000a */
.L_x_294:
[----:B------:R-:W-:Y:S05]  /*0310*/  BSYNC.RECONVERGENT B0 ;  /* 0x0000000000007941 */ /* 0x000fea0003800200 */
.L_x_292:
        /* <DEDUP_REMOVED lines=28> */
.L_x_297:
[----:B------:R-:W-:-:S04]  /*04e0*/  IADD3 R20, P1, PT, R12, R11, RZ ;  /* 0x0000000b0c147210 */ /* 0x000fc80007f3e0ff */
[----:B------:R-:W-:-:S05]  /*04f0*/  IADD3.X R21, PT, PT, R13, R15, RZ, P1, !PT ;  /* 0x0000000f0d157210 */ /* 0x000fca0000ffe4ff */
[----:B------:R0:W2:Y:S01]  /*0500*/  LDG.E.U16.CONSTANT R18, desc[UR6][R20.64] ;  /* 0x0000000614127981 */ /* 0x0000a2000c1e9500 */
[----:B------:R-:W-:-:S05]  /*0510*/  IADD3 R6, P1, PT, R11, R8, RZ ;  /* 0x000000080b067210 */ /* 0x000fca0007f3e0ff */
[----:B------:R-:W-:-:S05]  /*0520*/  IMAD.X R7, R15, 0x1, R10, P1 ;  /* 0x000000010f077824 */ /* 0x000fca00008e060a */
[----:B------:R-:W3:Y:S01]  /*0530*/  LDG.E.U16.CONSTANT R6, desc[UR6][R6.64] ;  /* 0x0000000606067981 */ /* 0x000ee2000c1e9500 */
[----:B------:R-:W-:Y:S02]  /*0540*/  IMAD.MOV.U32 R22, RZ, RZ, 0x38eb4c3a ;  /* 0x38eb4c3aff167424 */ /* 0x000fe400078e00ff */
[----:B------:R-:W-:Y:S02]  /*0550*/  HFMA2 R24, -RZ, RZ, 1.0087890625, -0.000686168670654296875 ;  /* 0x3c09919fff187431 */ /* 0x000fe400000001ff */
[----:B------:R-:W-:Y:S01]  /*0560*/  IMAD.MOV.U32 R23, RZ, RZ, 0x3aae005b ;  /* 0x3aae005bff177424 */ /* 0x000fe200078e00ff */
[----:B------:R-:W-:Y:S01]  /*0570*/  IADD3 R5, P2, PT, R0, R5, RZ ;  /* 0x0000000500057210 */ /* 0x000fe20007f5e0ff */
[----:B0-----:R-:W-:-:S04]  /*0580*/  IMAD.MOV.U32 R21, RZ, RZ, 0x3d24d99a ;  /* 0x3d24d99aff157424 */ /* 0x001fc800078e00ff */
[----:B------:R-:W-:Y:S02]  /*0590*/  IMAD.X R3, RZ, RZ, R3, P2 ;  /* 0x000000ffff037224 */ /* 0x000fe400010e0603 */
[----:B--2---:R-:W-:-:S05]  /*05a0*/  HADD2.F32 R18, -RZ, R18.H0_H0 ;  /* 0x20000012ff127230 */ /* 0x004fca0000004100 */
[C---:B------:R-:W-:Y:S01]  /*05b0*/  FMUL.FTZ R17, R18.reuse, 0.70710676908493041992 ;  /* 0x3f3504f312117820 */ /* 0x040fe20000410000 */
[----:B------:R-:W-:-:S03]  /*05c0*/  FMUL.FTZ R18, R18, 0.5 ;  /* 0x3f00000012127820 */ /* 0x000fc60000410000 */
[C---:B------:R-:W-:Y:S01]  /*05d0*/  FADD.FTZ R19, |R17|.reuse, -RZ ;  /* 0x800000ff11137221 */ /* 0x040fe20000010200 */
[----:B------:R-:W-:Y:S01]  /*05e0*/  FSETP.GE.FTZ.AND P1, PT, |R17|, 1.0029599666595458984, PT ;  /* 0x3f8060fe1100780b */ /* 0x000fe20003f36200 */
[----:B---3--:R-:W-:-:S03]  /*05f0*/  HADD2.F32 R6, -RZ, R6.H0_H0 ;  /* 0x20000006ff067230 */ /* 0x008fc60000004100 */
[----:B------:R-:W-:Y:S02]  /*0600*/  FSEL R20, R22, 8.4834944573231041431e-05, P1 ;  /* 0x38b1e96a16147808 */ /* 0x000fe40000800000 */
[----:B------:R-:W-:Y:S01]  /*0610*/  FSEL R22, -R23, -0.00082130916416645050049, P1 ;  /* 0xba574d2017167808 */ /* 0x000fe20000800100 */
[----:B------:R-:W-:Y:S01]  /*0620*/  IMAD.MOV.U32 R23, RZ, RZ, 0x3f69b4f9 ;  /* 0x3f69b4f9ff177424 */ /* 0x000fe200078e00ff */
[----:B------:R-:W-:Y:S02]  /*0630*/  FSEL R7, R24, 0.0052134888246655464172, P1 ;  /* 0x3baad5ea18077808 */ /* 0x000fe40000800000 */
        /* <DEDUP_REMOVED lines=20> */
[----:B------:R-:W-:-:S05]  /*0780*/  FMUL.FTZ R7, R7, R18 ;  /* 0x0000001207077220 */ /* 0x000fca0000410000 */
[----:B------:R-:W-:-:S05]  /*0790*/  F2FP.F16.F32.PACK_AB R7, RZ, R7 ;  /* 0x00000007ff07723e */ /* 0x000fca00000000ff */
[----:B------:R-:W-:-:S05]  /*07a0*/  HADD2.F32 R7, -RZ, R7.H0_H0 ;  /* 0x20000007ff077230 */ /* 0x000fca0000004100 */
[----:B------:R-:W-:Y:S01]  /*07b0*/  FMUL.FTZ R7, R7, R6 ;  /* 0x0000000607077220 */ /* 0x000fe20000410000 */
[----:B------:R-:W-:Y:S02]  /*07c0*/  IADD3 R6, P1, PT, R11, R4, RZ ;  /* 0x000000040b067210 */ /* 0x000fe40007f3e0ff */
[----:B------:R-:W-:Y:S02]  /*07d0*/  LEA R11, P3, R0, R11, 0x1 ;  /* 0x0000000b000b7211 */ /* 0x000fe400078608ff */
[----:B------:R-:W-:Y:S01]  /*07e0*/  F2FP.F16.F32.PACK_AB R17, RZ, R7 ;  /* 0x00000007ff11723e */ /* 0x000fe200000000ff */
        /* <DEDUP_REMOVED lines=8> */
.L_x_296:
[----:B------:R-:W-:Y:S05]  /*0870*/  BSYNC.RECONVERGENT B0 ;  /* 0x0000000000007941 */ /* 0x000fea0003800200 */
.L_x_295:
[----:B------:R-:W-:Y:S05]  /*0880*/  @!P0 EXIT ;  /* 0x000000000000894d */ /* 0x000fea0003800000 */
[----:B------:R-:W0:Y:S01]  /*0890*/  LDCU UR4, c[0x0][0x390] ;  /* 0x00007200ff0477ac */ /* 0x000e220008000800 */
[----:B------:R-:W1:Y:S01]  /*08a0*/  LDCU UR9, c[0x0][0x390] ;  /* 0x00007200ff0977ac */ /* 0x000e620008000800 */
[----:B------:R-:W2:Y:S01]  /*08b0*/  LDCU.64 UR10, c[0x0][0x380] ;  /* 0x00007000ff0a77ac */ /* 0x000ea20008000a00 */
[----:B0-----:R-:W-:Y:S02]  /*08c0*/  USHF.L.U64.HI UR8, UR4, 0x1, UR5 ;  /* 0x0000000104087899 */ /* 0x001fe40008010205 */
[----:B-12---:R-:W-:-:S12]  /*08d0*/  USHF.L.U32 UR4, UR4, 0x1, URZ ;  /* 0x0000000104047899 */ /* 0x006fd800080006ff */
.L_x_298:
[----:B------:R-:W-:-:S04]  /*08e0*/  LEA R16, P0, R5, R12, 0x1 ;  /* 0x0000000c05107211 */ /* 0x000fc800078008ff */
[----:B------:R-:W-:-:S05]  /*08f0*/  LEA.HI.X R17, R5, R13, R3, 0x1, P0 ;  /* 0x0000000d05117211 */ /* 0x000fca00000f0c03 */
[----:B------:R-:W2:Y:S01]  /*0900*/  LDG.E.U16.CONSTANT R22, desc[UR6][R16.64] ;  /* 0x0000000610167981 */ /* 0x000ea2000c1e9500 */
[----:B------:R-:W-:Y:S01]  /*0910*/  IMAD.SHL.U32 R8, R0, 0x2, RZ ;  /* 0x0000000200087824 */ /* 0x000fe200078e00ff */
[----:B------:R-:W-:-:S04]  /*0920*/  SHF.R.U32.HI R7, RZ, 0x1f, R0 ;  /* 0x0000001fff077819 */ /* 0x000fc80000011600 */
[----:B------:R-:W-:-:S04]  /*0930*/  IADD3 R14, P0, PT, R8, R16, RZ ;  /* 0x00000010080e7210 */ /* 0x000fc80007f1e0ff */
[----:B------:R-:W-:-:S05]  /*0940*/  IADD3.X R15, PT, PT, R7, R17, RZ, P0, !PT ;  /* 0x00000011070f7210 */ /* 0x000fca00007fe4ff */
[----:B------:R-:W3:Y:S01]  /*0950*/  LDG.E.U16.CONSTANT R24, desc[UR6][R14.64] ;  /* 0x000000060e187981 */ /* 0x000ee2000c1e9500 */
[----:B------:R-:W-:Y:S02]  /*0960*/  IMAD.MOV.U32 R11, RZ, RZ, 0x38eb4c3a ;  /* 0x38eb4c3aff0b7424 */ /* 0x000fe400078e00ff */
[----:B------:R-:W-:Y:S02]  /*0970*/  HFMA2 R10, -RZ, RZ, 1.0087890625, -0.000686168670654296875 ;  /* 0x3c09919fff0a7431 */ /* 0x000fe400000001ff */
[----:B------:R-:W-:Y:S02]  /*0980*/  IMAD.MOV.U32 R6, RZ, RZ, 0x3aae005b ;  /* 0x3aae005bff067424 */ /* 0x000fe400078e00ff */
[----:B------:R-:W-:Y:S02]  /*0990*/  IMAD.MOV.U32 R9, RZ, RZ, 0x3d24d99a ;  /* 0x3d24d99aff097424 */ /* 0x000fe400078e00ff */
[----:B--2---:R-:W-:-:S05]  /*09a0*/  HADD2.F32 R22, -RZ, R22.H0_H0 ;  /* 0x20000016ff167230 */ /* 0x004fca0000004100 */
[----:B------:R-:W-:-:S04]  /*09b0*/  FMUL.FTZ R18, R22, 0.70710676908493041992 ;  /* 0x3f3504f316127820 */ /* 0x000fc80000410000 */
[C---:B------:R-:W-:Y:S01]  /*09c0*/  FADD.FTZ R19, |R18|.reuse, -RZ ;  /* 0x800000ff12137221 */ /* 0x040fe20000010200 */
[----:B------:R-:W-:-:S04]  /*09d0*/  FSETP.GE.FTZ.AND P0, PT, |R18|, 1.0029599666595458984, PT ;  /* 0x3f8060fe1200780b */ /* 0x000fc80003f16200 */
[----:B------:R-:W-:Y:S01]  /*09e0*/  FSEL R4, R11, 8.4834944573231041431e-05, P0 ;  /* 0x38b1e96a0b047808 */ /* 0x000fe20000000000 */
[----:B---3--:R-:W-:Y:S01]  /*09f0*/  HADD2.F32 R24, -RZ, R24.H0_H0 ;  /* 0x20000018ff187230 */ /* 0x008fe20000004100 */
[----:B------:R-:W-:Y:S02]  /*0a00*/  FSEL R20, -R6, -0.00082130916416645050049, P0 ;  /* 0xba574d2006147808 */ /* 0x000fe40000000100 */
[----:B------:R-:W-:Y:S02]  /*0a10*/  FSEL R21, R10, 0.0052134888246655464172, P0 ;  /* 0x3baad5ea0a157808 */ /* 0x000fe40000000000 */
[----:B------:R-:W-:-:S03]  /*0a20*/  FSEL R23, -R9, -0.026868773624300956726, P0 ;  /* 0xbcdc1be709177808 */ /* 0x000fc60000000100 */
[----:B------:R-:W-:-:S04]  /*0a30*/  @!P0 FMUL.FTZ R19, R18, R18 ;  /* 0x0000001212138220 */ /* 0x000fc80000410000 */
[----:B------:R-:W-:Y:S01]  /*0a40*/  FFMA.FTZ R20, R19, R4, R20 ;  /* 0x0000000413147223 */ /* 0x000fe20000010014 */
[----:B------:R-:W-:-:S03]  /*0a50*/  IMAD.MOV.U32 R4, RZ, RZ, 0x3e235519 ;  /* 0x3e235519ff047424 */ /* 0x000fc600078e00ff */
[C---:B------:R-:W-:Y:S01]  /*0a60*/  FFMA.FTZ R20, R19.reuse, R20, R21 ;  /* 0x0000001413147223 */ /* 0x040fe20000010015 */
[----:B------:R-:W-:Y:S02]  /*0a70*/  MOV R21, 0x3f69b4f9 ;  /* 0x3f69b4f900157802 */ /* 0x000fe40000000f00 */
[----:B------:R-:W-:Y:S01]  /*0a80*/  FSEL R25, R4, 0.11284004896879196167, P0 ;  /* 0x3de718af04197808 */ /* 0x000fe20000000000 */
[----:B------:R-:W-:Y:S01]  /*0a90*/  FFMA.FTZ R20, R19, R20, R23 ;  /* 0x0000001413147223 */ /* 0x000fe20000010017 */
[----:B------:R-:W-:-:S03]  /*0aa0*/  FSEL R23, R21, -0.37612664699554443359, P0 ;  /* 0xbec093ac15177808 */ /* 0x000fc60000000000 */
[----:B------:R-:W-:Y:S01]  /*0ab0*/  FFMA.FTZ R26, R19, R20, R25 ;  /* 0x00000014131a7223 */ /* 0x000fe20000010019 */
[----:B------:R-:W-:-:S03]  /*0ac0*/  IMAD.MOV.U32 R20, RZ, RZ, 0x3f210a14 ;  /* 0x3f210a14ff147424 */ /* 0x000fc600078e00ff */
[----:B------:R-:W-:Y:S02]  /*0ad0*/  FFMA.FTZ R26, R19, R26, R23 ;  /* 0x0000001a131a7223 */ /* 0x000fe40000010017 */
[----:B------:R-:W-:-:S05]  /*0ae0*/  FSEL R23, R20, 0.12837915122509002686, P0 ;  /* 0x3e0375d314177808 */ /* 0x000fca0000000000 */
[C---:B------:R-:W-:Y:S01]  /*0af0*/  FFMA.FTZ R23, R19.reuse, R26, R23 ;  /* 0x0000001a13177223 */ /* 0x040fe20000010017 */
[----:B------:R-:W-:-:S05]  /*0b00*/  FADD.FTZ R19, -R19, -RZ ;  /* 0x800000ff13137221 */ /* 0x000fca0000010100 */
[----:B------:R-:W-:Y:S01]  /*0b10*/  FSEL R26, R19, R18, P0 ;  /* 0x00000012131a7208 */ /* 0x000fe20000000000 */
[----:B------:R-:W-:-:S04]  /*0b20*/  FMUL.FTZ R19, R24, 0.70710676908493041992 ;  /* 0x3f3504f318137820 */ /* 0x000fc80000410000 */
[----:B------:R-:W-:Y:S01]  /*0b30*/  FFMA.FTZ R23, R23, R26, R26 ;  /* 0x0000001a17177223 */ /* 0x000fe2000001001a */
[----:B------:R-:W-:-:S03]  /*0b40*/  FSETP.GE.FTZ.AND P1, PT, |R19|, 1.0029599666595458984, PT ;  /* 0x3f8060fe1300780b */ /* 0x000fc60003f36200 */
[----:B------:R-:W0:Y:S01]  /*0b50*/  @P0 MUFU.EX2 R25, R23 ;  /* 0x0000001700190308 */ /* 0x000e220000000800 */
[----:B------:R-:W-:Y:S02]  /*0b60*/  FSEL R27, -R6, -0.00082130916416645050049, P1 ;  /* 0xba574d20061b7808 */ /* 0x000fe40000800100 */
[----:B------:R-:W-:Y:S01]  /*0b70*/  FSEL R26, R10, 0.0052134888246655464172, P1 ;  /* 0x3baad5ea0a1a7808 */ /* 0x000fe20000800000 */
[----:B0-----:R-:W-:-:S05]  /*0b80*/  @P0 FADD.FTZ R25, -R25, 1 ;  /* 0x3f80000019190421 */ /* 0x001fca0000010100 */
[----:B------:R-:W-:Y:S01]  /*0b90*/  @P0 LOP3.LUT R23, R25, 0x80000000, R18, 0xb8, !PT ;  /* 0x8000000019170812 */ /* 0x000fe200078eb812 */
[----:B------:R-:W-:Y:S01]  /*0ba0*/  FADD.FTZ R18, |R19|, -RZ ;  /* 0x800000ff13127221 */ /* 0x000fe20000010200 */
[----:B------:R-:W-:Y:S01]  /*0bb0*/  FSEL R25, R11, 8.4834944573231041431e-05, P1 ;  /* 0x38b1e96a0b197808 */ /* 0x000fe20000800000 */
[----:B------:R-:W-:Y:S01]  /*0bc0*/  @!P1 FMUL.FTZ R18, R19, R19 ;  /* 0x0000001313129220 */ /* 0x000fe20000410000 */
[----:B------:R-:W-:-:S03]  /*0bd0*/  IADD3 R16, P0, PT, R16, UR4, RZ ;  /* 0x0000000410107c10 */ /* 0x000fc6000ff1e0ff */
[----:B------:R-:W-:Y:S01]  /*0be0*/  FFMA.FTZ R25, R18, R25, R27 ;  /* 0x0000001912197223 */ /* 0x000fe2000001001b */
[----:B------:R-:W-:-:S03]  /*0bf0*/  IADD3.X R17, PT, PT, R17, UR8, RZ, P0, !PT ;  /* 0x0000000811117c10 */ /* 0x000fc600087fe4ff */
[C---:B------:R-:W-:Y:S01]  /*0c00*/  FFMA.FTZ R25, R18.reuse, R25, R26 ;  /* 0x0000001912197223 */ /* 0x040fe2000001001a */
[----:B------:R-:W-:Y:S01]  /*0c10*/  FSEL R26, -R9, -0.026868773624300956726, P1 ;  /* 0xbcdc1be7091a7808 */ /* 0x000fe20000800100 */
[----:B------:R0:W2:Y:S04]  /*0c20*/  LDG.E.U16.CONSTANT R16, desc[UR6][R16.64] ;  /* 0x0000000610107981 */ /* 0x0000a8000c1e9500 */
[----:B------:R-:W-:Y:S01]  /*0c30*/  FFMA.FTZ R25, R18, R25, R26 ;  /* 0x0000001912197223 */ /* 0x000fe2000001001a */
[----:B------:R-:W-:-:S05]  /*0c40*/  FSEL R26, R4, 0.11284004896879196167, P1 ;  /* 0x3de718af041a7808 */ /* 0x000fca0000800000 */
[----:B------:R-:W-:Y:S01]  /*0c50*/  FFMA.FTZ R25, R18, R25, R26 ;  /* 0x0000001912197223 */ /* 0x000fe2000001001a */
[----:B------:R-:W-:-:S05]  /*0c60*/  FSEL R26, R21, -0.37612664699554443359, P1 ;  /* 0xbec093ac151a7808 */ /* 0x000fca0000800000 */
[----:B------:R-:W-:Y:S01]  /*0c70*/  FFMA.FTZ R25, R18, R25, R26 ;  /* 0x0000001912197223 */ /* 0x000fe2000001001a */
[----:B------:R-:W-:-:S05]  /*0c80*/  FSEL R26, R20, 0.12837915122509002686, P1 ;  /* 0x3e0375d3141a7808 */ /* 0x000fca0000800000 */
[C---:B------:R-:W-:Y:S01]  /*0c90*/  FFMA.FTZ R25, R18.reuse, R25, R26 ;  /* 0x0000001912197223 */ /* 0x040fe2000001001a */
[----:B------:R-:W-:-:S05]  /*0ca0*/  FADD.FTZ R18, -R18, -RZ ;  /* 0x800000ff12127221 */ /* 0x000fca0000010100 */
[----:B------:R-:W-:-:S05]  /*0cb0*/  FSEL R18, R18, R19, P1 ;  /* 0x0000001312127208 */ /* 0x000fca0000800000 */
[----:B------:R-:W-:-:S04]  /*0cc0*/  FFMA.FTZ R25, R25, R18, R18 ;  /* 0x0000001219197223 */ /* 0x000fc80000010012 */
[----:B------:R-:W1:Y:S02]  /*0cd0*/  @P1 MUFU.EX2 R18, R25 ;  /* 0x0000001900121308 */ /* 0x000e640000000800 */
[----:B-1----:R-:W-:-:S05]  /*0ce0*/  @P1 FADD.FTZ R18, -R18, 1 ;  /* 0x3f80000012121421 */ /* 0x002fca0000010100 */
[----:B------:R-:W-:Y:S02]  /*0cf0*/  @P1 LOP3.LUT R25, R18, 0x80000000, R19, 0xb8, !PT ;  /* 0x8000000012191812 */ /* 0x000fe400078eb813 */
[----:B------:R-:W-:Y:S02]  /*0d00*/  IADD3 R18, P0, PT, R14, UR4, RZ ;  /* 0x000000040e127c10 */ /* 0x000fe4000ff1e0ff */
[----:B------:R-:W-:Y:S02]  /*0d10*/  IADD3 R14, P1, PT, R8, R14, RZ ;  /* 0x0000000e080e7210 */ /* 0x000fe40007f3e0ff */
[----:B------:R-:W-:-:S03]  /*0d20*/  IADD3.X R19, PT, PT, R15, UR8, RZ, P0, !PT ;  /* 0x000000080f137c10 */ /* 0x000fc600087fe4ff */
[----:B------:R-:W-:Y:S02]  /*0d30*/  IMAD.X R15, R7, 0x1, R15, P1 ;  /* 0x00000001070f7824 */ /* 0x000fe400008e060f */
[----:B------:R-:W3:Y:S04]  /*0d40*/  LDG.E.U16.CONSTANT R18, desc[UR6][R18.64] ;  /* 0x0000000612127981 */ /* 0x000ee8000c1e9500 */
[----:B------:R-:W4:Y:S01]  /*0d50*/  LDG.E.U16.CONSTANT R26, desc[UR6][R14.64] ;  /* 0x000000060e1a7981 */ /* 0x000f22000c1e9500 */
[----:B------:R-:W-:Y:S01]  /*0d60*/  FMUL.FTZ R22, R22, 0.5 ;  /* 0x3f00000016167820 */ /* 0x000fe20000410000 */
[----:B------:R-:W-:Y:S01]  /*0d70*/  FADD.FTZ R23, R23, 1 ;  /* 0x3f80000017177421 */ /* 0x000fe20000010000 */
[----:B------:R-:W-:Y:S01]  /*0d80*/  FMUL.FTZ R24, R24, 0.5 ;  /* 0x3f00000018187820 */ /* 0x000fe20000410000 */
[----:B------:R-:W-:-:S02]  /*0d90*/  FADD.FTZ R25, R25, 1 ;  /* 0x3f80000019197421 */ /* 0x000fc40000010000 */
[----:B------:R-:W-:Y:S02]  /*0da0*/  FMUL.FTZ R22, R23, R22 ;  /* 0x0000001617167220 */ /* 0x000fe40000410000 */
[----:B------:R-:W-:-:S03]  /*0db0*/  FMUL.FTZ R24, R25, R24 ;  /* 0x0000001819187220 */ /* 0x000fc60000410000 */
[----:B------:R-:W-:Y:S02]  /*0dc0*/  F2FP.F16.F32.PACK_AB R22, RZ, R22 ;  /* 0x00000016ff16723e */ /* 0x000fe400000000ff */
[----:B------:R-:W-:-:S03]  /*0dd0*/  F2FP.F16.F32.PACK_AB R24, RZ, R24 ;  /* 0x00000018ff18723e */ /* 0x000fc600000000ff */
[----:B0-----:R-:W-:Y:S02]  /*0de0*/  HADD2.F32 R17, -RZ, R22.H0_H0 ;  /* 0x20000016ff117230 */ /* 0x001fe40000004100 */
[----:B------:R-:W-:Y:S02]  /*0df0*/  HADD2.F32 R24, -RZ, R24.H0_H0 ;  /* 0x20000018ff187230 */ /* 0x000fe40000004100 */
[----:B--2---:R-:W-:-:S05]  /*0e00*/  HADD2.F32 R16, -RZ, R16.H0_H0 ;  /* 0x20000010ff107230 */ /* 0x004fca0000004100 */
[----:B------:R-:W-:Y:S01]  /*0e10*/  FMUL.FTZ R17, R17, R16 ;  /* 0x0000001011117220 */ /* 0x000fe20000410000 */
[----:B------:R-:W-:-:S04]  /*0e20*/  IADD3 R16, P0, PT, R2, R5, RZ ;  /* 0x0000000502107210 */ /* 0x000fc80007f1e0ff */
[----:B------:R-:W-:Y:S02]  /*0e30*/  IADD3.X R23, PT, PT, RZ, R3, RZ, P0, !PT ;  /* 0x00000003ff177210 */ /* 0x000fe400007fe4ff */
[----:B------:R-:W-:-:S04]  /*0e40*/  F2FP.F16.F32.PACK_AB R17, RZ, R17 ;  /* 0x00000011ff11723e */ /* 0x000fc800000000ff */
[----:B------:R-:W-:Y:S01]  /*0e50*/  PRMT R29, R17, 0x7610, R29 ;  /* 0x00007610111d7816 */ /* 0x000fe2000000001d */
[----:B---3--:R-:W-:Y:S02]  /*0e60*/  HADD2.F32 R19, -RZ, R18.H0_H0 ;  /* 0x20000012ff137230 */ /* 0x008fe40000004100 */
[----:B----4-:R-:W-:-:S03]  /*0e70*/  HADD2.F32 R25, -RZ, R26.H0_H0 ;  /* 0x2000001aff197230 */ /* 0x010fc60000004100 */
[----:B------:R-:W-:Y:S01]  /*0e80*/  FMUL.FTZ R22, R24, R19 ;  /* 0x0000001318167220 */ /* 0x000fe20000410000 */
[----:B------:R-:W-:Y:S01]  /*0e90*/  LEA R18, P0, R16, UR10, 0x1 ;  /* 0x0000000a10127c11 */ /* 0x000fe2000f8008ff */
[----:B------:R-:W-:-:S03]  /*0ea0*/  FMUL.FTZ R24, R25, 0.70710676908493041992 ;  /* 0x3f3504f319187820 */ /* 0x000fc60000410000 */
[----:B------:R-:W-:Y:S02]  /*0eb0*/  LEA.HI.X R19, R16, UR11, R23, 0x1, P0 ;  /* 0x0000000b10137c11 */ /* 0x000fe400080f0c17 */
[----:B------:R-:W-:Y:S02]  /*0ec0*/  IADD3 R16, P1, PT, R8, R18, RZ ;  /* 0x0000001208107210 */ /* 0x000fe40007f3e0ff */
[----:B------:R-:W-:Y:S02]  /*0ed0*/  FSETP.GE.FTZ.AND P0, PT, |R24|, 1.0029599666595458984, PT ;  /* 0x3f8060fe1800780b */ /* 0x000fe40003f16200 */
[----:B------:R-:W-:Y:S01]  /*0ee0*/  F2FP.F16.F32.PACK_AB R22, RZ, R22 ;  /* 0x00000016ff16723e */ /* 0x000fe200000000ff */
[----:B------:R-:W-:-:S03]  /*0ef0*/  IMAD.X R17, R7, 0x1, R19, P1 ;  /* 0x0000000107117824 */ /* 0x000fc600008e0613 */
[----:B------:R-:W-:Y:S01]  /*0f00*/  PRMT R27, R22, 0x7610, R27 ;  /* 0x00007610161b7816 */ /* 0x000fe2000000001b */
[----:B------:R-:W-:Y:S01]  /*0f10*/  STG.E.U16 desc[UR6][R18.64], R29 ;  /* 0x0000001d12007986 */ /* 0x000fe2000c101506 */
[C---:B------:R-:W-:Y:S01]  /*0f20*/  FADD.FTZ R26, |R24|.reuse, -RZ ;  /* 0x800000ff181a7221 */ /* 0x040fe20000010200 */
[----:B------:R-:W-:Y:S02]  /*0f30*/  FSEL R23, R11, 8.4834944573231041431e-05, P0 ;  /* 0x38b1e96a0b177808 */ /* 0x000fe40000000000 */
[----:B------:R0:W-:Y:S02]  /*0f40*/  STG.E.U16 desc[UR6][R16.64], R27 ;  /* 0x0000001b10007986 */ /* 0x0001e4000c101506 */
[----:B------:R-:W-:Y:S01]  /*0f50*/  @!P0 FMUL.FTZ R26, R24, R24 ;  /* 0x00000018181a8220 */ /* 0x000fe20000410000 */
[----:B------:R-:W-:Y:S02]  /*0f60*/  FSEL R22, R10, 0.0052134888246655464172, P0 ;  /* 0x3baad5ea0a167808 */ /* 0x000fe40000000000 */
[----:B0-----:R-:W-:-:S02]  /*0f70*/  FSEL R27, -R6, -0.00082130916416645050049, P0 ;  /* 0xba574d20061b7808 */ /* 0x001fc40000000100 */
[----:B------:R-:W-:-:S03]  /*0f80*/  FSEL R28, -R9, -0.026868773624300956726, P0 ;  /* 0xbcdc1be7091c7808 */ /* 0x000fc60000000100 */
[----:B------:R-:W-:-:S04]  /*0f90*/  FFMA.FTZ R23, R26, R23, R27 ;  /* 0x000000171a177223 */ /* 0x000fc8000001001b */
[----:B------:R-:W-:Y:S01]  /*0fa0*/  FFMA.FTZ R23, R26, R23, R22 ;  /* 0x000000171a177223 */ /* 0x000fe20000010016 */
[----:B------:R-:W-:-:S03]  /*0fb0*/  FSEL R22, R4, 0.11284004896879196167, P0 ;  /* 0x3de718af04167808 */ /* 0x000fc60000000000 */
[----:B------:R-:W-:Y:S01]  /*0fc0*/  FFMA.FTZ R23, R26, R23, R28 ;  /* 0x000000171a177223 */ /* 0x000fe2000001001c */
[----:B------:R-:W-:Y:S02]  /*0fd0*/  FSEL R19, R21, -0.37612664699554443359, P0 ;  /* 0xbec093ac15137808 */ /* 0x000fe40000000000 */
[----:B------:R-:W-:Y:S01]  /*0fe0*/  IADD3 R18, P1, PT, R14, UR4, RZ ;  /* 0x000000040e127c10 */ /* 0x000fe2000ff3e0ff */
[----:B------:R-:W-:Y:S01]  /*0ff0*/  FFMA.FTZ R22, R26, R23, R22 ;  /* 0x000000171a167223 */ /* 0x000fe20000010016 */
[----:B------:R-:W-:Y:S02]  /*1000*/  IADD3 R14, P2, PT, R8, R14, RZ ;  /* 0x0000000e080e7210 */ /* 0x000fe40007f5e0ff */
[----:B------:R-:W-:Y:S01]  /*1010*/  FSEL R27, R20, 0.12837915122509002686, P0 ;  /* 0x3e0375d3141b7808 */ /* 0x000fe20000000000 */
[----:B------:R-:W-:Y:S01]  /*1020*/  FFMA.FTZ R23, R26, R22, R19 ;  /* 0x000000161a177223 */ /* 0x000fe20000010013 */
[----:B------:R-:W-:Y:S01]  /*1030*/  IADD3.X R19, PT, PT, R15, UR8, RZ, P1, !PT ;  /* 0x000000080f137c10 */ /* 0x000fe20008ffe4ff */
[----:B------:R-:W-:-:S02]  /*1040*/  IMAD.X R15, R7, 0x1, R15, P2 ;  /* 0x00000001070f7824 */ /* 0x000fc400010e060f */
[----:B------:R-:W-:Y:S01]  /*1050*/  FFMA.FTZ R28, R26, R23, R27 ;  /* 0x000000171a1c7223 */ /* 0x000fe2000001001b */
[----:B------:R-:W-:Y:S01]  /*1060*/  IADD3 R22, P1, PT, R14, UR4, RZ ;  /* 0x000000040e167c10 */ /* 0x000fe2000ff3e0ff */
[----:B------:R-:W2:Y:S04]  /*1070*/  LDG.E.U16.CONSTANT R18, desc[UR6][R18.64] ;  /* 0x0000000612127981 */ /* 0x000ea8000c1e9500 */
[----:B------:R0:W3:Y:S01]  /*1080*/  LDG.E.U16.CONSTANT R27, desc[UR6][R14.64] ;  /* 0x000000060e1b7981 */ /* 0x0000e2000c1e9500 */
[----:B------:R-:W-:-:S05]  /*1090*/  IADD3.X R23, PT, PT, R15, UR8, RZ, P1, !PT ;  /* 0x000000080f177c10 */ /* 0x000fca0008ffe4ff */
[----:B------:R-:W4:Y:S01]  /*10a0*/  LDG.E.U16.CONSTANT R22, desc[UR6][R22.64] ;  /* 0x0000000616167981 */ /* 0x000f22000c1e9500 */
[----:B------:R-:W-:-:S05]  /*10b0*/  FADD.FTZ R29, -R26, -RZ ;  /* 0x800000ff1a1d7221 */ /* 0x000fca0000010100 */
[----:B------:R-:W-:-:S05]  /*10c0*/  FSEL R29, R29, R24, P0 ;  /* 0x000000181d1d7208 */ /* 0x000fca0000000000 */
[----:B------:R-:W-:-:S04]  /*10d0*/  FFMA.FTZ R28, R28, R29, R29 ;  /* 0x0000001d1c1c7223 */ /* 0x000fc8000001001d */
[----:B------:R-:W0:Y:S02]  /*10e0*/  @P0 MUFU.EX2 R26, R28 ;  /* 0x0000001c001a0308 */ /* 0x000e240000000800 */
[----:B0-----:R-:W-:-:S05]  /*10f0*/  @P0 FADD.FTZ R15, -R26, 1 ;  /* 0x3f8000001a0f0421 */ /* 0x001fca0000010100 */
[----:B------:R-:W-:Y:S01]  /*1100*/  @P0 LOP3.LUT R28, R15, 0x80000000, R24, 0xb8, !PT ;  /* 0x800000000f1c0812 */ /* 0x000fe200078eb818 */
[----:B------:R-:W-:-:S04]  /*1110*/  FMUL.FTZ R25, R25, 0.5 ;  /* 0x3f00000019197820 */ /* 0x000fc80000410000 */
[----:B------:R-:W-:-:S04]  /*1120*/  FADD.FTZ R28, R28, 1 ;  /* 0x3f8000001c1c7421 */ /* 0x000fc80000010000 */
[----:B------:R-:W-:-:S05]  /*1130*/  FMUL.FTZ R25, R28, R25 ;  /* 0x000000191c197220 */ /* 0x000fca0000410000 */
[----:B------:R-:W-:-:S05]  /*1140*/  F2FP.F16.F32.PACK_AB R25, RZ, R25 ;  /* 0x00000019ff19723e */ /* 0x000fca00000000ff */
[----:B------:R-:W-:Y:S02]  /*1150*/  HADD2.F32 R25, -RZ, R25.H0_H0 ;  /* 0x20000019ff197230 */ /* 0x000fe40000004100 */
[----:B---3--:R-:W-:-:S05]  /*1160*/  HADD2.F32 R27, -RZ, R27.H0_H0 ;  /* 0x2000001bff1b7230 */ /* 0x008fca0000004100 */
[----:B------:R-:W-:-:S05]  /*1170*/  FMUL.FTZ R19, R27, 0.70710676908493041992 ;  /* 0x3f3504f31b137820 */ /* 0x000fca0000410000 */
[C---:B------:R-:W-:Y:S01]  /*1180*/  FSETP.GE.FTZ.AND P1, PT, |R19|.reuse, 1.0029599666595458984, PT ;  /* 0x3f8060fe1300780b */ /* 0x040fe20003f36200 */
[----:B------:R-:W-:-:S03]  /*1190*/  FADD.FTZ R14, |R19|, -RZ ;  /* 0x800000ff130e7221 */ /* 0x000fc60000010200 */
[----:B------:R-:W-:Y:S02]  /*11a0*/  FSEL R11, R11, 8.4834944573231041431e-05, P1 ;  /* 0x38b1e96a0b0b7808 */ /* 0x000fe40000800000 */
[----:B------:R-:W-:Y:S02]  /*11b0*/  FSEL R15, -R6, -0.00082130916416645050049, P1 ;  /* 0xba574d20060f7808 */ /* 0x000fe40000800100 */
[----:B------:R-:W-:-:S05]  /*11c0*/  FSEL R10, R10, 0.0052134888246655464172, P1 ;  /* 0x3baad5ea0a0a7808 */ /* 0x000fca0000800000 */
[----:B------:R-:W-:Y:S01]  /*11d0*/  @!P1 FMUL.FTZ R14, R19, R19 ;  /* 0x00000013130e9220 */ /* 0x000fe20000410000 */
[----:B------:R-:W-:-:S03]  /*11e0*/  FSEL R6, -R9, -0.026868773624300956726, P1 ;  /* 0xbcdc1be709067808 */ /* 0x000fc60000800100 */
[----:B------:R-:W-:Y:S01]  /*11f0*/  FFMA.FTZ R11, R14, R11, R15 ;  /* 0x0000000b0e0b7223 */ /* 0x000fe2000001000f */
[----:B------:R-:W-:-:S03]  /*1200*/  FSEL R4, R4, 0.11284004896879196167, P1 ;  /* 0x3de718af04047808 */ /* 0x000fc60000800000 */
[----:B------:R-:W-:-:S04]  /*1210*/  FFMA.FTZ R11, R14, R11, R10 ;  /* 0x0000000b0e0b7223 */ /* 0x000fc8000001000a */
[----:B------:R-:W-:Y:S01]  /*1220*/  FFMA.FTZ R11, R14, R11, R6 ;  /* 0x0000000b0e0b7223 */ /* 0x000fe20000010006 */
[----:B------:R-:W-:-:S03]  /*1230*/  FSEL R6, R21, -0.37612664699554443359, P1 ;  /* 0xbec093ac15067808 */ /* 0x000fc60000800000 */
[C---:B------:R-:W-:Y:S01]  /*1240*/  FFMA.FTZ R11, R14.reuse, R11, R4 ;  /* 0x0000000b0e0b7223 */ /* 0x040fe20000010004 */
[----:B------:R-:W-:Y:S01]  /*1250*/  FADD.FTZ R4, -R14, -RZ ;  /* 0x800000ff0e047221 */ /* 0x000fe20000010100 */
[----:B------:R-:W-:Y:S02]  /*1260*/  FSEL R20, R20, 0.12837915122509002686, P1 ;  /* 0x3e0375d314147808 */ /* 0x000fe40000800000 */
[----:B------:R-:W-:Y:S02]  /*1270*/  FFMA.FTZ R11, R14, R11, R6 ;  /* 0x0000000b0e0b7223 */ /* 0x000fe40000010006 */
[----:B------:R-:W-:Y:S02]  /*1280*/  FSEL R4, R4, R19, P1 ;  /* 0x0000001304047208 */ /* 0x000fe40000800000 */
[----:B------:R-:W-:-:S04]  /*1290*/  FFMA.FTZ R11, R14, R11, R20 ;  /* 0x0000000b0e0b7223 */ /* 0x000fc80000010014 */
[----:B------:R-:W-:-:S04]  /*12a0*/  FFMA.FTZ R4, R11, R4, R4 ;  /* 0x000000040b047223 */ /* 0x000fc80000010004 */
[----:B------:R-:W0:Y:S01]  /*12b0*/  @P1 MUFU.EX2 R6, R4 ;  /* 0x0000000400061308 */ /* 0x000e220000000800 */
[----:B------:R-:W-:Y:S01]  /*12c0*/  FMUL.FTZ R27, R27, 0.5 ;  /* 0x3f0000001b1b7820 */ /* 0x000fe20000410000 */
[----:B0-----:R-:W-:-:S05]  /*12d0*/  @P1 FADD.FTZ R6, -R6, 1 ;  /* 0x3f80000006061421 */ /* 0x001fca0000010100 */
[----:B------:R-:W-:-:S05]  /*12e0*/  @P1 LOP3.LUT R4, R6, 0x80000000, R19, 0xb8, !PT ;  /* 0x8000000006041812 */ /* 0x000fca00078eb813 */
[----:B------:R-:W-:-:S04]  /*12f0*/  FADD.FTZ R6, R4, 1 ;  /* 0x3f80000004067421 */ /* 0x000fc80000010000 */
[----:B------:R-:W-:Y:S01]  /*1300*/  FMUL.FTZ R6, R6, R27 ;  /* 0x0000001b06067220 */ /* 0x000fe20000410000 */
[----:B--2---:R-:W-:-:S04]  /*1310*/  HADD2.F32 R18, -RZ, R18.H0_H0 ;  /* 0x20000012ff127230 */ /* 0x004fc80000004100 */
[----:B------:R-:W-:Y:S01]  /*1320*/  F2FP.F16.F32.PACK_AB R6, RZ, R6 ;  /* 0x00000006ff06723e */ /* 0x000fe200000000ff */
[----:B----4-:R-:W-:Y:S01]  /*1330*/  HADD2.F32 R9, -RZ, R22.H0_H0 ;  /* 0x20000016ff097230 */ /* 0x010fe20000004100 */
[----:B------:R-:W-:-:S03]  /*1340*/  IADD3 R10, P0, PT, R8, R16, RZ ;  /* 0x00000010080a7210 */ /* 0x000fc60007f1e0ff */
[----:B------:R-:W-:Y:S02]  /*1350*/  HADD2.F32 R6, -RZ, R6.H0_H0 ;  /* 0x20000006ff067230 */ /* 0x000fe40000004100 */
[----:B------:R-:W-:Y:S01]  /*1360*/  FMUL.FTZ R18, R25, R18 ;  /* 0x0000001219127220 */ /* 0x000fe20000410000 */
[----:B------:R-:W-:Y:S02]  /*1370*/  IADD3.X R11, PT, PT, R7, R17, RZ, P0, !PT ;  /* 0x00000011070b7210 */ /* 0x000fe400007fe4ff */
[----:B------:R-:W-:Y:S01]  /*1380*/  IADD3 R8, P0, PT, R8, R10, RZ ;  /* 0x0000000a08087210 */ /* 0x000fe20007f1e0ff */
[----:B------:R-:W-:Y:S01]  /*1390*/  FMUL.FTZ R6, R6, R9 ;  /* 0x0000000906067220 */ /* 0x000fe20000410000 */
[----:B------:R-:W-:-:S03]  /*13a0*/  F2FP.F16.F32.PACK_AB R18, RZ, R18 ;  /* 0x00000012ff12723e */ /* 0x000fc600000000ff */
[----:B------:R-:W-:Y:S01]  /*13b0*/  IMAD.X R9, R7, 0x1, R11, P0 ;  /* 0x0000000107097824 */ /* 0x000fe200000e060b */
[----:B------:R-:W-:Y:S02]  /*13c0*/  F2FP.F16.F32.PACK_AB R6, RZ, R6 ;  /* 0x00000006ff06723e */ /* 0x000fe400000000ff */
[C---:B------:R-:W-:Y:S01]  /*13d0*/  LEA R5, P0, R0.reuse, R5, 0x2 ;  /* 0x0000000500057211 */ /* 0x040fe200078010ff */
[----:B------:R0:W-:Y:S03]  /*13e0*/  STG.E.U16 desc[UR6][R10.64], R18 ;  /* 0x000000120a007986 */ /* 0x0001e6000c101506 */
[----:B------:R-:W-:Y:S01]  /*13f0*/  LEA.HI.X R3, R0, R3, RZ, 0x2, P0 ;  /* 0x0000000300037211 */ /* 0x000fe200000f14ff */
[----:B------:R0:W-:Y:S01]  /*1400*/  STG.E.U16 desc[UR6][R8.64], R6 ;  /* 0x0000000608007986 */ /* 0x0001e2000c101506 */
[----:B------:R-:W-:-:S04]  /*1410*/  ISETP.GE.U32.AND P0, PT, R5, UR9, PT ;  /* 0x0000000905007c0c */ /* 0x000fc8000bf06070 */
[----:B------:R-:W-:-:S13]  /*1420*/  ISETP.GE.AND.EX P0, PT, R3, UR5, PT, P0 ;  /* 0x0000000503007c0c */ /* 0x000fda000bf06300 */
[----:B0-----:R-:W-:Y:S05]  /*1430*/  @!P0 BRA `(.L_x_298) ;  /* 0xfffffff400288947 */ /* 0x001fea000383ffff */
[----:B------:R-:W-:Y:S05]  /*1440*/  EXIT ;  /* 0x000000000000794d */ /* 0x000fea0003800000 */
        .weak           $__internal_19_$__cuda_sm20_div_u64
        .type           $__internal_19_$__cuda_sm20_div_u64,@function
        .size           $__internal_19_$__cuda_sm20_div_u64,(.L_x_437 - $__internal_19_$__cuda_sm20_div_u64)
$__internal_19_$__cuda_sm20_div_u64:
        /* <DEDUP_REMOVED lines=68> */
[----:B------:R-:W-:Y:S06]  /*1890*/  RET.REL.NODEC R8 `(_ZN4vllm18act_and_mul_kernelIN3c104HalfE7__half2XadL_ZNS_11gelu_kernelIS2_EET_RKS5_EEXadL_ZNS_18packed_gelu_kernelIS3_EES5_S7_EELb1ELb0ELb0EEEvPS5_PS6_i) ;  /* 0xffffffe408d87950 */ /* 0x000fec0003c3ffff */
.L_x_299:
        /* <DEDUP_REMOVED lines=14> */
.L_x_437:


//--------------------- .text._ZN4vllm18act_and_mul_kernelIf6float2XadL_ZNS_11gelu_kernelIfEET_RKS3_EEXadL_ZNS_18packed_gelu_kernelIS1_EES3_S5_EELb1ELb0ELb0EEEvPS3_PS4_i --------------------------
	.section	.text._ZN4vllm18act_and_mul_kernelIf6float2XadL_ZNS_11gelu_kernelIfEET_RKS3_EEXadL_ZNS_18packed_gelu_kernelIS1_EES3_S5_EELb1ELb0ELb0EEEvPS3_PS4_i,"ax",@progbits
	.align	128
        .global         _ZN4vllm18act_and_mul_kernelIf6float2XadL_ZNS_11gelu_kernelIfEET_RKS3_EEXadL_ZNS_18packed_gelu_kernelIS1_EES3_S5_EELb1ELb0ELb0EEEvPS3_PS4_i
        .type           _ZN4vllm18act_and_mul_kernelIf6float2XadL_ZNS_11gelu_kernelIfEET_RKS3_EEXadL_ZNS_18packed_gelu_kernelIS1_EES3_S5_EELb1ELb0ELb0EEEvPS3_PS4_i,@function
        .size           _ZN4vllm18act_and_mul_kernelIf6float2XadL_ZNS_11gelu_kernelIfEET_RKS3_EEXadL_ZNS_18packed_gelu_kernelIS1_EES3_S5_EELb1ELb0ELb0EEEvPS3_PS4_i,(.L_x_438 - _ZN4vllm18act_and_mul_kernelIf6float2XadL_ZNS_11gelu_kernelIfEET_RKS3_EEXadL_ZNS_18packed_gelu_kernelIS1_EES3_S5_EELb1ELb0ELb0EEEvPS3_PS4_i)
        .other          _ZN4vllm18act_and_mul_kernelIf6float2XadL_ZNS_11gelu_kernelIfEET_RKS3_EEXadL_ZNS_18packed_gelu_kernelIS1_EES3_S5_EELb1ELb0ELb0EEEvPS3_PS4_i,@"STO_CUDA_ENTRY STV_DEFAULT"
_ZN4vllm18act_and_mul_kernelIf6float2XadL_ZNS_11gelu_kernelIfEET_RKS3_EEXadL_ZNS_18packed_gelu_kernelIS1_EES3_S5_EELb1ELb0ELb0EEEvPS3_PS4_i:
.text._ZN4vllm18act_and_mul_kernelIf6float2XadL_ZNS_11gelu_kernelIfEET_RKS3_EEXadL_ZNS_18packed_gelu_kernelIS1_EES3_S5_EELb1ELb0ELb0EEEvPS3_PS4_i:
        /* <DEDUP_REMOVED lines=15> */
[----:B------:R-:W-:Y:S02]  /*00f0*/  ISETP.GE.AND.EX P0, PT, R8, UR5, PT, P0 ;  /* 0x0000000508007c0c */ /* 0x000fe4000bf06300 */
[----:B------:R-:W-:Y:S01]  /*0100*/  SEL R7, R3, UR4, P1 ;  /* 0x0000000403077c07 */ /* 0x000fe20008800000 */
[----:B------:R-:W-:Y:S01]  /*0110*/  IMAD.SHL.U32 R5, R2, 0x2, RZ ;  /* 0x0000000202057824 */ /* 0x000fe200078e00ff */
        /* <DEDUP_REMOVED lines=27> */
.L_x_301:
[----:B------:R-:W-:-:S07]  /*02d0*/  MOV R8, 0x2f0 ;  /* 0x000002f000087802 */ /* 0x000fce0000000f00 */
[----:B------:R-:W-:Y:S05]  /*02e0*/  CALL.REL.NOINC `($__internal_20_$__cuda_sm20_div_u64) ;  /* 0x0000000c00ec7944 */ /* 0x000fea0003c00000 */
[----:B------:R-:W-:Y:S01]  /*02f0*/  MOV R8, R7 ;  /* 0x0000000700087202 */ /* 0x000fe20000000f00 */
[----:B------:R-:W-:-:S07]  /*0300*/  IMAD.MOV.U32 R9, RZ, RZ, R10 ;  /* 0x000000ffff097224 */ /* 0x000fce00078e000a */
.L_x_302:
[----:B------:R-:W-:Y:S05]  /*0310*/  BSYNC.RECONVERGENT B0 ;  /* 0x0000000000007941 */ /* 0x000fea0003800200 */
.L_x_300:
        /* <DEDUP_REMOVED lines=28> */
.L_x_305:
[----:B------:R-:W-:-:S04]  /*04e0*/  IADD3 R22, P1, PT, R12, R11, RZ ;  /* 0x0000000b0c167210 */ /* 0x000fc80007f3e0ff */
[----:B------:R-:W-:-:S05]  /*04f0*/  IADD3.X R23, PT, PT, R13, R15, RZ, P1, !PT ;  /* 0x0000000f0d177210 */ /* 0x000fca0000ffe4ff */
[----:B------:R0:W2:Y:S01]  /*0500*/  LDG.E.CONSTANT R18, desc[UR6][R22.64] ;  /* 0x0000000616127981 */ /* 0x0000a2000c1e9900 */
[----:B------:R-:W-:-:S05]  /*0510*/  IADD3 R6, P1, PT, R11, R8, RZ ;  /* 0x000000080b067210 */ /* 0x000fca0007f3e0ff */
[----:B------:R-:W-:-:S05]  /*0520*/  IMAD.X R7, R15, 0x1, R10, P1 ;  /* 0x000000010f077824 */ /* 0x000fca00008e060a */
[----:B------:R1:W3:Y:S01]  /*0530*/  LDG.E.CONSTANT R17, desc[UR6][R6.64] ;  /* 0x0000000606117981 */ /* 0x0002e2000c1e9900 */
[----:B------:R-:W-:Y:S02]  /*0540*/  IMAD.MOV.U32 R21, RZ, RZ, 0x38eb4c3a ;  /* 0x38eb4c3aff157424 */ /* 0x000fe400078e00ff */
[----:B------:R-:W-:Y:S02]  /*0550*/  HFMA2 R25, -RZ, RZ, 1.0087890625, -0.000686168670654296875 ;  /* 0x3c09919fff197431 */ /* 0x000fe400000001ff */
[----:B------:R-:W-:Y:S01]  /*0560*/  IMAD.MOV.U32 R24, RZ, RZ, 0x3aae005b ;  /* 0x3aae005bff187424 */ /* 0x000fe200078e00ff */
[----:B------:R-:W-:Y:S01]  /*0570*/  IADD3 R4, P2, PT, R0, R4, RZ ;  /* 0x0000000400047210 */ /* 0x000fe20007f5e0ff */
[----:B0-----:R-:W-:-:S04]  /*0580*/  IMAD.MOV.U32 R22, RZ, RZ, 0x3d24d99a ;  /* 0x3d24d99aff167424 */ /* 0x001fc800078e00ff */
[----:B------:R-:W-:Y:S02]  /*0590*/  IMAD.X R3, RZ, RZ, R3, P2 ;  /* 0x000000ffff037224 */ /* 0x000fe400010e0603 */
[----:B-1----:R-:W-:Y:S02]  /*05a0*/  IMAD.MOV.U32 R7, RZ, RZ, 0x3e235519 ;  /* 0x3e235519ff077424 */ /* 0x002fe400078e00ff */
[C---:B--2---:R-:W-:Y:S01]  /*05b0*/  FMUL.FTZ R19, R18.reuse, 0.70710676908493041992 ;  /* 0x3f3504f312137820 */ /* 0x044fe20000410000 */
[----:B------:R-:W-:-:S03]  /*05c0*/  FMUL.FTZ R18, R18, 0.5 ;  /* 0x3f00000012127820 */ /* 0x000fc60000410000 */
[C---:B------:R-:W-:Y:S01]  /*05d0*/  FADD.FTZ R20, |R19|.reuse, -RZ ;  /* 0x800000ff13147221 */ /* 0x040fe20000010200 */
[----:B------:R-:W-:-:S04]  /*05e0*/  FSETP.GE.FTZ.AND P1, PT, |R19|, 1.0029599666595458984, PT ;  /* 0x3f8060fe1300780b */ /* 0x000fc80003f36200 */
[----:B------:R-:W-:Y:S02]  /*05f0*/  FSEL R21, R21, 8.4834944573231041431e-05, P1 ;  /* 0x38b1e96a15157808 */ /* 0x000fe40000800000 */
[----:B------:R-:W-:Y:S02]  /*0600*/  FSEL R23, -R24, -0.00082130916416645050049, P1 ;  /* 0xba574d2018177808 */ /* 0x000fe40000800100 */
[----:B------:R-:W-:Y:S02]  /*0610*/  FSEL R6, R25, 0.0052134888246655464172, P1 ;  /* 0x3baad5ea19067808 */ /* 0x000fe40000800000 */
[----:B------:R-:W-:-:S03]  /*0620*/  FSEL R22, -R22, -0.026868773624300956726, P1 ;  /* 0xbcdc1be716167808 */ /* 0x000fc60000800100 */
[----:B------:R-:W-:-:S04]  /*0630*/  @!P1 FMUL.FTZ R20, R19, R19 ;  /* 0x0000001313149220 */ /* 0x000fc80000410000 */
[C---:B------:R-:W-:Y:S01]  /*0640*/  FFMA.FTZ R21, R20.reuse, R21, R23 ;  /* 0x0000001514157223 */ /* 0x040fe20000010017 */
[----:B------:R-:W-:Y:S02]  /*0650*/  IMAD.MOV.U32 R23, RZ, RZ, 0x3f69b4f9 ;  /* 0x3f69b4f9ff177424 */ /* 0x000fe400078e00ff */
[C---:B------:R-:W-:Y:S01]  /*0660*/  FADD.FTZ R24, -R20.reuse, -RZ ;  /* 0x800000ff14187221 */ /* 0x040fe20000010100 */
[C---:B------:R-:W-:Y:S01]  /*0670*/  FFMA.FTZ R21, R20.reuse, R21, R6 ;  /* 0x0000001514157223 */ /* 0x040fe20000010006 */
[----:B------:R-:W-:Y:S02]  /*0680*/  FSEL R6, R7, 0.11284004896879196167, P1 ;  /* 0x3de718af07067808 */ /* 0x000fe40000800000 */
[----:B------:R-:W-:Y:S01]  /*0690*/  MOV R7, 0x3f210a14 ;  /* 0x3f210a1400077802 */ /* 0x000fe20000000f00 */
[----:B------:R-:W-:Y:S01]  /*06a0*/  FFMA.FTZ R21, R20, R21, R22 ;  /* 0x0000001514157223 */ /* 0x000fe20000010016 */
[----:B------:R-:W-:-:S03]  /*06b0*/  FSEL R22, R23, -0.37612664699554443359, P1 ;  /* 0xbec093ac17167808 */ /* 0x000fc60000800000 */
[----:B------:R-:W-:Y:S01]  /*06c0*/  FFMA.FTZ R21, R20, R21, R6 ;  /* 0x0000001514157223 */ /* 0x000fe20000010006 */
[----:B------:R-:W-:Y:S02]  /*06d0*/  FSEL R6, R7, 0.12837915122509002686, P1 ;  /* 0x3e0375d307067808 */ /* 0x000fe40000800000 */
[----:B------:R-:W-:Y:S01]  /*06e0*/  FSEL R7, R24, R19, P1 ;  /* 0x0000001318077208 */ /* 0x000fe20000800000 */
[----:B------:R-:W-:-:S04]  /*06f0*/  FFMA.FTZ R21, R20, R21, R22 ;  /* 0x0000001514157223 */ /* 0x000fc80000010016 */
[----:B------:R-:W-:-:S04]  /*0700*/  FFMA.FTZ R6, R20, R21, R6 ;  /* 0x0000001514067223 */ /* 0x000fc80000010006 */
[----:B------:R-:W-:-:S04]  /*0710*/  FFMA.FTZ R20, R6, R7, R7 ;  /* 0x0000000706147223 */ /* 0x000fc80000010007 */
[----:B------:R-:W0:Y:S02]  /*0720*/  @P1 MUFU.EX2 R6, R20 ;  /* 0x0000001400061308 */ /* 0x000e240000000800 */
[----:B0-----:R-:W-:-:S05]  /*0730*/  @P1 FADD.FTZ R6, -R6, 1 ;  /* 0x3f80000006061421 */ /* 0x001fca0000010100 */
[----:B------:R-:W-:Y:S02]  /*0740*/  @P1 LOP3.LUT R20, R6, 0x80000000, R19, 0xb8, !PT ;  /* 0x8000000006141812 */ /* 0x000fe400078eb813 */
[----:B------:R-:W-:Y:S02]  /*0750*/  IADD3 R6, P1, PT, R11, R5, RZ ;  /* 0x000000050b067210 */ /* 0x000fe40007f3e0ff */
[----:B------:R-:W-:Y:S01]  /*0760*/  LEA R11, P3, R0, R11, 0x2 ;  /* 0x0000000b000b7211 */ /* 0x000fe200078610ff */
[----:B------:R-:W-:-:S04]  /*0770*/  FADD.FTZ R7, R20, 1 ;  /* 0x3f80000014077421 */ /* 0x000fc80000010000 */
[----:B------:R-:W-:Y:S01]  /*0780*/  FMUL.FTZ R18, R7, R18 ;  /* 0x0000001207127220 */ /* 0x000fe20000410000 */
[----:B------:R-:W-:Y:S01]  /*0790*/  IMAD.X R7, R15, 0x1, R9, P1 ;  /* 0x000000010f077824 */ /* 0x000fe200008e0609 */
[----:B------:R-:W-:Y:S02]  /*07a0*/  IADD3 R16, P1, PT, R16, -0x1, RZ ;  /* 0xffffffff10107810 */ /* 0x000fe40007f3e0ff */
[----:B---3--:R-:W-:Y:S01]  /*07b0*/  FMUL.FTZ R17, R17, R18 ;  /* 0x0000001211117220 */ /* 0x008fe20000410000 */
[----:B------:R-:W-:Y:S02]  /*07c0*/  LEA.HI.X R15, R0, R15, RZ, 0x2, P3 ;  /* 0x0000000f000f7211 */ /* 0x000fe400018f14ff */
[----:B------:R-:W-:Y:S02]  /*07d0*/  IADD3.X R14, PT, PT, R14, -0x1, RZ, P1, !PT ;  /* 0xffffffff0e0e7810 */ /* 0x000fe40000ffe4ff */
[----:B------:R0:W-:Y:S01]  /*07e0*/  STG.E desc[UR6][R6.64], R17 ;  /* 0x0000001106007986 */ /* 0x0001e2000c101906 */
[----:B------:R-:W-:-:S04]  /*07f0*/  ISETP.NE.U32.AND P1, PT, R16, RZ, PT ;  /* 0x000000ff1000720c */ /* 0x000fc80003f25070 */
[----:B------:R-:W-:-:S13]  /*0800*/  ISETP.NE.AND.EX P1, PT, R14, RZ, PT, P1 ;  /* 0x000000ff0e00720c */ /* 0x000fda0003f25310 */
[----:B0-----:R-:W-:Y:S05]  /*0810*/  @P1 BRA `(.L_x_305) ;  /* 0xfffffffc00301947 */ /* 0x001fea000383ffff */
.L_x_304:
[----:B------:R-:W-:Y:S05]  /*0820*/  BSYNC.RECONVERGENT B0 ;  /* 0x0000000000007941 */ /* 0x000fea0003800200 */
.L_x_303:
[----:B------:R-:W-:Y:S05]  /*0830*/  @!P0 EXIT ;  /* 0x000000000000894d */ /* 0x000fea0003800000 */
[----:B------:R-:W0:Y:S01]  /*0840*/  LDCU UR4, c[0x0][0x390] ;  /* 0x00007200ff0477ac */ /* 0x000e220008000800 */
[----:B------:R-:W1:Y:S01]  /*0850*/  LDCU UR9, c[0x0][0x390] ;  /* 0x00007200ff0977ac */ /* 0x000e620008000800 */
[----:B------:R-:W2:Y:S01]  /*0860*/  LDCU.64 UR10, c[0x0][0x380] ;  /* 0x00007000ff0a77ac */ /* 0x000ea20008000a00 */
[----:B0-----:R-:W-:Y:S02]  /*0870*/  USHF.L.U64.HI UR8, UR4, 0x2, UR5 ;  /* 0x0000000204087899 */ /* 0x001fe40008010205 */
[----:B-12---:R-:W-:-:S12]  /*0880*/  USHF.L.U32 UR4, UR4, 0x2, URZ ;  /* 0x0000000204047899 */ /* 0x006fd800080006ff */
.L_x_306:
[----:B------:R-:W-:-:S04]  /*0890*/  LEA R16, P0, R4, R12, 0x2 ;  /* 0x0000000c04107211 */ /* 0x000fc800078010ff */
[----:B------:R-:W-:-:S05]  /*08a0*/  LEA.HI.X R17, R4, R13, R3, 0x2, P0 ;  /* 0x0000000d04117211 */ /* 0x000fca00000f1403 */
[----:B------:R-:W2:Y:S01]  /*08b0*/  LDG.E.CONSTANT R24, desc[UR6][R16.64] ;  /* 0x0000000610187981 */ /* 0x000ea2000c1e9900 */
[----:B------:R-:W-:Y:S01]  /*08c0*/  IMAD.SHL.U32 R5, R0, 0x4, RZ ;  /* 0x0000000400057824 */ /* 0x000fe200078e00ff */
[----:B------:R-:W-:-:S04]  /*08d0*/  SHF.R.U32.HI R6, RZ, 0x1e, R0 ;  /* 0x0000001eff067819 */ /* 0x000fc80000011600 */
[----:B------:R-:W-:-:S04]  /*08e0*/  IADD3 R14, P0, PT, R5, R16, RZ ;  /* 0x00000010050e7210 */ /* 0x000fc80007f1e0ff */
[----:B------:R-:W-:-:S05]  /*08f0*/  IADD3.X R15, PT, PT, R6, R17, RZ, P0, !PT ;  /* 0x00000011060f7210 */ /* 0x000fca00007fe4ff */
[----:B------:R-:W3:Y:S01]  /*0900*/  LDG.E.CONSTANT R7, desc[UR6][R14.64] ;  /* 0x000000060e077981 */ /* 0x000ee2000c1e9900 */
[----:B------:R-:W-:Y:S02]  /*0910*/  IMAD.MOV.U32 R8, RZ, RZ, 0x38eb4c3a ;  /* 0x38eb4c3aff087424 */ /* 0x000fe400078e00ff */
[----:B------:R-:W-:Y:S02]  /*0920*/  HFMA2 R11, -RZ, RZ, 1.28515625, -179.25 ;  /* 0x3d24d99aff0b7431 */ /* 0x000fe400000001ff */
[----:B------:R-:W-:Y:S02]  /*0930*/  IMAD.MOV.U32 R9, RZ, RZ, 0x3aae005b ;  /* 0x3aae005bff097424 */ /* 0x000fe400078e00ff */
[----:B------:R-:W-:Y:S02]  /*0940*/  IMAD.MOV.U32 R10, RZ, RZ, 0x3c09919f ;  /* 0x3c09919fff0a7424 */ /* 0x000fe400078e00ff */
[----:B--2---:R-:W-:-:S04]  /*0950*/  FMUL.FTZ R18, R24, 0.70710676908493041992 ;  /* 0x3f3504f318127820 */ /* 0x004fc80000410000 */
[C---:B------:R-:W-:Y:S01]  /*0960*/  FADD.FTZ R19, |R18|.reuse, -RZ ;  /* 0x800000ff12137221 */ /* 0x040fe20000010200 */
[----:B------:R-:W-:-:S04]  /*0970*/  FSETP.GE.FTZ.AND P0, PT, |R18|, 1.0029599666595458984, PT ;  /* 0x3f8060fe1200780b */ /* 0x000fc80003f16200 */
[----:B------:R-:W-:Y:S02]  /*0980*/  FSEL R20, R8, 8.4834944573231041431e-05, P0 ;  /* 0x38b1e96a08147808 */ /* 0x000fe40000000000 */
[----:B------:R-:W-:Y:S02]  /*0990*/  FSEL R22, -R9, -0.00082130916416645050049, P0 ;  /* 0xba574d2009167808 */ /* 0x000fe40000000100 */
[----:B------:R-:W-:Y:S02]  /*09a0*/  FSEL R21, R10, 0.0052134888246655464172, P0 ;  /* 0x3baad5ea0a157808 */ /* 0x000fe40000000000 */
[----:B------:R-:W-:-:S03]  /*09b0*/  FSEL R23, -R11, -0.026868773624300956726, P0 ;  /* 0xbcdc1be70b177808 */ /* 0x000fc60000000100 */
        /* <DEDUP_REMOVED lines=9> */
[----:B------:R-:W-:-:S03]  /*0a50*/  MOV R22, 0x3f210a14 ;  /* 0x3f210a1400167802 */ /* 0x000fc60000000f00 */
[----:B------:R-:W-:Y:S01]  /*0a60*/  FFMA.FTZ R26, R19, R26, R23 ;  /* 0x0000001a131a7223 */ /* 0x000fe20000010017 */
[----:B------:R-:W-:-:S05]  /*0a70*/  FSEL R23, R22, 0.12837915122509002686, P0 ;  /* 0x3e0375d316177808 */ /* 0x000fca0000000000 */
[C---:B------:R-:W-:Y:S01]  /*0a80*/  FFMA.FTZ R23, R19.reuse, R26, R23 ;  /* 0x0000001a13177223 */ /* 0x040fe20000010017 */
[----:B------:R-:W-:-:S05]  /*0a90*/  FADD.FTZ R19, -R19, -RZ ;  /* 0x800000ff13137221 */ /* 0x000fca0000010100 */
[----:B------:R-:W-:Y:S01]  /*0aa0*/  FSEL R26, R19, R18, P0 ;  /* 0x00000012131a7208 */ /* 0x000fe20000000000 */
[----:B---3--:R-:W-:-:S04]  /*0ab0*/  FMUL.FTZ R19, R7, 0.70710676908493041992 ;  /* 0x3f3504f307137820 */ /* 0x008fc80000410000 */
[----:B------:R-:W-:Y:S01]  /*0ac0*/  FFMA.FTZ R25, R23, R26, R26 ;  /* 0x0000001a17197223 */ /* 0x000fe2000001001a */
[----:B------:R-:W-:-:S03]  /*0ad0*/  FSETP.GE.FTZ.AND P1, PT, |R19|, 1.0029599666595458984, PT ;  /* 0x3f8060fe1300780b */ /* 0x000fc60003f36200 */
[----:B------:R-:W0:Y:S01]  /*0ae0*/  @P0 MUFU.EX2 R23, R25 ;  /* 0x0000001900170308 */ /* 0x000e220000000800 */
[----:B------:R-:W-:Y:S02]  /*0af0*/  FSEL R27, -R9, -0.00082130916416645050049, P1 ;  /* 0xba574d20091b7808 */ /* 0x000fe40000800100 */
[----:B------:R-:W-:Y:S01]  /*0b00*/  FSEL R26, R10, 0.0052134888246655464172, P1 ;  /* 0x3baad5ea0a1a7808 */ /* 0x000fe20000800000 */
[----:B0-----:R-:W-:-:S05]  /*0b10*/  @P0 FADD.FTZ R23, -R23, 1 ;  /* 0x3f80000017170421 */ /* 0x001fca0000010100 */
[----:B------:R-:W-:Y:S01]  /*0b20*/  @P0 LOP3.LUT R25, R23, 0x80000000, R18, 0xb8, !PT ;  /* 0x8000000017190812 */ /* 0x000fe200078eb812 */
[C---:B------:R-:W-:Y:S01]  /*0b30*/  FADD.FTZ R18, |R19|.reuse, -RZ ;  /* 0x800000ff13127221 */ /* 0x040fe20000010200 */
[----:B------:R-:W-:Y:S01]  /*0b40*/  FSEL R23, R8, 8.4834944573231041431e-05, P1 ;  /* 0x38b1e96a08177808 */ /* 0x000fe20000800000 */
[----:B------:R-:W-:Y:S01]  /*0b50*/  @!P1 FMUL.FTZ R18, R19, R19 ;  /* 0x0000001313129220 */ /* 0x000fe20000410000 */
[----:B------:R-:W-:-:S03]  /*0b60*/  IADD3 R16, P0, PT, R16, UR4, RZ ;  /* 0x0000000410107c10 */ /* 0x000fc6000ff1e0ff */
[----:B------:R-:W-:Y:S01]  /*0b70*/  FFMA.FTZ R23, R18, R23, R27 ;  /* 0x0000001712177223 */ /* 0x000fe2000001001b */
[----:B------:R-:W-:-:S03]  /*0b80*/  IADD3.X R17, PT, PT, R17, UR8, RZ, P0, !PT ;  /* 0x0000000811117c10 */ /* 0x000fc600087fe4ff */
[C---:B------:R-:W-:Y:S01]  /*0b90*/  FFMA.FTZ R23, R18.reuse, R23, R26 ;  /* 0x0000001712177223 */ /* 0x040fe2000001001a */
[----:B------:R-:W-:Y:S01]  /*0ba0*/  FSEL R26, -R11, -0.026868773624300956726, P1 ;  /* 0xbcdc1be70b1a7808 */ /* 0x000fe20000800100 */
[----:B------:R-:W2:Y:S04]  /*0bb0*/  LDG.E.CONSTANT R16, desc[UR6][R16.64] ;  /* 0x0000000610107981 */ /* 0x000ea8000c1e9900 */
        /* <DEDUP_REMOVED lines=10> */
[----:B------:R-:W0:Y:S02]  /*0c60*/  @P1 MUFU.EX2 R18, R23 ;  /* 0x0000001700121308 */ /* 0x000e240000000800 */
[----:B0-----:R-:W-:-:S05]  /*0c70*/  @P1 FADD.FTZ R18, -R18, 1 ;  /* 0x3f80000012121421 */ /* 0x001fca0000010100 */
[----:B------:R-:W-:Y:S02]  /*0c80*/  @P1 LOP3.LUT R23, R18, 0x80000000, R19, 0xb8, !PT ;  /* 0x8000000012171812 */ /* 0x000fe400078eb813 */
[----:B------:R-:W-:-:S05]  /*0c90*/  IADD3 R18, P1, PT, R5, R14, RZ ;  /* 0x0000000e05127210 */ /* 0x000fca0007f3e0ff */
[----:B------:R-:W-:-:S05]  /*0ca0*/  IMAD.X R19, R6, 0x1, R15, P1 ;  /* 0x0000000106137824 */ /* 0x000fca00008e060f */
[----:B------:R-:W3:Y:S01]  /*0cb0*/  LDG.E.CONSTANT R26, desc[UR6][R18.64] ;  /* 0x00000006121a7981 */ /* 0x000ee2000c1e9900 */
[----:B------:R-:W-:Y:S01]  /*0cc0*/  FMUL.FTZ R29, R24, 0.5 ;  /* 0x3f000000181d7820 */ /* 0x000fe20000410000 */
[----:B------:R-:W-:-:S04]  /*0cd0*/  FADD.FTZ R24, R25, 1 ;  /* 0x3f80000019187421 */ /* 0x000fc80000010000 */
[----:B------:R-:W-:Y:S01]  /*0ce0*/  FMUL.FTZ R29, R24, R29 ;  /* 0x0000001d181d7220 */ /* 0x000fe20000410000 */
[----:B------:R-:W-:-:S04]  /*0cf0*/  IADD3 R14, P1, PT, R14, UR4, RZ ;  /* 0x000000040e0e7c10 */ /* 0x000fc8000ff3e0ff */
[----:B------:R-:W-:-:S05]  /*0d00*/  IADD3.X R15, PT, PT, R15, UR8, RZ, P1, !PT ;  /* 0x000000080f0f7c10 */ /* 0x000fca0008ffe4ff */
[----:B------:R0:W4:Y:S01]  /*0d10*/  LDG.E.CONSTANT R25, desc[UR6][R14.64] ;  /* 0x000000060e197981 */ /* 0x000122000c1e9900 */
[----:B--2---:R-:W-:Y:S01]  /*0d20*/  FMUL.FTZ R17, R16, R29 ;  /* 0x0000001d10117220 */ /* 0x004fe20000410000 */
[----:B---3--:R-:W-:-:S05]  /*0d30*/  FMUL.FTZ R27, R26, 0.70710676908493041992 ;  /* 0x3f3504f31a1b7820 */ /* 0x008fca0000410000 */
[C---:B------:R-:W-:Y:S01]  /*0d40*/  FSETP.GE.FTZ.AND P0, PT, |R27|.reuse, 1.0029599666595458984, PT ;  /* 0x3f8060fe1b00780b */ /* 0x040fe20003f16200 */
[----:B------:R-:W-:-:S03]  /*0d50*/  FADD.FTZ R24, |R27|, -RZ ;  /* 0x800000ff1b187221 */ /* 0x000fc60000010200 */
[----:B------:R-:W-:Y:S02]  /*0d60*/  FSEL R29, R8, 8.4834944573231041431e-05, P0 ;  /* 0x38b1e96a081d7808 */ /* 0x000fe40000000000 */
[----:B------:R-:W-:-:S07]  /*0d70*/  FSEL R16, -R9, -0.00082130916416645050049, P0 ;  /* 0xba574d2009107808 */ /* 0x000fce0000000100 */
[----:B------:R-:W-:-:S04]  /*0d80*/  @!P0 FMUL.FTZ R24, R27, R27 ;  /* 0x0000001b1b188220 */ /* 0x000fc80000410000 */
[----:B------:R-:W-:Y:S01]  /*0d90*/  FFMA.FTZ R29, R24, R29, R16 ;  /* 0x0000001d181d7223 */ /* 0x000fe20000010010 */
[----:B------:R-:W-:-:S05]  /*0da0*/  FSEL R16, R10, 0.0052134888246655464172, P0 ;  /* 0x3baad5ea0a107808 */ /* 0x000fca0000000000 */
[----:B------:R-:W-:Y:S01]  /*0db0*/  FFMA.FTZ R29, R24, R29, R16 ;  /* 0x0000001d181d7223 */ /* 0x000fe20000010010 */
[----:B------:R-:W-:Y:S02]  /*0dc0*/  FSEL R16, -R11, -0.026868773624300956726, P0 ;  /* 0xbcdc1be70b107808 */ /* 0x000fe40000000100 */
[----:B0-----:R-:W-:-:S03]  /*0dd0*/  FSEL R14, R20, 0.11284004896879196167, P0 ;  /* 0x3de718af140e7808 */ /* 0x001fc60000000000 */
[----:B------:R-:W-:-:S04]  /*0de0*/  FFMA.FTZ R29, R24, R29, R16 ;  /* 0x0000001d181d7223 */ /* 0x000fc80000010010 */
        /* <DEDUP_REMOVED lines=12> */
[----:B------:R-:W-:Y:S01]  /*0eb0*/  IMAD.X R16, RZ, RZ, R3, P0 ;  /* 0x000000ffff107224 */ /* 0x000fe200000e0603 */
[----:B------:R-:W-:-:S04]  /*0ec0*/  LEA R14, P0, R15, UR10, 0x2 ;  /* 0x0000000a0f0e7c11 */ /* 0x000fc8000f8010ff */
[----:B------:R-:W-:Y:S01]  /*0ed0*/  LEA.HI.X R15, R15, UR11, R16, 0x2, P0 ;  /* 0x0000000b0f0f7c11 */ /* 0x000fe200080f1410 */
[----:B------:R-:W-:Y:S01]  /*0ee0*/  FMUL.FTZ R16, R7, 0.5 ;  /* 0x3f00000007107820 */ /* 0x000fe20000410000 */
[----:B------:R-:W-:-:S04]  /*0ef0*/  FADD.FTZ R7, R23, 1 ;  /* 0x3f80000017077421 */ /* 0x000fc80000010000 */
[----:B------:R-:W-:Y:S01]  /*0f00*/  FMUL.FTZ R7, R7, R16 ;  /* 0x0000001007077220 */ /* 0x000fe20000410000 */
[----:B------:R-:W-:Y:S02]  /*0f10*/  IADD3 R16, P0, PT, R18, UR4, RZ ;  /* 0x0000000412107c10 */ /* 0x000fe4000ff1e0ff */
[----:B------:R-:W-:Y:S01]  /*0f20*/  IADD3 R18, P1, PT, R5, R18, RZ ;  /* 0x0000001205127210 */ /* 0x000fe20007f3e0ff */
[----:B------:R0:W-:Y:S02]  /*0f30*/  STG.E desc[UR6][R14.64], R17 ;  /* 0x000000110e007986 */ /* 0x0001e4000c101906 */
[----:B0-----:R-:W-:Y:S02]  /*0f40*/  IADD3.X R17, PT, PT, R19, UR8, RZ, P0, !PT ;  /* 0x0000000813117c10 */ /* 0x001fe400087fe4ff */
[----:B------:R-:W-:Y:S02]  /*0f50*/  IADD3.X R19, PT, PT, R6, R19, RZ, P1, !PT ;  /* 0x0000001306137210 */ /* 0x000fe40000ffe4ff */
[----:B------:R-:W-:Y:S01]  /*0f60*/  IADD3 R28, P0, PT, R18, UR4, RZ ;  /* 0x00000004121c7c10 */ /* 0x000fe2000ff1e0ff */
[----:B------:R0:W2:Y:S04]  /*0f70*/  LDG.E.CONSTANT R16, desc[UR6][R16.64] ;  /* 0x0000000610107981 */ /* 0x0000a8000c1e9900 */
[----:B------:R-:W3:Y:S01]  /*0f80*/  LDG.E.CONSTANT R23, desc[UR6][R18.64] ;  /* 0x0000000612177981 */ /* 0x000ee2000c1e9900 */
[----:B------:R-:W-:-:S05]  /*0f90*/  IADD3.X R29, PT, PT, R19, UR8, RZ, P0, !PT ;  /* 0x00000008131d7c10 */ /* 0x000fca00087fe4ff */
[----:B------:R-:W5:Y:S01]  /*0fa0*/  LDG.E.CONSTANT R28, desc[UR6][R28.64] ;  /* 0x000000061c1c7981 */ /* 0x000f62000c1e9900 */
[----:B----4-:R-:W-:Y:S01]  /*0fb0*/  FMUL.FTZ R7, R25, R7 ;  /* 0x0000000719077220 */ /* 0x010fe20000410000 */
[----:B------:R-:W-:Y:S01]  /*0fc0*/  FADD.FTZ R24, R24, 1 ;  /* 0x3f80000018187421 */ /* 0x000fe20000010000 */
[----:B---3--:R-:W-:-:S05]  /*0fd0*/  FMUL.FTZ R27, R23, 0.70710676908493041992 ;  /* 0x3f3504f3171b7820 */ /* 0x008fca0000410000 */
[C---:B------:R-:W-:Y:S01]  /*0fe0*/  FSETP.GE.FTZ.AND P0, PT, |R27|.reuse, 1.0029599666595458984, PT ;  /* 0x3f8060fe1b00780b */ /* 0x040fe20003f16200 */
[----:B------:R-:W-:-:S03]  /*0ff0*/  FADD.FTZ R25, |R27|, -RZ ;  /* 0x800000ff1b197221 */ /* 0x000fc60000010200 */
[----:B------:R-:W-:Y:S02]  /*1000*/  FSEL R8, R8, 8.4834944573231041431e-05, P0 ;  /* 0x38b1e96a08087808 */ /* 0x000fe40000000000 */
[----:B------:R-:W-:-:S07]  /*1010*/  FSEL R9, -R9, -0.00082130916416645050049, P0 ;  /* 0xba574d2009097808 */ /* 0x000fce0000000100 */
[----:B------:R-:W-:-:S04]  /*1020*/  @!P0 FMUL.FTZ R25, R27, R27 ;  /* 0x0000001b1b198220 */ /* 0x000fc80000410000 */
[----:B------:R-:W-:Y:S01]  /*1030*/  FFMA.FTZ R8, R25, R8, R9 ;  /* 0x0000000819087223 */ /* 0x000fe20000010009 */
[----:B------:R-:W-:Y:S02]  /*1040*/  FSEL R9, R10, 0.0052134888246655464172, P0 ;  /* 0x3baad5ea0a097808 */ /* 0x000fe40000000000 */
[----:B------:R-:W-:-:S03]  /*1050*/  FSEL R11, -R11, -0.026868773624300956726, P0 ;  /* 0xbcdc1be70b0b7808 */ /* 0x000fc60000000100 */
[----:B------:R-:W-:Y:S01]  /*1060*/  FFMA.FTZ R8, R25, R8, R9 ;  /* 0x0000000819087223 */ /* 0x000fe20000010009 */
[----:B------:R-:W-:-:S03]  /*1070*/  FSEL R9, R20, 0.11284004896879196167, P0 ;  /* 0x3de718af14097808 */ /* 0x000fc60000000000 */
[----:B------:R-:W-:Y:S01]  /*1080*/  FFMA.FTZ R8, R25, R8, R11 ;  /* 0x0000000819087223 */ /* 0x000fe2000001000b */
[----:B------:R-:W-:Y:S01]  /*1090*/  FSEL R21, R21, -0.37612664699554443359, P0 ;  /* 0xbec093ac15157808 */ /* 0x000fe20000000000 */
[C---:B------:R-:W-:Y:S02]  /*10a0*/  FADD.FTZ R10, -R25.reuse, -RZ ;  /* 0x800000ff190a7221 */ /* 0x040fe40000010100 */
[----:B------:R-:W-:Y:S01]  /*10b0*/  FFMA.FTZ R8, R25, R8, R9 ;  /* 0x0000000819087223 */ /* 0x000fe20000010009 */
[----:B------:R-:W-:-:S03]  /*10c0*/  FSEL R9, R22, 0.12837915122509002686, P0 ;  /* 0x3e0375d316097808 */ /* 0x000fc60000000000 */
[----:B------:R-:W-:Y:S01]  /*10d0*/  FFMA.FTZ R8, R25, R8, R21 ;  /* 0x0000000819087223 */ /* 0x000fe20000010015 */
[----:B------:R-:W-:-:S03]  /*10e0*/  FSEL R11, R10, R27, P0 ;  /* 0x0000001b0a0b7208 */ /* 0x000fc60000000000 */
[----:B------:R-:W-:-:S04]  /*10f0*/  FFMA.FTZ R8, R25, R8, R9 ;  /* 0x0000000819087223 */ /* 0x000fc80000010009 */
[----:B0-----:R-:W-:-:S04]  /*1100*/  FFMA.FTZ R17, R8, R11, R11 ;  /* 0x0000000b08117223 */ /* 0x001fc8000001000b */
[----:B------:R-:W0:Y:S01]  /*1110*/  @P0 MUFU.EX2 R8, R17 ;  /* 0x0000001100080308 */ /* 0x000e220000000800 */
[----:B------:R-:W-:Y:S01]  /*1120*/  FMUL.FTZ R9, R26, 0.5 ;  /* 0x3f0000001a097820 */ /* 0x000fe20000410000 */
[----:B------:R-:W-:-:S03]  /*1130*/  FMUL.FTZ R18, R23, 0.5 ;  /* 0x3f00000017127820 */ /* 0x000fc60000410000 */
[----:B------:R-:W-:Y:S01]  /*1140*/  FMUL.FTZ R11, R24, R9 ;  /* 0x00000009180b7220 */ /* 0x000fe20000410000 */
[----:B0-----:R-:W-:Y:S01]  /*1150*/  @P0 FADD.FTZ R10, -R8, 1 ;  /* 0x3f800000080a0421 */ /* 0x001fe20000010100 */
[----:B------:R-:W-:-:S04]  /*1160*/  IADD3 R8, P1, PT, R5, R14, RZ ;  /* 0x0000000e05087210 */ /* 0x000fc80007f3e0ff */
[----:B------:R-:W-:Y:S01]  /*1170*/  @P0 LOP3.LUT R17, R10, 0x80000000, R27, 0xb8, !PT ;  /* 0x800000000a110812 */ /* 0x000fe200078eb81b */
[----:B------:R-:W-:Y:S01]  /*1180*/  IMAD.X R9, R6, 0x1, R15, P1 ;  /* 0x0000000106097824 */ /* 0x000fe200008e060f */
[----:B------:R-:W-:-:S03]  /*1190*/  IADD3 R10, P0, PT, R5, R8, RZ ;  /* 0x00000008050a7210 */ /* 0x000fc60007f1e0ff */
[----:B------:R-:W-:Y:S01]  /*11a0*/  FADD.FTZ R15, R17, 1 ;  /* 0x3f800000110f7421 */ /* 0x000fe20000010000 */
[----:B--2---:R-:W-:Y:S01]  /*11b0*/  FMUL.FTZ R17, R16, R11 ;  /* 0x0000000b10117220 */ /* 0x004fe20000410000 */
[----:B------:R-:W-:Y:S01]  /*11c0*/  IMAD.X R11, R6, 0x1, R9, P0 ;  /* 0x00000001060b7824 */ /* 0x000fe200000e0609 */
[----:B------:R-:W-:Y:S01]  /*11d0*/  IADD3 R14, P0, PT, R5, R10, RZ ;  /* 0x0000000a050e7210 */ /* 0x000fe20007f1e0ff */
[----:B------:R-:W-:-:S03]  /*11e0*/  FMUL.FTZ R19, R15, R18 ;  /* 0x000000120f137220 */ /* 0x000fc60000410000 */
[----:B------:R-:W-:Y:S01]  /*11f0*/  IADD3.X R15, PT, PT, R6, R11, RZ, P0, !PT ;  /* 0x0000000b060f7210 */ /* 0x000fe200007fe4ff */
[----:B-----5:R-:W-:Y:S01]  /*1200*/  FMUL.FTZ R19, R28, R19 ;  /* 0x000000131c137220 */ /* 0x020fe20000410000 */
[----:B------:R-:W-:Y:S01]  /*1210*/  IADD3 R4, P0, PT, R5, R4, RZ ;  /* 0x0000000405047210 */ /* 0x000fe20007f1e0ff */
[----:B------:R0:W-:Y:S04]  /*1220*/  STG.E desc[UR6][R8.64], R7 ;  /* 0x0000000708007986 */ /* 0x0001e8000c101906 */
[----:B------:R0:W-:Y:S01]  /*1230*/  STG.E desc[UR6][R10.64], R17 ;  /* 0x000000110a007986 */ /* 0x0001e2000c101906 */
[----:B------:R-:W-:Y:S01]  /*1240*/  IMAD.X R3, R6, 0x1, R3, P0 ;  /* 0x0000000106037824 */ /* 0x000fe200000e0603 */
[----:B------:R-:W-:Y:S02]  /*1250*/  ISETP.GE.U32.AND P0, PT, R4, UR9, PT ;  /* 0x0000000904007c0c */ /* 0x000fe4000bf06070 */
[----:B------:R0:W-:Y:S02]  /*1260*/  STG.E desc[UR6][R14.64], R19 ;  /* 0x000000130e007986 */ /* 0x0001e4000c101906 */
[----:B------:R-:W-:-:S13]  /*1270*/  ISETP.GE.AND.EX P0, PT, R3, UR5, PT, P0 ;  /* 0x0000000503007c0c */ /* 0x000fda000bf06300 */
[----:B0-----:R-:W-:Y:S05]  /*1280*/  @!P0 BRA `(.L_x_306) ;  /* 0xfffffff400808947 */ /* 0x001fea000383ffff */
[----:B------:R-:W-:Y:S05]  /*1290*/  EXIT ;  /* 0x000000000000794d */ /* 0x000fea0003800000 */
        .weak           $__internal_20_$__cuda_sm20_div_u64
        .type           $__internal_20_$__cuda_sm20_div_u64,@function
        .size           $__internal_20_$__cuda_sm20_div_u64,(.L_x_438 - $__internal_20_$__cuda_sm20_div_u64)
$__internal_20_$__cuda_sm20_div_u64:
        /* <DEDUP_REMOVED lines=68> */
[----:B------:R-:W-:Y:S06]  /*16e0*/  RET.REL.NODEC R8 `(_ZN4vllm18act_and_mul_kernelIf6float2XadL_ZNS_11gelu_kernelIfEET_RKS3_EEXadL_ZNS_18packed_gelu_kernelIS1_EES3_S5_EELb1ELb0ELb0EEEvPS3_PS4_i) ;  /* 0xffffffe808447950 */ /* 0x000fec0003c3ffff */
.L_x_307:
        /* <DEDUP_REMOVED lines=9> */
.L_x_438:


//--------------------- .text._ZN4vllm18act_and_mul_kernelIN3c108BFloat16E14__nv_bfloat162XadL_ZNS_11gelu_kernelIS2_EET_RKS5_EEXadL_ZNS_18packed_gelu_kernelIS3_EES5_S7_EELb1ELb1ELb0EEEvPS5_PS6_i --------------------------
	.section	.text._ZN4vllm18act_and_mul_kernelIN3c108BFloat16E14__nv_bfloat162XadL_ZNS_11gelu_kernelIS2_EET_RKS5_EEXadL_ZNS_18packed_gelu_kernelIS3_EES5_S7_EELb1ELb1ELb0EEEvPS5_PS6_i,"ax",@progbits
	.align	128
        .global         _ZN4vllm18act_and_mul_kernelIN3c108BFloat16E14__nv_bfloat162XadL_ZNS_11gelu_kernelIS2_EET_RKS5_EEXadL_ZNS_18packed_gelu_kernelIS3_EES5_S7_EELb1ELb1ELb0EEEvPS5_PS6_i
        .type           _ZN4vllm18act_and_mul_kernelIN3c108BFloat16E14__nv_bfloat162XadL_ZNS_11gelu_kernelIS2_EET_RKS5_EEXadL_ZNS_18packed_gelu_kernelIS3_EES5_S7_EELb1ELb1ELb0EEEvPS5_PS6_i,@function
        .size           _ZN4vllm18act_and_mul_kernelIN3c108BFloat16E14__nv_bfloat162XadL_ZNS_11gelu_kernelIS2_EET_RKS5_EEXadL_ZNS_18packed_gelu_kernelIS3_EES5_S7_EELb1ELb1ELb0EEEvPS5_PS6_i,(.L_x_496 - _ZN4vllm18act_and_mul_kernelIN3c108BFloat16E14__nv_bfloat162XadL_ZNS_11gelu_kernelIS2_EET_RKS5_EEXadL_ZNS_18packed_gelu_kernelIS3_EES5_S7_EELb1ELb1ELb0EEEvPS5_PS6_i)
        .other          _ZN4vllm18act_and_mul_kernelIN3c108BFloat16E14__nv_bfloat162XadL_ZNS_11gelu_kernelIS2_EET_RKS5_EEXadL_ZNS_18packed_gelu_kernelIS3_EES5_S7_EELb1ELb1ELb0EEEvPS5_PS6_i,@"STO_CUDA_ENTRY STV_DEFAULT"
_ZN4vllm18act_and_mul_kernelIN3c108BFloat16E14__nv_bfloat162XadL_ZNS_11gelu_kernelIS2_EET_RKS5_EEXadL_ZNS_18packed_gelu_kernelIS3_EES5_S7_EELb1ELb1ELb0EEEvPS5_PS6_i:
.text._ZN4vllm18act_and_mul_kernelIN3c108BFloat16E14__nv_bfloat162XadL_ZNS_11gelu_kernelIS2_EET_RKS5_EEXadL_ZNS_18packed_gelu_kernelIS3_EES5_S7_EELb1ELb1ELb0EEEvPS5_PS6_i:
        /* <DEDUP_REMOVED lines=19> */
.L_x_308:
[----:B-1----:R-:W-:-:S04]  /*0130*/  IADD3 R8, P0, PT, R30, UR4, RZ ;  /* 0x000000041e087c10 */ /* 0x002fc8000ff1e0ff */
[----:B------:R-:W-:-:S06]  /*0140*/  IADD3.X R9, PT, PT, R31, UR5, RZ, P0, !PT ;  /* 0x000000051f097c10 */ /* 0x000fcc00087fe4ff */
[----:B--2---:R-:W2:Y:S01]  /*0150*/  LDG.E.128.CONSTANT R8, desc[UR12][R8.64] ;  /* 0x0000000c08087981 */ /* 0x004ea2000c1e9d00 */
[----:B------:R-:W-:Y:S01]  /*0160*/  HFMA2 R18, -RZ, RZ, 0.61474609375, 16.90625 ;  /* 0x38eb4c3aff127431 */ /* 0x000fe200000001ff */
[----:B------:R-:W-:Y:S01]  /*0170*/  MOV R19, 0x3aae005b ;  /* 0x3aae005b00137802 */ /* 0x000fe20000000f00 */
[----:B------:R-:W-:Y:S01]  /*0180*/  HFMA2 R20, -RZ, RZ, 1.0087890625, -0.000686168670654296875 ;  /* 0x3c09919fff147431 */ /* 0x000fe200000001ff */
[----:B------:R-:W-:Y:S01]  /*0190*/  MOV R21, 0x3d24d99a ;  /* 0x3d24d99a00157802 */ /* 0x000fe20000000f00 */
[----:B------:R-:W-:Y:S01]  /*01a0*/  HFMA2 R4, -RZ, RZ, 1.5341796875, 81.5625 ;  /* 0x3e235519ff047431 */ /* 0x000fe200000001ff */
[----:B------:R-:W-:Y:S02]  /*01b0*/  MOV R2, 0x3f69b4f9 ;  /* 0x3f69b4f900027802 */ /* 0x000fe40000000f00 */
[----:B--2---:R-:W-:Y:S02]  /*01c0*/  SHF.L.U32 R15, R8, 0x10, RZ ;  /* 0x00000010080f7819 */ /* 0x004fe400000006ff */
[----:B------:R-:W-:-:S03]  /*01d0*/  SHF.L.U32 R23, R9, 0x10, RZ ;  /* 0x0000001009177819 */ /* 0x000fc600000006ff */
[----:B------:R-:W-:-:S04]  /*01e0*/  FMUL.FTZ R12, R15, 0.70710676908493041992 ;  /* 0x3f3504f30f0c7820 */ /* 0x000fc80000410000 */
        /* <DEDUP_REMOVED lines=8> */
[----:B------:R-:W-:-:S03]  /*0270*/  FSEL R16, R2, -0.37612664699554443359, P2 ;  /* 0xbec093ac02107808 */ /* 0x000fc60001000000 */
[----:B------:R-:W-:Y:S01]  /*0280*/  FFMA.FTZ R5, R6, R5, R7 ;  /* 0x0000000506057223 */ /* 0x000fe20000010007 */
[----:B------:R-:W-:-:S03]  /*0290*/  FMUL.FTZ R7, R23, 0.70710676908493041992 ;  /* 0x3f3504f317077820 */ /* 0x000fc60000410000 */
[C---:B------:R-:W-:Y:S01]  /*02a0*/  FFMA.FTZ R5, R6.reuse, R5, R13 ;  /* 0x0000000506057223 */ /* 0x040fe2000001000d */
[C---:B------:R-:W-:Y:S01]  /*02b0*/  FADD.FTZ R13, |R7|.reuse, -RZ ;  /* 0x800000ff070d7221 */ /* 0x040fe20000010200 */
[----:B------:R-:W-:Y:S02]  /*02c0*/  FSETP.GE.FTZ.AND P0, PT, |R7|, 1.0029599666595458984, PT ;  /* 0x3f8060fe0700780b */ /* 0x000fe40003f16200 */
[----:B------:R-:W-:Y:S01]  /*02d0*/  FFMA.FTZ R17, R6, R5, R17 ;  /* 0x0000000506117223 */ /* 0x000fe20000010011 */
[----:B------:R-:W-:Y:S01]  /*02e0*/  HFMA2 R5, -RZ, RZ, 1.7822265625, 0.000185489654541015625 ;  /* 0x3f210a14ff057431 */ /* 0x000fe200000001ff */
[----:B------:R-:W-:Y:S02]  /*02f0*/  FSEL R22, R18, 8.4834944573231041431e-05, P0 ;  /* 0x38b1e96a12167808 */ /* 0x000fe40000000000 */
[----:B------:R-:W-:Y:S01]  /*0300*/  FFMA.FTZ R17, R6, R17, R14 ;  /* 0x0000001106117223 */ /* 0x000fe2000001000e */
[----:B------:R-:W-:Y:S02]  /*0310*/  FSEL R25, R20, 0.0052134888246655464172, P0 ;  /* 0x3baad5ea14197808 */ /* 0x000fe40000000000 */
[----:B------:R-:W-:Y:S01]  /*0320*/  FSEL R14, R5, 0.12837915122509002686, P2 ;  /* 0x3e0375d3050e7808 */ /* 0x000fe20001000000 */
[----:B------:R-:W-:Y:S01]  /*0330*/  FFMA.FTZ R17, R6, R17, R16 ;  /* 0x0000001106117223 */ /* 0x000fe20000010010 */
[----:B------:R-:W-:-:S02]  /*0340*/  FSEL R27, -R21, -0.026868773624300956726, P0 ;  /* 0xbcdc1be7151b7808 */ /* 0x000fc40000000100 */
[----:B------:R-:W-:Y:S01]  /*0350*/  @!P0 FMUL.FTZ R13, R7, R7 ;  /* 0x00000007070d8220 */ /* 0x000fe20000410000 */
[C---:B------:R-:W-:Y:S01]  /*0360*/  FFMA.FTZ R16, R6.reuse, R17, R14 ;  /* 0x0000001106107223 */ /* 0x040fe2000001000e */
[----:B------:R-:W-:Y:S01]  /*0370*/  FSEL R14, -R19, -0.00082130916416645050049, P0 ;  /* 0xba574d20130e7808 */ /* 0x000fe20000000100 */
[----:B------:R-:W-:Y:S01]  /*0380*/  FADD.FTZ R17, -R6, -RZ ;  /* 0x800000ff06117221 */ /* 0x000fe20000010100 */
[----:B------:R-:W-:Y:S02]  /*0390*/  PRMT R6, R8, 0x7632, R6 ;  /* 0x0000763208067816 */ /* 0x000fe40000000006 */
[----:B------:R-:W-:Y:S01]  /*03a0*/  FSEL R24, R2, -0.37612664699554443359, P0 ;  /* 0xbec093ac02187808 */ /* 0x000fe20000000000 */
[----:B------:R-:W-:Y:S01]  /*03b0*/  FFMA.FTZ R14, R13, R22, R14 ;  /* 0x000000160d0e7223 */ /* 0x000fe2000001000e */
[----:B------:R-:W-:Y:S02]  /*03c0*/  FSEL R17, R17, R12, P2 ;  /* 0x0000000c11117208 */ /* 0x000fe40001000000 */
[----:B------:R-:W-:Y:S01]  /*03d0*/  FSEL R22, R4, 0.11284004896879196167, P0 ;  /* 0x3de718af04167808 */ /* 0x000fe20000000000 */
[----:B------:R-:W-:Y:S01]  /*03e0*/  FFMA.FTZ R14, R13, R14, R25 ;  /* 0x0000000e0d0e7223 */ /* 0x000fe20000010019 */
[----:B------:R-:W-:Y:S01]  /*03f0*/  SHF.L.U32 R6, R6, 0x10, RZ ;  /* 0x0000001006067819 */ /* 0x000fe200000006ff */
[----:B------:R-:W-:Y:S01]  /*0400*/  FFMA.FTZ R16, R16, R17, R17 ;  /* 0x0000001110107223 */ /* 0x000fe20000010011 */
[----:B------:R-:W-:Y:S01]  /*0410*/  FSEL R25, R5, 0.12837915122509002686, P0 ;  /* 0x3e0375d305197808 */ /* 0x000fe20000000000 */
[----:B------:R-:W-:-:S02]  /*0420*/  FFMA.FTZ R14, R13, R14, R27 ;  /* 0x0000000e0d0e7223 */ /* 0x000fc4000001001b */
[----:B------:R-:W1:Y:S02]  /*0430*/  @P2 MUFU.EX2 R8, R16 ;  /* 0x0000001000082308 */ /* 0x000e640000000800 */
[----:B------:R-:W-:Y:S01]  /*0440*/  FFMA.FTZ R22, R13, R14, R22 ;  /* 0x0000000e0d167223 */ /* 0x000fe20000010016 */
[----:B------:R-:W-:-:S03]  /*0450*/  FMUL.FTZ R14, R6, 0.70710676908493041992 ;  /* 0x3f3504f3060e7820 */ /* 0x000fc60000410000 */
[C---:B------:R-:W-:Y:S02]  /*0460*/  FFMA.FTZ R22, R13.reuse, R22, R24 ;  /* 0x000000160d167223 */ /* 0x040fe40000010018 */
[----:B------:R-:W-:Y:S01]  /*0470*/  FSETP.GE.FTZ.AND P1, PT, |R14|, 1.0029599666595458984, PT ;  /* 0x3f8060fe0e00780b */ /* 0x000fe20003f36200 */
[----:B-1----:R-:W-:Y:S01]  /*0480*/  @P2 FADD.FTZ R17, -R8, 1 ;  /* 0x3f80000008112421 */ /* 0x002fe20000010100 */
[C---:B------:R-:W-:Y:S01]  /*0490*/  FFMA.FTZ R8, R13.reuse, R22, R25 ;  /* 0x000000160d087223 */ /* 0x040fe20000010019 */
[----:B------:R-:W-:Y:S01]  /*04a0*/  FADD.FTZ R22, -R13, -RZ ;  /* 0x800000ff0d167221 */ /* 0x000fe20000010100 */
[----:B------:R-:W-:Y:S02]  /*04b0*/  FSEL R13, R18, 8.4834944573231041431e-05, P1 ;  /* 0x38b1e96a120d7808 */ /* 0x000fe40000800000 */
[----:B------:R-:W-:Y:S01]  /*04c0*/  @P2 LOP3.LUT R16, R17, 0x80000000, R12, 0xb8, !PT ;  /* 0x8000000011102812 */ /* 0x000fe200078eb80c */
[----:B------:R-:W-:Y:S01]  /*04d0*/  FADD.FTZ R12, |R14|, -RZ ;  /* 0x800000ff0e0c7221 */ /* 0x000fe20000010200 */
[----:B------:R-:W-:-:S05]  /*04e0*/  FSEL R17, -R19, -0.00082130916416645050049, P1 ;  /* 0xba574d2013117808 */ /* 0x000fca0000800100 */
[----:B------:R-:W-:Y:S01]  /*04f0*/  @!P1 FMUL.FTZ R12, R14, R14 ;  /* 0x0000000e0e0c9220 */ /* 0x000fe20000410000 */
[----:B------:R-:W-:Y:S02]  /*0500*/  FSEL R25, R22, R7, P0 ;  /* 0x0000000716197208 */ /* 0x000fe40000000000 */
[----:B------:R-:W-:Y:S01]  /*0510*/  FSEL R22, R20, 0.0052134888246655464172, P1 ;  /* 0x3baad5ea14167808 */ /* 0x000fe20000800000 */
[----:B------:R-:W-:Y:S02]  /*0520*/  FFMA.FTZ R13, R12, R13, R17 ;  /* 0x0000000d0c0d7223 */ /* 0x000fe40000010011 */
[----:B------:R-:W-:Y:S01]  /*0530*/  FFMA.FTZ R8, R8, R25, R25 ;  /* 0x0000001908087223 */ /* 0x000fe20000010019 */
[----:B------:R-:W-:Y:S01]  /*0540*/  FSEL R25, -R21, -0.026868773624300956726, P1 ;  /* 0xbcdc1be715197808 */ /* 0x000fe20000800100 */
[C---:B------:R-:W-:Y:S01]  /*0550*/  FFMA.FTZ R17, R12.reuse, R13, R22 ;  /* 0x0000000d0c117223 */ /* 0x040fe20000010016 */
[----:B------:R-:W-:Y:S02]  /*0560*/  PRMT R13, R9, 0x7632, R13 ;  /* 0x00007632090d7816 */ /* 0x000fe4000000000d */
[----:B------:R-:W1:Y:S01]  /*0570*/  @P0 MUFU.EX2 R9, R8 ;  /* 0x0000000800090308 */ /* 0x000e620000000800 */
[----:B------:R-:W-:Y:S01]  /*0580*/  FFMA.FTZ R25, R12, R17, R25 ;  /* 0x000000110c197223 */ /* 0x000fe20000010019 */
[----:B------:R-:W-:-:S02]  /*0590*/  SHF.L.U32 R13, R13, 0x10, RZ ;  /* 0x000000100d0d7819 */ /* 0x000fc400000006ff */
[----:B------:R-:W-:-:S03]  /*05a0*/  FSEL R22, R4, 0.11284004896879196167, P1 ;  /* 0x3de718af04167808 */ /* 0x000fc60000800000 */
[----:B------:R-:W-:Y:S02]  /*05b0*/  FMUL.FTZ R17, R13, 0.70710676908493041992 ;  /* 0x3f3504f30d117820 */ /* 0x000fe40000410000 */
[----:B------:R-:W-:-:S03]  /*05c0*/  FFMA.FTZ R25, R12, R25, R22 ;  /* 0x000000190c197223 */ /* 0x000fc60000010016 */
[----:B------:R-:W-:Y:S01]  /*05d0*/  FSETP.GE.FTZ.AND P2, PT, |R17|, 1.0029599666595458984, PT ;  /* 0x3f8060fe1100780b */ /* 0x000fe20003f56200 */
[----:B-1----:R-:W-:Y:S01]  /*05e0*/  @P0 FADD.FTZ R22, -R9, 1 ;  /* 0x3f80000009160421 */ /* 0x002fe20000010100 */
[----:B------:R-:W-:Y:S02]  /*05f0*/  FSEL R9, R2, -0.37612664699554443359, P1 ;  /* 0xbec093ac02097808 */ /* 0x000fe40000800000 */
[----:B------:R-:W-:Y:S02]  /*0600*/  FSEL R24, -R19, -0.00082130916416645050049, P2 ;  /* 0xba574d2013187808 */ /* 0x000fe40001000100 */
[----:B------:R-:W-:Y:S01]  /*0610*/  @P0 LOP3.LUT R8, R22, 0x80000000, R7, 0xb8, !PT ;  /* 0x8000000016080812 */ /* 0x000fe200078eb807 */
[----:B------:R-:W-:Y:S01]  /*0620*/  FFMA.FTZ R7, R12, R25, R9 ;  /* 0x000000190c077223 */ /* 0x000fe20000010009 */
[----:B------:R-:W-:Y:S01]  /*0630*/  FSEL R22, R5, 0.12837915122509002686, P1 ;  /* 0x3e0375d305167808 */ /* 0x000fe20000800000 */
[----:B------:R-:W-:Y:S01]  /*0640*/  FADD.FTZ R9, |R17|, -RZ ;  /* 0x800000ff11097221 */ /* 0x000fe20000010200 */
[----:B------:R-:W-:Y:S01]  /*0650*/  FSEL R25, R20, 0.0052134888246655464172, P2 ;  /* 0x3baad5ea14197808 */ /* 0x000fe20001000000 */
[----:B------:R-:W-:-:S02]  /*0660*/  FADD.FTZ R8, R8, 1 ;  /* 0x3f80000008087421 */ /* 0x000fc40000010000 */
[----:B------:R-:W-:Y:S01]  /*0670*/  @!P2 FMUL.FTZ R9, R17, R17 ;  /* 0x000000111109a220 */ /* 0x000fe20000410000 */
[----:B------:R-:W-:Y:S01]  /*0680*/  FFMA.FTZ R7, R12, R7, R22 ;  /* 0x000000070c077223 */ /* 0x000fe20000010016 */
[----:B------:R-:W-:Y:S02]  /*0690*/  FSEL R22, R18, 8.4834944573231041431e-05, P2 ;  /* 0x38b1e96a12167808 */ /* 0x000fe40001000000 */
[----:B------:R-:W-:-:S03]  /*06a0*/  FSEL R27, R4, 0.11284004896879196167, P2 ;  /* 0x3de718af041b7808 */ /* 0x000fc60001000000 */
[----:B------:R-:W-:Y:S01]  /*06b0*/  FFMA.FTZ R22, R9, R22, R24 ;  /* 0x0000001609167223 */ /* 0x000fe20000010018 */
[----:B------:R-:W-:-:S03]  /*06c0*/  FSEL R24, R2, -0.37612664699554443359, P2 ;  /* 0xbec093ac02187808 */ /* 0x000fc60001000000 */
[----:B------:R-:W-:Y:S01]  /*06d0*/  FFMA.FTZ R22, R9, R22, R25 ;  /* 0x0000001609167223 */ /* 0x000fe20000010019 */
[----:B------:R-:W-:-:S05]  /*06e0*/  FSEL R25, -R21, -0.026868773624300956726, P2 ;  /* 0xbcdc1be715197808 */ /* 0x000fca0001000100 */
[----:B------:R-:W-:Y:S01]  /*06f0*/  FFMA.FTZ R22, R9, R22, R25 ;  /* 0x0000001609167223 */ /* 0x000fe20000010019 */
[----:B------:R-:W-:-:S03]  /*0700*/  FADD.FTZ R25, -R12, -RZ ;  /* 0x800000ff0c197221 */ /* 0x000fc60000010100 */
[----:B------:R-:W-:Y:S02]  /*0710*/  FFMA.FTZ R22, R9, R22, R27 ;  /* 0x0000001609167223 */ /* 0x000fe4000001001b */
[----:B------:R-:W-:Y:S02]  /*0720*/  FSEL R12, R25, R14, P1 ;  /* 0x0000000e190c7208 */ /* 0x000fe40000800000 */
[----:B------:R-:W-:Y:S01]  /*0730*/  FFMA.FTZ R22, R9, R22, R24 ;  /* 0x0000001609167223 */ /* 0x000fe20000010018 */
[----:B------:R-:W-:Y:S02]  /*0740*/  FSEL R25, R5, 0.12837915122509002686, P2 ;  /* 0x3e0375d305197808 */ /* 0x000fe40001000000 */
[----:B------:R-:W-:Y:S01]  /*0750*/  FFMA.FTZ R7, R7, R12, R12 ;  /* 0x0000000c07077223 */ /* 0x000fe2000001000c */
[C---:B------:R-:W-:Y:S02]  /*0760*/  FADD.FTZ R12, -R9.reuse, -RZ ;  /* 0x800000ff090c7221 */ /* 0x040fe40000010100 */
[----:B------:R-:W-:Y:S01]  /*0770*/  FFMA.FTZ R25, R9, R22, R25 ;  /* 0x0000001609197223 */ /* 0x000fe20000010019 */
[----:B------:R-:W-:Y:S01]  /*0780*/  SHF.L.U32 R9, R10, 0x10, RZ ;  /* 0x000000100a097819 */ /* 0x000fe200000006ff */
[----:B------:R-:W1:Y:S01]  /*0790*/  @P1 MUFU.EX2 R22, R7 ;  /* 0x0000000700161308 */ /* 0x000e620000000800 */
[----:B------:R-:W-:-:S05]  /*07a0*/  FSEL R12, R12, R17, P2 ;  /* 0x000000110c0c7208 */ /* 0x000fca0001000000 */
[----:B------:R-:W-:-:S04]  /*07b0*/  FFMA.FTZ R12, R25, R12, R12 ;  /* 0x0000000c190c7223 */ /* 0x000fc8000001000c */
[----:B------:R-:W2:Y:S01]  /*07c0*/  @P2 MUFU.EX2 R24, R12 ;  /* 0x0000000c00182308 */ /* 0x000ea20000000800 */
[----:B-1----:R-:W-:Y:S01]  /*07d0*/  @P1 FADD.FTZ R25, -R22, 1 ;  /* 0x3f80000016191421 */ /* 0x002fe20000010100 */
[----:B------:R-:W-:-:S04]  /*07e0*/  FMUL.FTZ R22, R9, 0.70710676908493041992 ;  /* 0x3f3504f309167820 */ /* 0x000fc80000410000 */
[----:B------:R-:W-:Y:S01]  /*07f0*/  @P1 LOP3.LUT R7, R25, 0x80000000, R14, 0xb8, !PT ;  /* 0x8000000019071812 */ /* 0x000fe200078eb80e */
[C---:B------:R-:W-:Y:S01]  /*0800*/  FADD.FTZ R14, |R22|.reuse, -RZ ;  /* 0x800000ff160e7221 */ /* 0x040fe20000010200 */
[----:B------:R-:W-:Y:S01]  /*0810*/  FSETP.GE.FTZ.AND P0, PT, |R22|, 1.0029599666595458984, PT ;  /* 0x3f8060fe1600780b */ /* 0x000fe20003f16200 */
[----:B--2---:R-:W-:-:S03]  /*0820*/  @P2 FADD.FTZ R24, -R24, 1 ;  /* 0x3f80000018182421 */ /* 0x004fc60000010100 */
[----:B------:R-:W-:Y:S02]  /*0830*/  FSEL R25, -R19, -0.00082130916416645050049, P0 ;  /* 0xba574d2013197808 */ /* 0x000fe40000000100 */
[----:B------:R-:W-:Y:S02]  /*0840*/  @P2 LOP3.LUT R12, R24, 0x80000000, R17, 0xb8, !PT ;  /* 0x80000000180c2812 */ /* 0x000fe400078eb811 */
[----:B------:R-:W-:Y:S02]  /*0850*/  FSEL R17, R18, 8.4834944573231041431e-05, P0 ;  /* 0x38b1e96a12117808 */ /* 0x000fe40000000000 */
[----:B------:R-:W-:-:S03]  /*0860*/  FSEL R24, R20, 0.0052134888246655464172, P0 ;  /* 0x3baad5ea14187808 */ /* 0x000fc60000000000 */
[----:B------:R-:W-:-:S04]  /*0870*/  @!P0 FMUL.FTZ R14, R22, R22 ;  /* 0x00000016160e8220 */ /* 0x000fc80000410000 */
[----:B------:R-:W-:-:S04]  /*0880*/  FFMA.FTZ R17, R14, R17, R25 ;  /* 0x000000110e117223 */ /* 0x000fc80000010019 */
        /* <DEDUP_REMOVED lines=8> */
[C---:B------:R-:W-:Y:S01]  /*0910*/  FFMA.FTZ R24, R14.reuse, R17, R24 ;  /* 0x000000110e187223 */ /* 0x040fe20000010018 */
[----:B------:R-:W-:Y:S01]  /*0920*/  FADD.FTZ R17, -R14, -RZ ;  /* 0x800000ff0e117221 */ /* 0x000fe20000010100 */
[----:B------:R-:W-:-:S04]  /*0930*/  PRMT R14, R10, 0x7632, R14 ;  /* 0x000076320a0e7816 */ /* 0x000fc8000000000e */
[----:B------:R-:W-:Y:S02]  /*0940*/  FSEL R17, R17, R22, P0 ;  /* 0x0000001611117208 */ /* 0x000fe40000000000 */
[----:B------:R-:W-:-:S03]  /*0950*/  SHF.L.U32 R14, R14, 0x10, RZ ;  /* 0x000000100e0e7819 */ /* 0x000fc600000006ff */
[----:B------:R-:W-:Y:S02]  /*0960*/  FFMA.FTZ R24, R24, R17, R17 ;  /* 0x0000001118187223 */ /* 0x000fe40000010011 */
[----:B------:R-:W-:Y:S02]  /*0970*/  FMUL.FTZ R10, R14, 0.70710676908493041992 ;  /* 0x3f3504f30e0a7820 */ /* 0x000fe40000410000 */
[----:B------:R-:W1:Y:S03]  /*0980*/  @P0 MUFU.EX2 R17, R24 ;  /* 0x0000001800110308 */ /* 0x000e660000000800 */
[----:B------:R-:W-:-:S04]  /*0990*/  FSETP.GE.FTZ.AND P1, PT, |R10|, 1.0029599666595458984, PT ;  /* 0x3f8060fe0a00780b */ /* 0x000fc80003f36200 */
[----:B------:R-:W-:Y:S01]  /*09a0*/  FSEL R25, -R19, -0.00082130916416645050049, P1 ;  /* 0xba574d2013197808 */ /* 0x000fe20000800100 */
[----:B-1----:R-:W-:-:S05]  /*09b0*/  @P0 FADD.FTZ R17, -R17, 1 ;  /* 0x3f80000011110421 */ /* 0x002fca0000010100 */
[----:B------:R-:W-:Y:S01]  /*09c0*/  @P0 LOP3.LUT R24, R17, 0x80000000, R22, 0xb8, !PT ;  /* 0x8000000011180812 */ /* 0x000fe200078eb816 */
[----:B------:R-:W-:Y:S01]  /*09d0*/  FMUL.FTZ R22, R15, 0.5 ;  /* 0x3f0000000f167820 */ /* 0x000fe20000410000 */
[----:B------:R-:W-:Y:S01]  /*09e0*/  FADD.FTZ R15, R16, 1 ;  /* 0x3f800000100f7421 */ /* 0x000fe20000010000 */
[----:B------:R-:W-:Y:S01]  /*09f0*/  FADD.FTZ R16, |R10|, -RZ ;  /* 0x800000ff0a107221 */ /* 0x000fe20000010200 */
[----:B------:R-:W-:Y:S01]  /*0a00*/  FSEL R17, R18, 8.4834944573231041431e-05, P1 ;  /* 0x38b1e96a12117808 */ /* 0x000fe20000800000 */
[----:B------:R-:W-:Y:S01]  /*0a10*/  @!P1 FMUL.FTZ R16, R10, R10 ;  /* 0x0000000a0a109220 */ /* 0x000fe20000410000 */
[----:B------:R-:W-:Y:S01]  /*0a20*/  FMUL.FTZ R15, R15, R22 ;  /* 0x000000160f0f7220 */ /* 0x000fe20000410000 */
[----:B------:R-:W-:Y:S02]  /*0a30*/  FSEL R22, R20, 0.0052134888246655464172, P1 ;  /* 0x3baad5ea14167808 */ /* 0x000fe40000800000 */
        /* <DEDUP_REMOVED lines=11> */
[----:B------:R-:W-:Y:S02]  /*0af0*/  FSEL R16, R25, R10, P1 ;  /* 0x0000000a19107208 */ /* 0x000fe40000800000 */
[----:B------:R-:W-:-:S03]  /*0b00*/  PRMT R25, R11, 0x7632, R25 ;  /* 0x000076320b197816 */ /* 0x000fc60000000019 */
[----:B------:R-:W-:-:S04]  /*0b10*/  FFMA.FTZ R16, R17, R16, R16 ;  /* 0x0000001011107223 */ /* 0x000fc80000010010 */
[----:B------:R-:W1:Y:S02]  /*0b20*/  @P1 MUFU.EX2 R17, R16 ;  /* 0x0000001000111308 */ /* 0x000e640000000800 */
[----:B-1----:R-:W-:-:S05]  /*0b30*/  @P1 FADD.FTZ R17, -R17, 1 ;  /* 0x3f80000011111421 */ /* 0x002fca0000010100 */
[----:B------:R-:W-:Y:S01]  /*0b40*/  @P1 LOP3.LUT R16, R17, 0x80000000, R10, 0xb8, !PT ;  /* 0x8000000011101812 */ /* 0x000fe200078eb80a */
[----:B------:R-:W-:Y:S01]  /*0b50*/  FMUL.FTZ R10, R9, 0.5 ;  /* 0x3f000000090a7820 */ /* 0x000fe20000410000 */
[----:B------:R-:W-:Y:S01]  /*0b60*/  SHF.L.U32 R17, R11, 0x10, RZ ;  /* 0x000000100b117819 */ /* 0x000fe200000006ff */
[----:B------:R-:W-:Y:S01]  /*0b70*/  FMUL.FTZ R11, R23, 0.5 ;  /* 0x3f000000170b7820 */ /* 0x000fe20000410000 */
[----:B------:R-:W-:Y:S01]  /*0b80*/  SHF.L.U32 R23, R25, 0x10, RZ ;  /* 0x0000001019177819 */ /* 0x000fe200000006ff */
[----:B------:R-:W-:Y:S02]  /*0b90*/  FADD.FTZ R25, R24, 1 ;  /* 0x3f80000018197421 */ /* 0x000fe40000010000 */
[----:B------:R-:W-:Y:S01]  /*0ba0*/  FMUL.FTZ R22, R17, 0.70710676908493041992 ;  /* 0x3f3504f311167820 */ /* 0x000fe20000410000 */
[----:B------:R-:W-:Y:S01]  /*0bb0*/  FMUL.FTZ R24, R8, R11 ;  /* 0x0000000b08187220 */ /* 0x000fe20000410000 */
[----:B------:R-:W-:Y:S01]  /*0bc0*/  FMUL.FTZ R26, R23, 0.70710676908493041992 ;  /* 0x3f3504f3171a7820 */ /* 0x000fe20000410000 */
[----:B------:R-:W-:Y:S01]  /*0bd0*/  FMUL.FTZ R25, R25, R10 ;  /* 0x0000000a19197220 */ /* 0x000fe20000410000 */
[C---:B------:R-:W-:Y:S01]  /*0be0*/  FADD.FTZ R27, |R22|.reuse, -RZ ;  /* 0x800000ff161b7221 */ /* 0x040fe20000010200 */
[----:B------:R-:W-:Y:S01]  /*0bf0*/  FSETP.GE.FTZ.AND P0, PT, |R22|, 1.0029599666595458984, PT ;  /* 0x3f8060fe1600780b */ /* 0x000fe20003f16200 */
[C---:B------:R-:W-:Y:S01]  /*0c00*/  FADD.FTZ R28, |R26|.reuse, -RZ ;  /* 0x800000ff1a1c7221 */ /* 0x040fe20000010200 */
[----:B------:R-:W-:-:S02]  /*0c10*/  FSETP.GE.FTZ.AND P1, PT, |R26|, 1.0029599666595458984, PT ;  /* 0x3f8060fe1a00780b */ /* 0x000fc40003f36200 */
[C---:B------:R-:W-:Y:S02]  /*0c20*/  FSEL R8, R18.reuse, 8.4834944573231041431e-05, P0 ;  /* 0x38b1e96a12087808 */ /* 0x040fe40000000000 */
[C---:B------:R-:W-:Y:S02]  /*0c30*/  FSEL R10, -R19.reuse, -0.00082130916416645050049, P0 ;  /* 0xba574d20130a7808 */ /* 0x040fe40000000100 */
[----:B------:R-:W-:Y:S02]  /*0c40*/  FSEL R9, R18, 8.4834944573231041431e-05, P1 ;  /* 0x38b1e96a12097808 */ /* 0x000fe40000800000 */
[----:B------:R-:W-:Y:S02]  /*0c50*/  FSEL R19, -R19, -0.00082130916416645050049, P1 ;  /* 0xba574d2013137808 */ /* 0x000fe40000800100 */
[----:B------:R-:W-:Y:S01]  /*0c60*/  FSEL R11, R20, 0.0052134888246655464172, P1 ;  /* 0x3baad5ea140b7808 */ /* 0x000fe20000800000 */
[----:B------:R-:W-:Y:S01]  /*0c70*/  @!P0 FMUL.FTZ R27, R22, R22 ;  /* 0x00000016161b8220 */ /* 0x000fe20000410000 */
[----:B------:R-:W-:Y:S01]  /*0c80*/  FSEL R18, -R21, -0.026868773624300956726, P0 ;  /* 0xbcdc1be715127808 */ /* 0x000fe20000000100 */
[----:B------:R-:W-:-:S02]  /*0c90*/  @!P1 FMUL.FTZ R28, R26, R26 ;  /* 0x0000001a1a1c9220 */ /* 0x000fc40000410000 */
[----:B------:R-:W-:Y:S01]  /*0ca0*/  FFMA.FTZ R8, R27, R8, R10 ;  /* 0x000000081b087223 */ /* 0x000fe2000001000a */
[----:B------:R-:W-:Y:S01]  /*0cb0*/  FSEL R10, R20, 0.0052134888246655464172, P0 ;  /* 0x3baad5ea140a7808 */ /* 0x000fe20000000000 */
[----:B------:R-:W-:Y:S01]  /*0cc0*/  FFMA.FTZ R9, R28, R9, R19 ;  /* 0x000000091c097223 */ /* 0x000fe20000010013 */
[----:B------:R-:W-:-:S03]  /*0cd0*/  FSEL R19, -R21, -0.026868773624300956726, P1 ;  /* 0xbcdc1be715137808 */ /* 0x000fc60000800100 */
[----:B------:R-:W-:Y:S01]  /*0ce0*/  FFMA.FTZ R8, R27, R8, R10 ;  /* 0x000000081b087223 */ /* 0x000fe2000001000a */
[----:B------:R-:W-:-:S03]  /*0cf0*/  FFMA.FTZ R9, R28, R9, R11 ;  /* 0x000000091c097223 */ /* 0x000fc6000001000b */
[----:B------:R-:W-:Y:S01]  /*0d00*/  FFMA.FTZ R18, R27, R8, R18 ;  /* 0x000000081b127223 */ /* 0x000fe20000010012 */
[----:B------:R-:W-:Y:S01]  /*0d10*/  IADD3 R8, P2, PT, R30, UR8, RZ ;  /* 0x000000081e087c10 */ /* 0x000fe2000ff5e0ff */
[----:B------:R-:W-:-:S03]  /*0d20*/  FFMA.FTZ R19, R28, R9, R19 ;  /* 0x000000091c137223 */ /* 0x000fc60000010013 */
[----:B------:R-:W-:-:S06]  /*0d30*/  IADD3.X R9, PT, PT, R31, UR9, RZ, P2, !PT ;  /* 0x000000091f097c10 */ /* 0x000fcc00097fe4ff */
[----:B------:R-:W2:Y:S01]  /*0d40*/  LDG.E.128.CONSTANT R8, desc[UR12][R8.64] ;  /* 0x0000000c08087981 */ /* 0x000ea2000c1e9d00 */
[----:B------:R-:W-:Y:S01]  /*0d50*/  FMUL.FTZ R21, R6, 0.5 ;  /* 0x3f00000006157820 */ /* 0x000fe20000410000 */
[----:B------:R-:W-:Y:S01]  /*0d60*/  FADD.FTZ R6, R7, 1 ;  /* 0x3f80000007067421 */ /* 0x000fe20000010000 */
[----:B------:R-:W-:Y:S01]  /*0d70*/  FADD.FTZ R7, R12, 1 ;  /* 0x3f8000000c077421 */ /* 0x000fe20000010000 */
[----:B------:R-:W-:Y:S01]  /*0d80*/  FMUL.FTZ R20, R13, 0.5 ;  /* 0x3f0000000d147820 */ /* 0x000fe20000410000 */
[----:B------:R-:W-:Y:S01]  /*0d90*/  FSEL R12, R4, 0.11284004896879196167, P0 ;  /* 0x3de718af040c7808 */ /* 0x000fe20000000000 */
[----:B------:R-:W-:Y:S01]  /*0da0*/  FADD.FTZ R16, R16, 1 ;  /* 0x3f80000010107421 */ /* 0x000fe20000010000 */
[----:B------:R-:W-:Y:S01]  /*0db0*/  FSEL R13, R4, 0.11284004896879196167, P1 ;  /* 0x3de718af040d7808 */ /* 0x000fe20000800000 */
[----:B------:R-:W-:Y:S01]  /*0dc0*/  FMUL.FTZ R17, R17, 0.5 ;  /* 0x3f00000011117820 */ /* 0x000fe20000410000 */
[----:B------:R-:W-:Y:S01]  /*0dd0*/  FSEL R4, R2, -0.37612664699554443359, P0 ;  /* 0xbec093ac02047808 */ /* 0x000fe20000000000 */
[----:B------:R-:W-:Y:S01]  /*0de0*/  FFMA.FTZ R12, R27, R18, R12 ;  /* 0x000000121b0c7223 */ /* 0x000fe2000001000c */
[----:B------:R-:W-:Y:S01]  /*0df0*/  FMUL.FTZ R23, R23, 0.5 ;  /* 0x3f00000017177820 */ /* 0x000fe20000410000 */
[----:B------:R-:W-:Y:S01]  /*0e00*/  FFMA.FTZ R13, R28, R19, R13 ;  /* 0x000000131c0d7223 */ /* 0x000fe2000001000d */
[----:B------:R-:W-:Y:S01]  /*0e10*/  FSEL R19, R2, -0.37612664699554443359, P1 ;  /* 0xbec093ac02137808 */ /* 0x000fe20000800000 */
[----:B------:R-:W-:Y:S01]  /*0e20*/  FFMA.FTZ R4, R27, R12, R4 ;  /* 0x0000000c1b047223 */ /* 0x000fe20000010004 */
[C---:B------:R-:W-:Y:S01]  /*0e30*/  FSEL R2, R5.reuse, 0.12837915122509002686, P0 ;  /* 0x3e0375d305027808 */ /* 0x040fe20000000000 */
[----:B------:R-:W-:Y:S01]  /*0e40*/  FMUL.FTZ R6, R6, R21 ;  /* 0x0000001506067220 */ /* 0x000fe20000410000 */
[----:B------:R-:W-:Y:S01]  /*0e50*/  FSEL R5, R5, 0.12837915122509002686, P1 ;  /* 0x3e0375d305057808 */ /* 0x000fe20000800000 */
[C---:B------:R-:W-:Y:S01]  /*0e60*/  FFMA.FTZ R13, R28.reuse, R13, R19 ;  /* 0x0000000d1c0d7223 */ /* 0x040fe20000010013 */
[C---:B------:R-:W-:Y:S01]  /*0e70*/  FADD.FTZ R19, -R28.reuse, -RZ ;  /* 0x800000ff1c137221 */ /* 0x040fe20000010100 */
[C---:B------:R-:W-:Y:S01]  /*0e80*/  FFMA.FTZ R2, R27.reuse, R4, R2 ;  /* 0x000000041b027223 */ /* 0x040fe20000010002 */
[----:B------:R-:W-:Y:S01]  /*0e90*/  FADD.FTZ R27, -R27, -RZ ;  /* 0x800000ff1b1b7221 */ /* 0x000fe20000010100 */
[----:B------:R-:W-:Y:S01]  /*0ea0*/  FFMA.FTZ R5, R28, R13, R5 ;  /* 0x0000000d1c057223 */ /* 0x000fe20000010005 */
[----:B------:R-:W-:Y:S01]  /*0eb0*/  FMUL.FTZ R7, R7, R20 ;  /* 0x0000001407077220 */ /* 0x000fe20000410000 */
[----:B------:R-:W-:-:S02]  /*0ec0*/  FSEL R12, R19, R26, P1 ;  /* 0x0000001a130c7208 */ /* 0x000fc40000800000 */
[----:B------:R-:W-:Y:S02]  /*0ed0*/  FSEL R27, R27, R22, P0 ;  /* 0x000000161b1b7208 */ /* 0x000fe40000000000 */
[----:B------:R-:W-:Y:S02]  /*0ee0*/  F2FP.BF16.F32.PACK_AB R6, R6, R15 ;  /* 0x0000000f0606723e */ /* 0x000fe400000010ff */
[----:B------:R-:W-:Y:S01]  /*0ef0*/  F2FP.BF16.F32.PACK_AB R7, R7, R24 ;  /* 0x000000180707723e */ /* 0x000fe200000010ff */
[----:B------:R-:W-:Y:S01]  /*0f00*/  FFMA.FTZ R4, R2, R27, R27 ;  /* 0x0000001b02047223 */ /* 0x000fe2000001001b */
[----:B------:R-:W-:Y:S01]  /*0f10*/  FFMA.FTZ R2, R5, R12, R12 ;  /* 0x0000000c05027223 */ /* 0x000fe2000001000c */
[----:B0-----:R-:W-:Y:S02]  /*0f20*/  IADD3 R3, PT, PT, R0, R3, RZ ;  /* 0x0000000300037210 */ /* 0x001fe40007ffe0ff */
[----:B------:R-:W0:Y:S04]  /*0f30*/  @P0 MUFU.EX2 R5, R4 ;  /* 0x0000000400050308 */ /* 0x000e280000000800 */
[----:B------:R-:W1:Y:S01]  /*0f40*/  @P1 MUFU.EX2 R12, R2 ;  /* 0x00000002000c1308 */ /* 0x000e620000000800 */
[----:B0-----:R-:W-:Y:S01]  /*0f50*/  @P0 FADD.FTZ R5, -R5, 1 ;  /* 0x3f80000005050421 */ /* 0x001fe20000010100 */
[----:B-1----:R-:W-:-:S04]  /*0f60*/  @P1 FADD.FTZ R13, -R12, 1 ;  /* 0x3f8000000c0d1421 */ /* 0x002fc80000010100 */
[----:B------:R-:W-:Y:S01]  /*0f70*/  @P0 LOP3.LUT R4, R5, 0x80000000, R22, 0xb8, !PT ;  /* 0x8000000005040812 */ /* 0x000fe200078eb816 */
[----:B------:R-:W-:Y:S01]  /*0f80*/  FMUL.FTZ R5, R14, 0.5 ;  /* 0x3f0000000e057820 */ /* 0x000fe20000410000 */
[----:B------:R-:W-:-:S03]  /*0f90*/  @P1 LOP3.LUT R2, R13, 0x80000000, R26, 0xb8, !PT ;  /* 0x800000000d021812 */ /* 0x000fc600078eb81a */
[----:B------:R-:W-:Y:S01]  /*0fa0*/  FADD.FTZ R12, R4, 1 ;  /* 0x3f800000040c7421 */ /* 0x000fe20000010000 */
[----:B------:R-:W-:Y:S01]  /*0fb0*/  FMUL.FTZ R16, R16, R5 ;  /* 0x0000000510107220 */ /* 0x000fe20000410000 */
[----:B------:R-:W-:Y:S02]  /*0fc0*/  FADD.FTZ R4, R2, 1 ;  /* 0x3f80000002047421 */ /* 0x000fe40000010000 */
[----:B------:R-:W-:Y:S02]  /*0fd0*/  FMUL.FTZ R17, R12, R17 ;  /* 0x000000110c117220 */ /* 0x000fe40000410000 */
[----:B------:R-:W-:Y:S01]  /*0fe0*/  F2FP.BF16.F32.PACK_AB R5, R16, R25 ;  /* 0x000000191005723e */ /* 0x000fe200000010ff */
[----:B------:R-:W-:-:S05]  /*0ff0*/  FMUL.FTZ R4, R4, R23 ;  /* 0x0000001704047220 */ /* 0x000fca0000410000 */
[----:B------:R-:W-:Y:S02]  /*1000*/  F2FP.BF16.F32.PACK_AB R2, R4, R17 ;  /* 0x000000110402723e */ /* 0x000fe400000010ff */
[----:B------:R-:W-:Y:S01]  /*1010*/  IADD3 R4, P0, PT, R30, UR6, RZ ;  /* 0x000000061e047c10 */ /* 0x000fe2000ff1e0ff */
[----:B--2---:R-:W-:Y:S02]  /*1020*/  HMUL2.BF16_V2 R10, R5, R10 ;  /* 0x0000000a050a7232 */ /* 0x004fe40000200000 */
[----:B------:R-:W-:Y:S02]  /*1030*/  HFMA2.BF16_V2 R9, R7, R9, -RZ ;  /* 0x0000000907097231 */ /* 0x000fe400003000ff */
[----:B------:R-:W-:Y:S01]  /*1040*/  HMUL2.BF16_V2 R8, R6, R8 ;  /* 0x0000000806087232 */ /* 0x000fe20000200000 */
[----:B------:R-:W-:Y:S01]  /*1050*/  IADD3.X R5, PT, PT, R31, UR7, RZ, P0, !PT ;  /* 0x000000071f057c10 */ /* 0x000fe200087fe4ff */
[----:B------:R-:W-:Y:S01]  /*1060*/  HFMA2.BF16_V2 R11, R2, R11, -RZ ;  /* 0x0000000b020b7231 */ /* 0x000fe200003000ff */
[----:B------:R-:W-:Y:S01]  /*1070*/  ISETP.GE.AND P0, PT, R3, UR11, PT ;  /* 0x0000000b03007c0c */ /* 0x000fe2000bf06270 */
[----:B------:R-:W-:-:S03]  /*1080*/  IMAD.WIDE.U32 R30, R0, 0x10, R30 ;  /* 0x00000010001e7825 */ /* 0x000fc600078e001e */
[----:B------:R1:W-:Y:S09]  /*1090*/  STG.E.128 desc[UR12][R4.64], R8 ;  /* 0x0000000804007986 */ /* 0x0003f2000c101d0c */
[----:B------:R-:W-:Y:S05]  /*10a0*/  @!P0 BRA `(.L_x_308) ;  /* 0xfffffff000208947 */ /* 0x000fea000383ffff */
[----:B------:R-:W-:Y:S05]  /*10b0*/  EXIT ;  /* 0x000000000000794d */ /* 0x000fea0003800000 */
.L_x_309:
        /* <DEDUP_REMOVED lines=12> */
.L_x_496:


//--------------------- .text._ZN4vllm18act_and_mul_kernelIN3c104HalfE7__half2XadL_ZNS_11gelu_kernelIS2_EET_RKS5_EEXadL_ZNS_18packed_gelu_kernelIS3_EES5_S7_EELb1ELb1ELb0EEEvPS5_PS6_i --------------------------
	.section	.text._ZN4vllm18act_and_mul_kernelIN3c104HalfE7__half2XadL_ZNS_11gelu_kernelIS2_EET_RKS5_EEXadL_ZNS_18packed_gelu_kernelIS3_EES5_S7_EELb1ELb1ELb0EEEvPS5_PS6_i,"ax",@progbits
	.align	128
        .global         _ZN4vllm18act_and_mul_kernelIN3c104HalfE7__half2XadL_ZNS_11gelu_kernelIS2_EET_RKS5_EEXadL_ZNS_18packed_gelu_kernelIS3_EES5_S7_EELb1ELb1ELb0EEEvPS5_PS6_i
        .type           _ZN4vllm18act_and_mul_kernelIN3c104HalfE7__half2XadL_ZNS_11gelu_kernelIS2_EET_RKS5_EEXadL_ZNS_18packed_gelu_kernelIS3_EES5_S7_EELb1ELb1ELb0EEEvPS5_PS6_i,@function
        .size           _ZN4vllm18act_and_mul_kernelIN3c104HalfE7__half2XadL_ZNS_11gelu_kernelIS2_EET_RKS5_EEXadL_ZNS_18packed_gelu_kernelIS3_EES5_S7_EELb1ELb1ELb0EEEvPS5_PS6_i,(.L_x_497 - _ZN4vllm18act_and_mul_kernelIN3c104HalfE7__half2XadL_ZNS_11gelu_kernelIS2_EET_RKS5_EEXadL_ZNS_18packed_gelu_kernelIS3_EES5_S7_EELb1ELb1ELb0EEEvPS5_PS6_i)
        .other          _ZN4vllm18act_and_mul_kernelIN3c104HalfE7__half2XadL_ZNS_11gelu_kernelIS2_EET_RKS5_EEXadL_ZNS_18packed_gelu_kernelIS3_EES5_S7_EELb1ELb1ELb0EEEvPS5_PS6_i,@"STO_CUDA_ENTRY STV_DEFAULT"
_ZN4vllm18act_and_mul_kernelIN3c104HalfE7__half2XadL_ZNS_11gelu_kernelIS2_EET_RKS5_EEXadL_ZNS_18packed_gelu_kernelIS3_EES5_S7_EELb1ELb1ELb0EEEvPS5_PS6_i:
.text._ZN4vllm18act_and_mul_kernelIN3c104HalfE7__half2XadL_ZNS_11gelu_kernelIS2_EET_RKS5_EEXadL_ZNS_18packed_gelu_kernelIS3_EES5_S7_EELb1ELb1ELb0EEEvPS5_PS6_i:
        /* <DEDUP_REMOVED lines=19> */
.L_x_310:
[----:B------:R-:W-:-:S04]  /*0130*/  IADD3 R4, P0, PT, R16, UR4, RZ ;  /* 0x0000000410047c10 */ /* 0x000fc8000ff1e0ff */
[----:B------:R-:W-:-:S06]  /*0140*/  IADD3.X R5, PT, PT, R17, UR5, RZ, P0, !PT ;  /* 0x0000000511057c10 */ /* 0x000fcc00087fe4ff */
[----:B--2---:R-:W2:Y:S01]  /*0150*/  LDG.E.128.CONSTANT R4, desc[UR12][R4.64] ;  /* 0x0000000c04047981 */ /* 0x004ea2000c1e9d00 */
[----:B------:R-:W-:Y:S01]  /*0160*/  HFMA2 R0, -RZ, RZ, 0.61474609375, 16.90625 ;  /* 0x38eb4c3aff007431 */ /* 0x000fe200000001ff */
[----:B-1----:R-:W-:Y:S01]  /*0170*/  MOV R8, 0x3aae005b ;  /* 0x3aae005b00087802 */ /* 0x002fe20000000f00 */
[----:B------:R-:W-:Y:S01]  /*0180*/  HFMA2 R9, -RZ, RZ, 1.0087890625, -0.000686168670654296875 ;  /* 0x3c09919fff097431 */ /* 0x000fe200000001ff */
[----:B------:R-:W-:Y:S01]  /*0190*/  MOV R21, 0x3f69b4f9 ;  /* 0x3f69b4f900157802 */ /* 0x000fe20000000f00 */
[----:B------:R-:W-:Y:S02]  /*01a0*/  HFMA2 R22, -RZ, RZ, 1.5341796875, 81.5625 ;  /* 0x3e235519ff167431 */ /* 0x000fe400000001ff */
[----:B------:R-:W-:Y:S02]  /*01b0*/  HFMA2 R23, -RZ, RZ, 1.7822265625, 0.000185489654541015625 ;  /* 0x3f210a14ff177431 */ /* 0x000fe400000001ff */
[--C-:B--2---:R-:W-:Y:S02]  /*01c0*/  HADD2.F32 R12, -RZ, R4.reuse.H0_H0 ;  /* 0x20000004ff0c7230 */ /* 0x104fe40000004100 */
[----:B------:R-:W-:-:S03]  /*01d0*/  HADD2.F32 R2, -RZ, R4.H1_H1 ;  /* 0x30000004ff027230 */ /* 0x000fc60000004100 */
[----:B------:R-:W-:Y:S02]  /*01e0*/  FMUL.FTZ R15, R12, 0.70710676908493041992 ;  /* 0x3f3504f30c0f7820 */ /* 0x000fe40000410000 */
[C---:B------:R-:W-:Y:S01]  /*01f0*/  FMUL.FTZ R13, R2.reuse, 0.70710676908493041992 ;  /* 0x3f3504f3020d7820 */ /* 0x040fe20000410000 */
[----:B------:R-:W-:Y:S01]  /*0200*/  FMUL.FTZ R2, R2, 0.5 ;  /* 0x3f00000002027820 */ /* 0x000fe20000410000 */
[C---:B------:R-:W-:Y:S01]  /*0210*/  FADD.FTZ R3, |R15|.reuse, -RZ ;  /* 0x800000ff0f037221 */ /* 0x040fe20000010200 */
[----:B------:R-:W-:Y:S01]  /*0220*/  FSETP.GE.FTZ.AND P1, PT, |R15|, 1.0029599666595458984, PT ;  /* 0x3f8060fe0f00780b */ /* 0x000fe20003f36200 */
[C---:B------:R-:W-:Y:S01]  /*0230*/  FADD.FTZ R11, |R13|.reuse, -RZ ;  /* 0x800000ff0d0b7221 */ /* 0x040fe20000010200 */
[----:B------:R-:W-:Y:S02]  /*0240*/  FSETP.GE.FTZ.AND P2, PT, |R13|, 1.0029599666595458984, PT ;  /* 0x3f8060fe0d00780b */ /* 0x000fe40003f56200 */
[----:B------:R-:W-:Y:S02]  /*0250*/  FSEL R10, R0, 8.4834944573231041431e-05, P1 ;  /* 0x38b1e96a000a7808 */ /* 0x000fe40000800000 */
[----:B------:R-:W-:-:S02]  /*0260*/  FSEL R4, -R8, -0.00082130916416645050049, P1 ;  /* 0xba574d2008047808 */ /* 0x000fc40000800100 */
[----:B------:R-:W-:Y:S02]  /*0270*/  FSEL R14, R9, 0.0052134888246655464172, P1 ;  /* 0x3baad5ea090e7808 */ /* 0x000fe40000800000 */
[----:B------:R-:W-:Y:S02]  /*0280*/  FSEL R24, R0, 8.4834944573231041431e-05, P2 ;  /* 0x38b1e96a00187808 */ /* 0x000fe40001000000 */
[----:B------:R-:W-:Y:S01]  /*0290*/  FSEL R26, -R8, -0.00082130916416645050049, P2 ;  /* 0xba574d20081a7808 */ /* 0x000fe20001000100 */
[----:B------:R-:W-:Y:S01]  /*02a0*/  @!P1 FMUL.FTZ R3, R15, R15 ;  /* 0x0000000f0f039220 */ /* 0x000fe20000410000 */
[----:B------:R-:W-:Y:S01]  /*02b0*/  FSEL R25, R21, -0.37612664699554443359, P1 ;  /* 0xbec093ac15197808 */ /* 0x000fe20000800000 */
[----:B------:R-:W-:Y:S01]  /*02c0*/  @!P2 FMUL.FTZ R11, R13, R13 ;  /* 0x0000000d0d0ba220 */ /* 0x000fe20000410000 */
[----:B------:R-:W-:Y:S01]  /*02d0*/  FSEL R27, R23, 0.12837915122509002686, P1 ;  /* 0x3e0375d3171b7808 */ /* 0x000fe20000800000 */
[----:B------:R-:W-:Y:S01]  /*02e0*/  FFMA.FTZ R4, R3, R10, R4 ;  /* 0x0000000a03047223 */ /* 0x000fe20000010004 */
[----:B------:R-:W-:Y:S01]  /*02f0*/  MOV R10, 0x3d24d99a ;  /* 0x3d24d99a000a7802 */ /* 0x000fe20000000f00 */
[C---:B------:R-:W-:Y:S01]  /*0300*/  FFMA.FTZ R24, R11.reuse, R24, R26 ;  /* 0x000000180b187223 */ /* 0x040fe2000001001a */
[----:B------:R-:W-:Y:S01]  /*0310*/  FADD.FTZ R26, -R11, -RZ ;  /* 0x800000ff0b1a7221 */ /* 0x000fe20000010100 */
[----:B------:R-:W-:Y:S01]  /*0320*/  FFMA.FTZ R4, R3, R4, R14 ;  /* 0x0000000403047223 */ /* 0x000fe2000001000e */
[----:B------:R-:W-:-:S02]  /*0330*/  FSEL R18, -R10, -0.026868773624300956726, P1 ;  /* 0xbcdc1be70a127808 */ /* 0x000fc40000800100 */
[----:B------:R-:W-:Y:S02]  /*0340*/  FSEL R14, R22, 0.11284004896879196167, P1 ;  /* 0x3de718af160e7808 */ /* 0x000fe40000800000 */
[----:B------:R-:W-:Y:S01]  /*0350*/  FSEL R26, R26, R13, P2 ;  /* 0x0000000d1a1a7208 */ /* 0x000fe20001000000 */
[----:B------:R-:W-:Y:S01]  /*0360*/  FFMA.FTZ R4, R3, R4, R18 ;  /* 0x0000000403047223 */ /* 0x000fe20000010012 */
[----:B------:R-:W-:-:S03]  /*0370*/  FSEL R18, R9, 0.0052134888246655464172, P2 ;  /* 0x3baad5ea09127808 */ /* 0x000fc60001000000 */
[C---:B------:R-:W-:Y:S01]  /*0380*/  FFMA.FTZ R4, R3.reuse, R4, R14 ;  /* 0x0000000403047223 */ /* 0x040fe2000001000e */
[----:B------:R-:W-:Y:S01]  /*0390*/  FADD.FTZ R14, -R3, -RZ ;  /* 0x800000ff030e7221 */ /* 0x000fe20000010100 */
[----:B------:R-:W-:Y:S01]  /*03a0*/  FFMA.FTZ R18, R11, R24, R18 ;  /* 0x000000180b127223 */ /* 0x000fe20000010012 */
[----:B------:R-:W-:Y:S01]  /*03b0*/  FSEL R24, -R10, -0.026868773624300956726, P2 ;  /* 0xbcdc1be70a187808 */ /* 0x000fe20001000100 */
[----:B------:R-:W-:Y:S01]  /*03c0*/  FFMA.FTZ R4, R3, R4, R25 ;  /* 0x0000000403047223 */ /* 0x000fe20000010019 */
[----:B------:R-:W-:-:S03]  /*03d0*/  FSEL R25, R22, 0.11284004896879196167, P2 ;  /* 0x3de718af16197808 */ /* 0x000fc60001000000 */
[----:B------:R-:W-:Y:S01]  /*03e0*/  FFMA.FTZ R4, R3, R4, R27 ;  /* 0x0000000403047223 */ /* 0x000fe2000001001b */
[----:B------:R-:W-:Y:S01]  /*03f0*/  FFMA.FTZ R18, R11, R18, R24 ;  /* 0x000000120b127223 */ /* 0x000fe20000010018 */
[----:B------:R-:W-:Y:S02]  /*0400*/  FSEL R3, R14, R15, P1 ;  /* 0x0000000f0e037208 */ /* 0x000fe40000800000 */
[----:B------:R-:W-:Y:S01]  /*0410*/  FSEL R27, R21, -0.37612664699554443359, P2 ;  /* 0xbec093ac151b7808 */ /* 0x000fe20001000000 */
[----:B------:R-:W-:Y:S01]  /*0420*/  FFMA.FTZ R18, R11, R18, R25 ;  /* 0x000000120b127223 */ /* 0x000fe20000010019 */
[----:B------:R-:W-:Y:S01]  /*0430*/  FSEL R24, R23, 0.12837915122509002686, P2 ;  /* 0x3e0375d317187808 */ /* 0x000fe20001000000 */
[----:B------:R-:W-:Y:S01]  /*0440*/  FFMA.FTZ R4, R4, R3, R3 ;  /* 0x0000000304047223 */ /* 0x000fe20000010003 */
[----:B------:R-:W-:Y:S02]  /*0450*/  HADD2.F32 R3, -RZ, R5.H0_H0 ;  /* 0x20000005ff037230 */ /* 0x000fe40000004100 */
[----:B------:R-:W-:-:S02]  /*0460*/  FFMA.FTZ R14, R11, R18, R27 ;  /* 0x000000120b0e7223 */ /* 0x000fc4000001001b */
[----:B------:R-:W1:Y:S02]  /*0470*/  @P1 MUFU.EX2 R18, R4 ;  /* 0x0000000400121308 */ /* 0x000e640000000800 */
[----:B------:R-:W-:Y:S01]  /*0480*/  FFMA.FTZ R11, R11, R14, R24 ;  /* 0x0000000e0b0b7223 */ /* 0x000fe20000010018 */
[----:B------:R-:W-:-:S03]  /*0490*/  FMUL.FTZ R14, R3, 0.70710676908493041992 ;  /* 0x3f3504f3030e7820 */ /* 0x000fc60000410000 */
[----:B------:R-:W-:Y:S02]  /*04a0*/  FFMA.FTZ R11, R11, R26, R26 ;  /* 0x0000001a0b0b7223 */ /* 0x000fe4000001001a */
[----:B------:R-:W-:Y:S02]  /*04b0*/  FSETP.GE.FTZ.AND P0, PT, |R14|, 1.0029599666595458984, PT ;  /* 0x3f8060fe0e00780b */ /* 0x000fe40003f16200 */
[----:B------:R-:W2:Y:S02]  /*04c0*/  @P2 MUFU.EX2 R24, R11 ;  /* 0x0000000b00182308 */ /* 0x000ea40000000800 */
[----:B------:R-:W-:Y:S01]  /*04d0*/  FSEL R26, -R8, -0.00082130916416645050049, P0 ;  /* 0xba574d20081a7808 */ /* 0x000fe20000000100 */
[----:B-1----:R-:W-:Y:S01]  /*04e0*/  @P1 FADD.FTZ R18, -R18, 1 ;  /* 0x3f80000012121421 */ /* 0x002fe20000010100 */
[----:B------:R-:W-:Y:S02]  /*04f0*/  FSEL R28, R9, 0.0052134888246655464172, P0 ;  /* 0x3baad5ea091c7808 */ /* 0x000fe40000000000 */
[----:B------:R-:W-:-:S02]  /*0500*/  FSEL R25, R23, 0.12837915122509002686, P0 ;  /* 0x3e0375d317197808 */ /* 0x000fc40000000000 */
[----:B------:R-:W-:Y:S01]  /*0510*/  @P1 LOP3.LUT R4, R18, 0x80000000, R15, 0xb8, !PT ;  /* 0x8000000012041812 */ /* 0x000fe200078eb80f */
[----:B------:R-:W-:Y:S01]  /*0520*/  FADD.FTZ R15, |R14|, -RZ ;  /* 0x800000ff0e0f7221 */ /* 0x000fe20000010200 */
[----:B------:R-:W-:Y:S01]  /*0530*/  FSEL R18, R0, 8.4834944573231041431e-05, P0 ;  /* 0x38b1e96a00127808 */ /* 0x000fe20000000000 */
[----:B------:R-:W-:Y:S01]  /*0540*/  @!P0 FMUL.FTZ R15, R14, R14 ;  /* 0x0000000e0e0f8220 */ /* 0x000fe20000410000 */
[----:B--2---:R-:W-:-:S03]  /*0550*/  @P2 FADD.FTZ R24, -R24, 1 ;  /* 0x3f80000018182421 */ /* 0x004fc60000010100 */
[C---:B------:R-:W-:Y:S01]  /*0560*/  FFMA.FTZ R18, R15.reuse, R18, R26 ;  /* 0x000000120f127223 */ /* 0x040fe2000001001a */
[----:B------:R-:W-:Y:S01]  /*0570*/  HADD2.F32 R26, -RZ, R5.H1_H1 ;  /* 0x30000005ff1a7230 */ /* 0x000fe20000004100 */
[----:B------:R-:W-:Y:S02]  /*0580*/  @P2 LOP3.LUT R11, R24, 0x80000000, R13, 0xb8, !PT ;  /* 0x80000000180b2812 */ /* 0x000fe400078eb80d */
[----:B------:R-:W-:Y:S01]  /*0590*/  FFMA.FTZ R18, R15, R18, R28 ;  /* 0x000000120f127223 */ /* 0x000fe2000001001c */
[----:B------:R-:W-:Y:S01]  /*05a0*/  FSEL R13, -R10, -0.026868773624300956726, P0 ;  /* 0xbcdc1be70a0d7808 */ /* 0x000fe20000000100 */
[----:B------:R-:W-:Y:S01]  /*05b0*/  FMUL.FTZ R5, R26, 0.70710676908493041992 ;  /* 0x3f3504f31a057820 */ /* 0x000fe20000410000 */
[----:B------:R-:W-:-:S03]  /*05c0*/  FSEL R24, R22, 0.11284004896879196167, P0 ;  /* 0x3de718af16187808 */ /* 0x000fc60000000000 */
[----:B------:R-:W-:Y:S01]  /*05d0*/  FFMA.FTZ R18, R15, R18, R13 ;  /* 0x000000120f127223 */ /* 0x000fe2000001000d */
[----:B------:R-:W-:Y:S02]  /*05e0*/  FSETP.GE.FTZ.AND P1, PT, |R5|, 1.0029599666595458984, PT ;  /* 0x3f8060fe0500780b */ /* 0x000fe40003f36200 */
[----:B------:R-:W-:Y:S01]  /*05f0*/  FSEL R13, R21, -0.37612664699554443359, P0 ;  /* 0xbec093ac150d7808 */ /* 0x000fe20000000000 */
[----:B------:R-:W-:Y:S01]  /*0600*/  FFMA.FTZ R18, R15, R18, R24 ;  /* 0x000000120f127223 */ /* 0x000fe20000010018 */
[----:B------:R-:W-:-:S03]  /*0610*/  FSEL R27, -R8, -0.00082130916416645050049, P1 ;  /* 0xba574d20081b7808 */ /* 0x000fc60000800100 */
[----:B------:R-:W-:Y:S01]  /*0620*/  FFMA.FTZ R24, R15, R18, R13 ;  /* 0x000000120f187223 */ /* 0x000fe2000001000d */
[----:B------:R-:W-:-:S03]  /*0630*/  FADD.FTZ R18, |R5|, -RZ ;  /* 0x800000ff05127221 */ /* 0x000fc60000010200 */
[----:B------:R-:W-:Y:S01]  /*0640*/  FFMA.FTZ R13, R15, R24, R25 ;  /* 0x000000180f0d7223 */ /* 0x000fe20000010019 */
[----:B------:R-:W-:Y:S01]  /*0650*/  FSEL R25, R0, 8.4834944573231041431e-05, P1 ;  /* 0x38b1e96a00197808 */ /* 0x000fe20000800000 */
[----:B------:R-:W-:Y:S01]  /*0660*/  @!P1 FMUL.FTZ R18, R5, R5 ;  /* 0x0000000505129220 */ /* 0x000fe20000410000 */
[----:B------:R-:W-:Y:S01]  /*0670*/  FSEL R24, R9, 0.0052134888246655464172, P1 ;  /* 0x3baad5ea09187808 */ /* 0x000fe20000800000 */
[----:B------:R-:W-:Y:S02]  /*0680*/  FADD.FTZ R15, -R15, -RZ ;  /* 0x800000ff0f0f7221 */ /* 0x000fe40000010100 */
[----:B------:R-:W-:Y:S01]  /*0690*/  FFMA.FTZ R25, R18, R25, R27 ;  /* 0x0000001912197223 */ /* 0x000fe2000001001b */
[----:B------:R-:W-:-:S03]  /*06a0*/  HADD2.F32 R27, -RZ, R6.H0_H0 ;  /* 0x20000006ff1b7230 */ /* 0x000fc60000004100 */
[----:B------:R-:W-:Y:S01]  /*06b0*/  FFMA.FTZ R25, R18, R25, R24 ;  /* 0x0000001912197223 */ /* 0x000fe20000010018 */
[----:B------:R-:W-:-:S05]  /*06c0*/  FSEL R24, -R10, -0.026868773624300956726, P1 ;  /* 0xbcdc1be70a187808 */ /* 0x000fca0000800100 */
[----:B------:R-:W-:Y:S01]  /*06d0*/  FFMA.FTZ R25, R18, R25, R24 ;  /* 0x0000001912197223 */ /* 0x000fe20000010018 */
[----:B------:R-:W-:-:S05]  /*06e0*/  FSEL R24, R22, 0.11284004896879196167, P1 ;  /* 0x3de718af16187808 */ /* 0x000fca0000800000 */
[----:B------:R-:W-:Y:S01]  /*06f0*/  FFMA.FTZ R25, R18, R25, R24 ;  /* 0x0000001912197223 */ /* 0x000fe20000010018 */
[----:B------:R-:W-:Y:S02]  /*0700*/  FSEL R24, R15, R14, P0 ;  /* 0x0000000e0f187208 */ /* 0x000fe40000000000 */
[----:B------:R-:W-:-:S03]  /*0710*/  FSEL R15, R21, -0.37612664699554443359, P1 ;  /* 0xbec093ac150f7808 */ /* 0x000fc60000800000 */
[----:B------:R-:W-:Y:S01]  /*0720*/  FFMA.FTZ R13, R13, R24, R24 ;  /* 0x000000180d0d7223 */ /* 0x000fe20000010018 */
[----:B------:R-:W-:Y:S01]  /*0730*/  FSEL R24, R23, 0.12837915122509002686, P1 ;  /* 0x3e0375d317187808 */ /* 0x000fe20000800000 */
[----:B------:R-:W-:-:S04]  /*0740*/  FFMA.FTZ R15, R18, R25, R15 ;  /* 0x00000019120f7223 */ /* 0x000fc8000001000f */
[C---:B------:R-:W-:Y:S01]  /*0750*/  FFMA.FTZ R24, R18.reuse, R15, R24 ;  /* 0x0000000f12187223 */ /* 0x040fe20000010018 */
[----:B------:R-:W-:Y:S01]  /*0760*/  FADD.FTZ R18, -R18, -RZ ;  /* 0x800000ff12127221 */ /* 0x000fe20000010100 */
[----:B------:R-:W1:Y:S04]  /*0770*/  @P0 MUFU.EX2 R15, R13 ;  /* 0x0000000d000f0308 */ /* 0x000e680000000800 */
[----:B------:R-:W-:-:S05]  /*0780*/  FSEL R25, R18, R5, P1 ;  /* 0x0000000512197208 */ /* 0x000fca0000800000 */
[----:B------:R-:W-:-:S04]  /*0790*/  FFMA.FTZ R24, R24, R25, R25 ;  /* 0x0000001918187223 */ /* 0x000fc80000010019 */
[----:B------:R-:W2:Y:S01]  /*07a0*/  @P1 MUFU.EX2 R18, R24 ;  /* 0x0000001800121308 */ /* 0x000ea20000000800 */
[----:B-1----:R-:W-:-:S05]  /*07b0*/  @P0 FADD.FTZ R15, -R15, 1 ;  /* 0x3f8000000f0f0421 */ /* 0x002fca0000010100 */
[----:B------:R-:W-:Y:S01]  /*07c0*/  @P0 LOP3.LUT R13, R15, 0x80000000, R14, 0xb8, !PT ;  /* 0x800000000f0d0812 */ /* 0x000fe200078eb80e */
[----:B------:R-:W-:-:S04]  /*07d0*/  FMUL.FTZ R15, R27, 0.70710676908493041992 ;  /* 0x3f3504f31b0f7820 */ /* 0x000fc80000410000 */
[----:B------:R-:W-:Y:S01]  /*07e0*/  FADD.FTZ R13, R13, 1 ;  /* 0x3f8000000d0d7421 */ /* 0x000fe20000010000 */
[----:B------:R-:W-:Y:S01]  /*07f0*/  FSETP.GE.FTZ.AND P0, PT, |R15|, 1.0029599666595458984, PT ;  /* 0x3f8060fe0f00780b */ /* 0x000fe20003f16200 */
[----:B--2---:R-:W-:-:S03]  /*0800*/  @P1 FADD.FTZ R18, -R18, 1 ;  /* 0x3f80000012121421 */ /* 0x004fc60000010100 */
[----:B------:R-:W-:Y:S02]  /*0810*/  FSEL R14, R0, 8.4834944573231041431e-05, P0 ;  /* 0x38b1e96a000e7808 */ /* 0x000fe40000000000 */
[----:B------:R-:W-:Y:S02]  /*0820*/  FSEL R25, R9, 0.0052134888246655464172, P0 ;  /* 0x3baad5ea09197808 */ /* 0x000fe40000000000 */
[----:B------:R-:W-:Y:S01]  /*0830*/  @P1 LOP3.LUT R24, R18, 0x80000000, R5, 0xb8, !PT ;  /* 0x8000000012181812 */ /* 0x000fe200078eb805 */
[----:B------:R-:W-:Y:S01]  /*0840*/  FADD.FTZ R5, |R15|, -RZ ;  /* 0x800000ff0f057221 */ /* 0x000fe20000010200 */
[----:B------:R-:W-:-:S03]  /*0850*/  FSEL R18, -R8, -0.00082130916416645050049, P0 ;  /* 0xba574d2008127808 */ /* 0x000fc60000000100 */
        /* <DEDUP_REMOVED lines=13> */
[----:B------:R-:W-:Y:S01]  /*0930*/  FFMA.FTZ R25, R25, R14, R14 ;  /* 0x0000000e19197223 */ /* 0x000fe2000001000e */
[----:B------:R-:W-:-:S03]  /*0940*/  HADD2.F32 R14, -RZ, R6.H1_H1 ;  /* 0x30000006ff0e7230 */ /* 0x000fc60000004100 */
[----:B------:R-:W1:Y:S02]  /*0950*/  @P0 MUFU.EX2 R5, R25 ;  /* 0x0000001900050308 */ /* 0x000e640000000800 */
[----:B------:R-:W-:-:S05]  /*0960*/  FMUL.FTZ R6, R14, 0.70710676908493041992 ;  /* 0x3f3504f30e067820 */ /* 0x000fca0000410000 */
[----:B------:R-:W-:Y:S01]  /*0970*/  FSETP.GE.FTZ.AND P1, PT, |R6|, 1.0029599666595458984, PT ;  /* 0x3f8060fe0600780b */ /* 0x000fe20003f36200 */
[----:B-1----:R-:W-:Y:S01]  /*0980*/  @P0 FADD.FTZ R18, -R5, 1 ;  /* 0x3f80000005120421 */ /* 0x002fe20000010100 */
[----:B------:R-:W-:Y:S01]  /*0990*/  FMUL.FTZ R5, R12, 0.5 ;  /* 0x3f0000000c057820 */ /* 0x000fe20000410000 */
[----:B------:R-:W-:Y:S01]  /*09a0*/  FADD.FTZ R12, R4, 1 ;  /* 0x3f800000040c7421 */ /* 0x000fe20000010000 */
[----:B------:R-:W-:Y:S02]  /*09b0*/  FADD.FTZ R4, |R6|, -RZ ;  /* 0x800000ff06047221 */ /* 0x000fe40000010200 */
[----:B------:R-:W-:Y:S01]  /*09c0*/  @P0 LOP3.LUT R25, R18, 0x80000000, R15, 0xb8, !PT ;  /* 0x8000000012190812 */ /* 0x000fe200078eb80f */
[----:B------:R-:W-:Y:S01]  /*09d0*/  FMUL.FTZ R12, R12, R5 ;  /* 0x000000050c0c7220 */ /* 0x000fe20000410000 */
[----:B------:R-:W-:-:S05]  /*09e0*/  FSEL R5, R0, 8.4834944573231041431e-05, P1 ;  /* 0x38b1e96a00057808 */ /* 0x000fca0000800000 */
[----:B------:R-:W-:Y:S01]  /*09f0*/  @!P1 FMUL.FTZ R4, R6, R6 ;  /* 0x0000000606049220 */ /* 0x000fe20000410000 */
[----:B------:R-:W-:Y:S02]  /*0a00*/  FSEL R15, -R8, -0.00082130916416645050049, P1 ;  /* 0xba574d20080f7808 */ /* 0x000fe40000800100 */
[----:B------:R-:W-:-:S03]  /*0a10*/  FSEL R18, R9, 0.0052134888246655464172, P1 ;  /* 0x3baad5ea09127808 */ /* 0x000fc60000800000 */
        /* <DEDUP_REMOVED lines=12> */
[----:B------:R-:W-:-:S04]  /*0ae0*/  FFMA.FTZ R5, R5, R4, R4 ;  /* 0x0000000405057223 */ /* 0x000fc80000010004 */
[----:B------:R-:W1:Y:S02]  /*0af0*/  @P1 MUFU.EX2 R4, R5 ;  /* 0x0000000500041308 */ /* 0x000e640000000800 */
[----:B-1----:R-:W-:Y:S01]  /*0b00*/  @P1 FADD.FTZ R15, -R4, 1 ;  /* 0x3f800000040f1421 */ /* 0x002fe20000010100 */
[--C-:B------:R-:W-:Y:S02]  /*0b10*/  HADD2.F32 R4, -RZ, R7.reuse.H0_H0 ;  /* 0x20000007ff047230 */ /* 0x100fe40000004100 */
[----:B------:R-:W-:Y:S02]  /*0b20*/  HADD2.F32 R7, -RZ, R7.H1_H1 ;  /* 0x30000007ff077230 */ /* 0x000fe40000004100 */
[----:B------:R-:W-:Y:S01]  /*0b30*/  @P1 LOP3.LUT R5, R15, 0x80000000, R6, 0xb8, !PT ;  /* 0x800000000f051812 */ /* 0x000fe200078eb806 */
[----:B------:R-:W-:Y:S01]  /*0b40*/  FMUL.FTZ R6, R3, 0.5 ;  /* 0x3f00000003067820 */ /* 0x000fe20000410000 */
[----:B------:R-:W-:Y:S01]  /*0b50*/  FADD.FTZ R3, R11, 1 ;  /* 0x3f8000000b037421 */ /* 0x000fe20000010000 */
[----:B------:R-:W-:-:S03]  /*0b60*/  FMUL.FTZ R18, R4, 0.70710676908493041992 ;  /* 0x3f3504f304127820 */ /* 0x000fc60000410000 */
[----:B------:R-:W-:Y:S01]  /*0b70*/  FMUL.FTZ R3, R3, R2 ;  /* 0x0000000203037220 */ /* 0x000fe20000410000 */
[----:B------:R-:W-:Y:S01]  /*0b80*/  FMUL.FTZ R2, R13, R6 ;  /* 0x000000060d027220 */ /* 0x000fe20000410000 */
[----:B------:R-:W-:Y:S01]  /*0b90*/  FMUL.FTZ R13, R7, 0.70710676908493041992 ;  /* 0x3f3504f3070d7820 */ /* 0x000fe20000410000 */
[C---:B------:R-:W-:Y:S01]  /*0ba0*/  FSETP.GE.FTZ.AND P0, PT, |R18|.reuse, 1.0029599666595458984, PT ;  /* 0x3f8060fe1200780b */ /* 0x040fe20003f16200 */
[----:B------:R-:W-:Y:S02]  /*0bb0*/  FADD.FTZ R15, |R18|, -RZ ;  /* 0x800000ff120f7221 */ /* 0x000fe40000010200 */
[C---:B------:R-:W-:Y:S01]  /*0bc0*/  FADD.FTZ R29, |R13|.reuse, -RZ ;  /* 0x800000ff0d1d7221 */ /* 0x040fe20000010200 */
[----:B------:R-:W-:Y:S02]  /*0bd0*/  FSETP.GE.FTZ.AND P1, PT, |R13|, 1.0029599666595458984, PT ;  /* 0x3f8060fe0d00780b */ /* 0x000fe40003f36200 */
[----:B------:R-:W-:Y:S02]  /*0be0*/  FSEL R6, R0, 8.4834944573231041431e-05, P0 ;  /* 0x38b1e96a00067808 */ /* 0x000fe40000000000 */
[----:B------:R-:W-:-:S02]  /*0bf0*/  FSEL R28, -R8, -0.00082130916416645050049, P0 ;  /* 0xba574d20081c7808 */ /* 0x000fc40000000100 */
[----:B------:R-:W-:Y:S02]  /*0c00*/  FSEL R0, R0, 8.4834944573231041431e-05, P1 ;  /* 0x38b1e96a00007808 */ /* 0x000fe40000800000 */
[----:B------:R-:W-:Y:S01]  /*0c10*/  FSEL R8, -R8, -0.00082130916416645050049, P1 ;  /* 0xba574d2008087808 */ /* 0x000fe20000800100 */
[----:B------:R-:W-:-:S04]  /*0c20*/  @!P0 FMUL.FTZ R15, R18, R18 ;  /* 0x00000012120f8220 */ /* 0x000fc80000410000 */
[----:B------:R-:W-:Y:S01]  /*0c30*/  @!P1 FMUL.FTZ R29, R13, R13 ;  /* 0x0000000d0d1d9220 */ /* 0x000fe20000410000 */
[----:B------:R-:W-:-:S03]  /*0c40*/  FFMA.FTZ R6, R15, R6, R28 ;  /* 0x000000060f067223 */ /* 0x000fc6000001001c */
[----:B------:R-:W-:Y:S01]  /*0c50*/  FFMA.FTZ R8, R29, R0, R8 ;  /* 0x000000001d087223 */ /* 0x000fe20000010008 */
[----:B------:R-:W-:-:S05]  /*0c60*/  FSEL R0, R9, 0.0052134888246655464172, P0 ;  /* 0x3baad5ea09007808 */ /* 0x000fca0000000000 */
[----:B------:R-:W-:Y:S01]  /*0c70*/  FFMA.FTZ R6, R15, R6, R0 ;  /* 0x000000060f067223 */ /* 0x000fe20000010000 */
[----:B------:R-:W-:-:S05]  /*0c80*/  FSEL R0, R9, 0.0052134888246655464172, P1 ;  /* 0x3baad5ea09007808 */ /* 0x000fca0000800000 */
[----:B------:R-:W-:Y:S01]  /*0c90*/  FFMA.FTZ R8, R29, R8, R0 ;  /* 0x000000081d087223 */ /* 0x000fe20000010000 */
[C---:B------:R-:W-:Y:S02]  /*0ca0*/  FSEL R0, -R10.reuse, -0.026868773624300956726, P0 ;  /* 0xbcdc1be70a007808 */ /* 0x040fe40000000100 */
[----:B------:R-:W-:-:S03]  /*0cb0*/  FSEL R10, -R10, -0.026868773624300956726, P1 ;  /* 0xbcdc1be70a0a7808 */ /* 0x000fc60000800100 */
[----:B------:R-:W-:Y:S02]  /*0cc0*/  FFMA.FTZ R6, R15, R6, R0 ;  /* 0x000000060f067223 */ /* 0x000fe40000010000 */
[----:B------:R-:W-:Y:S01]  /*0cd0*/  FFMA.FTZ R0, R29, R8, R10 ;  /* 0x000000081d007223 */ /* 0x000fe2000001000a */
[----:B------:R-:W-:-:S04]  /*0ce0*/  IADD3 R8, P2, PT, R16, UR8, RZ ;  /* 0x0000000810087c10 */ /* 0x000fc8000ff5e0ff */
[----:B------:R-:W-:-:S06]  /*0cf0*/  IADD3.X R9, PT, PT, R17, UR9, RZ, P2, !PT ;  /* 0x0000000911097c10 */ /* 0x000fcc00097fe4ff */
[----:B------:R-:W2:Y:S01]  /*0d00*/  LDG.E.128.CONSTANT R8, desc[UR12][R8.64] ;  /* 0x0000000c08087981 */ /* 0x000ea2000c1e9d00 */
[----:B------:R-:W-:Y:S01]  /*0d10*/  FMUL.FTZ R26, R26, 0.5 ;  /* 0x3f0000001a1a7820 */ /* 0x000fe20000410000 */
[----:B------:R-:W-:Y:S01]  /*0d20*/  FADD.FTZ R24, R24, 1 ;  /* 0x3f80000018187421 */ /* 0x000fe20000010000 */
[----:B------:R-:W-:Y:S01]  /*0d30*/  FADD.FTZ R25, R25, 1 ;  /* 0x3f80000019197421 */ /* 0x000fe20000010000 */
[----:B------:R-:W-:Y:S01]  /*0d40*/  FMUL.FTZ R14, R14, 0.5 ;  /* 0x3f0000000e0e7820 */ /* 0x000fe20000410000 */
[----:B------:R-:W-:Y:S01]  /*0d50*/  FADD.FTZ R5, R5, 1 ;  /* 0x3f80000005057421 */ /* 0x000fe20000010000 */
[----:B------:R-:W-:Y:S01]  /*0d60*/  FMUL.FTZ R24, R24, R26 ;  /* 0x0000001a18187220 */ /* 0x000fe20000410000 */
[----:B------:R-:W-:Y:S01]  /*0d70*/  FMUL.FTZ R26, R27, 0.5 ;  /* 0x3f0000001b1a7820 */ /* 0x000fe20000410000 */
[----:B0-----:R-:W-:Y:S01]  /*0d80*/  IADD3 R20, PT, PT, R19, R20, RZ ;  /* 0x0000001413147210 */ /* 0x001fe20007ffe0ff */
[----:B------:R-:W-:Y:S02]  /*0d90*/  FMUL.FTZ R14, R5, R14 ;  /* 0x0000000e050e7220 */ /* 0x000fe40000410000 */
[----:B------:R-:W-:Y:S01]  /*0da0*/  FMUL.FTZ R25, R25, R26 ;  /* 0x0000001a19197220 */ /* 0x000fe20000410000 */
[----:B------:R-:W-:-:S02]  /*0db0*/  FSEL R26, R22, 0.11284004896879196167, P0 ;  /* 0x3de718af161a7808 */ /* 0x000fc40000000000 */
[----:B------:R-:W-:Y:S02]  /*0dc0*/  FSEL R22, R22, 0.11284004896879196167, P1 ;  /* 0x3de718af16167808 */ /* 0x000fe40000800000 */
[----:B------:R-:W-:Y:S01]  /*0dd0*/  F2FP.F16.F32.PACK_AB R24, R24, R2 ;  /* 0x000000021818723e */ /* 0x000fe200000000ff */
[----:B------:R-:W-:Y:S01]  /*0de0*/  FFMA.FTZ R6, R15, R6, R26 ;  /* 0x000000060f067223 */ /* 0x000fe2000001001a */
[----:B------:R-:W-:Y:S01]  /*0df0*/  FSEL R26, R21, -0.37612664699554443359, P1 ;  /* 0xbec093ac151a7808 */ /* 0x000fe20000800000 */
[----:B------:R-:W-:Y:S01]  /*0e00*/  FFMA.FTZ R22, R29, R0, R22 ;  /* 0x000000001d167223 */ /* 0x000fe20000010016 */
[----:B------:R-:W-:Y:S02]  /*0e10*/  FSEL R0, R21, -0.37612664699554443359, P0 ;  /* 0xbec093ac15007808 */ /* 0x000fe40000000000 */
[----:B------:R-:W-:Y:S01]  /*0e20*/  F2FP.F16.F32.PACK_AB R5, R14, R25 ;  /* 0x000000190e05723e */ /* 0x000fe200000000ff */
[C---:B------:R-:W-:Y:S01]  /*0e30*/  FFMA.FTZ R22, R29.reuse, R22, R26 ;  /* 0x000000161d167223 */ /* 0x040fe2000001001a */
[----:B------:R-:W-:Y:S01]  /*0e40*/  FADD.FTZ R26, -R29, -RZ ;  /* 0x800000ff1d1a7221 */ /* 0x000fe20000010100 */
[----:B------:R-:W-:Y:S01]  /*0e50*/  FFMA.FTZ R0, R15, R6, R0 ;  /* 0x000000060f007223 */ /* 0x000fe20000010000 */
[----:B------:R-:W-:-:S03]  /*0e60*/  FSEL R6, R23, 0.12837915122509002686, P0 ;  /* 0x3e0375d317067808 */ /* 0x000fc60000000000 */
[----:B------:R-:W-:Y:S02]  /*0e70*/  FSEL R21, R26, R13, P1 ;  /* 0x0000000d1a157208 */ /* 0x000fe40000800000 */
[C---:B------:R-:W-:Y:S01]  /*0e80*/  FFMA.FTZ R0, R15.reuse, R0, R6 ;  /* 0x000000000f007223 */ /* 0x040fe20000010006 */
[----:B------:R-:W-:Y:S01]  /*0e90*/  FADD.FTZ R15, -R15, -RZ ;  /* 0x800000ff0f0f7221 */ /* 0x000fe20000010100 */
[----:B------:R-:W-:-:S04]  /*0ea0*/  FSEL R6, R23, 0.12837915122509002686, P1 ;  /* 0x3e0375d317067808 */ /* 0x000fc80000800000 */
[----:B------:R-:W-:Y:S01]  /*0eb0*/  FSEL R15, R15, R18, P0 ;  /* 0x000000120f0f7208 */ /* 0x000fe20000000000 */
[----:B------:R-:W-:-:S04]  /*0ec0*/  FFMA.FTZ R6, R29, R22, R6 ;  /* 0x000000161d067223 */ /* 0x000fc80000010006 */
[----:B------:R-:W-:Y:S01]  /*0ed0*/  FFMA.FTZ R0, R0, R15, R15 ;  /* 0x0000000f00007223 */ /* 0x000fe2000001000f */
[----:B------:R-:W-:-:S03]  /*0ee0*/  FFMA.FTZ R6, R6, R21, R21 ;  /* 0x0000001506067223 */ /* 0x000fc60000010015 */
[----:B------:R-:W0:Y:S04]  /*0ef0*/  @P0 MUFU.EX2 R15, R0 ;  /* 0x00000000000f0308 */ /* 0x000e280000000800 */
[----:B------:R-:W1:Y:S01]  /*0f00*/  @P1 MUFU.EX2 R21, R6 ;  /* 0x0000000600151308 */ /* 0x000e620000000800 */
[----:B0-----:R-:W-:Y:S01]  /*0f10*/  @P0 FADD.FTZ R15, -R15, 1 ;  /* 0x3f8000000f0f0421 */ /* 0x001fe20000010100 */
[----:B-1----:R-:W-:-:S04]  /*0f20*/  @P1 FADD.FTZ R22, -R21, 1 ;  /* 0x3f80000015161421 */ /* 0x002fc80000010100 */
[----:B------:R-:W-:Y:S02]  /*0f30*/  @P0 LOP3.LUT R0, R15, 0x80000000, R18, 0xb8, !PT ;  /* 0x800000000f000812 */ /* 0x000fe400078eb812 */
[----:B------:R-:W-:Y:S02]  /*0f40*/  IADD3 R2, P0, PT, R16, UR6, RZ ;  /* 0x0000000610027c10 */ /* 0x000fe4000ff1e0ff */
[----:B------:R-:W-:Y:S01]  /*0f50*/  @P1 LOP3.LUT R6, R22, 0x80000000, R13, 0xb8, !PT ;  /* 0x8000000016061812 */ /* 0x000fe200078eb80d */
[----:B------:R-:W-:Y:S01]  /*0f60*/  FMUL.FTZ R13, R7, 0.5 ;  /* 0x3f000000070d7820 */ /* 0x000fe20000410000 */
[----:B------:R-:W-:Y:S01]  /*0f70*/  FMUL.FTZ R7, R4, 0.5 ;  /* 0x3f00000004077820 */ /* 0x000fe20000410000 */
[----:B------:R-:W-:Y:S02]  /*0f80*/  FADD.FTZ R4, R0, 1 ;  /* 0x3f80000000047421 */ /* 0x000fe40000010000 */
[----:B------:R-:W-:Y:S02]  /*0f90*/  FADD.FTZ R0, R6, 1 ;  /* 0x3f80000006007421 */ /* 0x000fe40000010000 */
[----:B------:R-:W-:Y:S01]  /*0fa0*/  FMUL.FTZ R7, R4, R7 ;  /* 0x0000000704077220 */ /* 0x000fe20000410000 */
[----:B------:R-:W-:Y:S01]  /*0fb0*/  F2FP.F16.F32.PACK_AB R4, R3, R12 ;  /* 0x0000000c0304723e */ /* 0x000fe200000000ff */
[----:B------:R-:W-:Y:S01]  /*0fc0*/  FMUL.FTZ R0, R0, R13 ;  /* 0x0000000d00007220 */ /* 0x000fe20000410000 */
[----:B------:R-:W-:Y:S01]  /*0fd0*/  IADD3.X R3, PT, PT, R17, UR7, RZ, P0, !PT ;  /* 0x0000000711037c10 */ /* 0x000fe200087fe4ff */
[----:B------:R-:W-:Y:S01]  /*0fe0*/  IMAD.WIDE.U32 R16, R19, 0x10, R16 ;  /* 0x0000001013107825 */ /* 0x000fe200078e0010 */
[----:B------:R-:W-:-:S02]  /*0ff0*/  ISETP.GE.AND P0, PT, R20, UR11, PT ;  /* 0x0000000b14007c0c */ /* 0x000fc4000bf06270 */
[----:B------:R-:W-:Y:S01]  /*1000*/  F2FP.F16.F32.PACK_AB R0, R0, R7 ;  /* 0x000000070000723e */ /* 0x000fe200000000ff */
[----:B--2---:R-:W-:Y:S02]  /*1010*/  HMUL2 R8, R4, R8 ;  /* 0x0000000804087232 */ /* 0x004fe40000000000 */
[----:B------:R-:W-:Y:S02]  /*1020*/  HFMA2 R9, R24, R9, -RZ ;  /* 0x0000000918097231 */ /* 0x000fe400001000ff */
[----:B------:R-:W-:Y:S02]  /*1030*/  HMUL2 R10, R5, R10 ;  /* 0x0000000a050a7232 */ /* 0x000fe40000000000 */
[----:B------:R-:W-:-:S05]  /*1040*/  HFMA2 R11, R0, R11, -RZ ;  /* 0x0000000b000b7231 */ /* 0x000fca00001000ff */
[----:B------:R1:W-:Y:S01]  /*1050*/  STG.E.128 desc[UR12][R2.64], R8 ;  /* 0x0000000802007986 */ /* 0x0003e2000c101d0c */
[----:B------:R-:W-:Y:S05]  /*1060*/  @!P0 BRA `(.L_x_310) ;  /* 0xfffffff000308947 */ /* 0x000fea000383ffff */
[----:B------:R-:W-:Y:S05]  /*1070*/  EXIT ;  /* 0x000000000000794d */ /* 0x000fea0003800000 */
.L_x_311:
        /* <DEDUP_REMOVED lines=16> */
.L_x_497:


//--------------------- .text._ZN4vllm18act_and_mul_kernelIf6float2XadL_ZNS_11gelu_kernelIfEET_RKS3_EEXadL_ZNS_18packed_gelu_kernelIS1_EES3_S5_EELb1ELb1ELb0EEEvPS3_PS4_i --------------------------
	.section	.text._ZN4vllm18act_and_mul_kernelIf6float2XadL_ZNS_11gelu_kernelIfEET_RKS3_EEXadL_ZNS_18packed_gelu_kernelIS1_EES3_S5_EELb1ELb1ELb0EEEvPS3_PS4_i,"ax",@progbits
	.align	128
        .global         _ZN4vllm18act_and_mul_kernelIf6float2XadL_ZNS_11gelu_kernelIfEET_RKS3_EEXadL_ZNS_18packed_gelu_kernelIS1_EES3_S5_EELb1ELb1ELb0EEEvPS3_PS4_i
        .type           _ZN4vllm18act_and_mul_kernelIf6float2XadL_ZNS_11gelu_kernelIfEET_RKS3_EEXadL_ZNS_18packed_gelu_kernelIS1_EES3_S5_EELb1ELb1ELb0EEEvPS3_PS4_i,@function
        .size           _ZN4vllm18act_and_mul_kernelIf6float2XadL_ZNS_11gelu_kernelIfEET_RKS3_EEXadL_ZNS_18packed_gelu_kernelIS1_EES3_S5_EELb1ELb1ELb0EEEvPS3_PS4_i,(.L_x_498 - _ZN4vllm18act_and_mul_kernelIf6float2XadL_ZNS_11gelu_kernelIfEET_RKS3_EEXadL_ZNS_18packed_gelu_kernelIS1_EES3_S5_EELb1ELb1ELb0EEEvPS3_PS4_i)
        .other          _ZN4vllm18act_and_mul_kernelIf6float2XadL_ZNS_11gelu_kernelIfEET_RKS3_EEXadL_ZNS_18packed_gelu_kernelIS1_EES3_S5_EELb1ELb1ELb0EEEvPS3_PS4_i,@"STO_CUDA_ENTRY STV_DEFAULT"
_ZN4vllm18act_and_mul_kernelIf6float2XadL_ZNS_11gelu_kernelIfEET_RKS3_EEXadL_ZNS_18packed_gelu_kernelIS1_EES3_S5_EELb1ELb1ELb0EEEvPS3_PS4_i:
.text._ZN4vllm18act_and_mul_kernelIf6float2XadL_ZNS_11gelu_kernelIfEET_RKS3_EEXadL_ZNS_18packed_gelu_kernelIS1_EES3_S5_EELb1ELb1ELb0EEEvPS3_PS4_i:
        /* <DEDUP_REMOVED lines=19> */
.L_x_312:
[----:B-1----:R-:W-:-:S04]  /*0130*/  IADD3 R8, P0, PT, R2, UR4, RZ ;  /* 0x0000000402087c10 */ /* 0x002fc8000ff1e0ff */
[----:B------:R-:W-:-:S06]  /*0140*/  IADD3.X R9, PT, PT, R3, UR5, RZ, P0, !PT ;  /* 0x0000000503097c10 */ /* 0x000fcc00087fe4ff */
[----:B--2---:R-:W2:Y:S01]  /*0150*/  LDG.E.128.CONSTANT R8, desc[UR12][R8.64] ;  /* 0x0000000c08087981 */ /* 0x004ea2000c1e9d00 */
[----:B------:R-:W-:-:S04]  /*0160*/  IADD3 R4, P0, PT, R2, UR8, RZ ;  /* 0x0000000802047c10 */ /* 0x000fc8000ff1e0ff */
[----:B------:R-:W-:-:S06]  /*0170*/  IADD3.X R5, PT, PT, R3, UR9, RZ, P0, !PT ;  /* 0x0000000903057c10 */ /* 0x000fcc00087fe4ff */
[----:B------:R-:W3:Y:S01]  /*0180*/  LDG.E.128.CONSTANT R4, desc[UR12][R4.64] ;  /* 0x0000000c04047981 */ /* 0x000ee2000c1e9d00 */
[----:B------:R-:W-:Y:S01]  /*0190*/  HFMA2 R27, -RZ, RZ, 0.61474609375, 16.90625 ;  /* 0x38eb4c3aff1b7431 */ /* 0x000fe200000001ff */
[----:B------:R-:W-:Y:S02]  /*01a0*/  MOV R21, 0x3aae005b ;  /* 0x3aae005b00157802 */ /* 0x000fe40000000f00 */
[----:B0-----:R-:W-:Y:S01]  /*01b0*/  IADD3 R13, PT, PT, R0, R13, RZ ;  /* 0x0000000d000d7210 */ /* 0x001fe20007ffe0ff */
[----:B--2---:R-:W-:Y:S01]  /*01c0*/  FMUL.FTZ R18, R10, 0.70710676908493041992 ;  /* 0x3f3504f30a127820 */ /* 0x004fe20000410000 */
[----:B------:R-:W-:Y:S01]  /*01d0*/  FMUL.FTZ R16, R8, 0.70710676908493041992 ;  /* 0x3f3504f308107820 */ /* 0x000fe20000410000 */
[----:B------:R-:W-:Y:S01]  /*01e0*/  FMUL.FTZ R12, R9, 0.70710676908493041992 ;  /* 0x3f3504f3090c7820 */ /* 0x000fe20000410000 */
[C---:B------:R-:W-:Y:S01]  /*01f0*/  FMUL.FTZ R17, R11.reuse, 0.70710676908493041992 ;  /* 0x3f3504f30b117820 */ /* 0x040fe20000410000 */
[C---:B------:R-:W-:Y:S01]  /*0200*/  FADD.FTZ R14, |R18|.reuse, -RZ ;  /* 0x800000ff120e7221 */ /* 0x040fe20000010200 */
[----:B------:R-:W-:Y:S01]  /*0210*/  FSETP.GE.FTZ.AND P2, PT, |R18|, 1.0029599666595458984, PT ;  /* 0x3f8060fe1200780b */ /* 0x000fe20003f56200 */
[C---:B------:R-:W-:Y:S01]  /*0220*/  FADD.FTZ R15, |R16|.reuse, -RZ ;  /* 0x800000ff100f7221 */ /* 0x040fe20000010200 */
[----:B------:R-:W-:Y:S01]  /*0230*/  FSETP.GE.FTZ.AND P0, PT, |R16|, 1.0029599666595458984, PT ;  /* 0x3f8060fe1000780b */ /* 0x000fe20003f16200 */
[C---:B------:R-:W-:Y:S01]  /*0240*/  FADD.FTZ R19, |R12|.reuse, -RZ ;  /* 0x800000ff0c137221 */ /* 0x040fe20000010200 */
[----:B------:R-:W-:Y:S01]  /*0250*/  FSETP.GE.FTZ.AND P1, PT, |R12|, 1.0029599666595458984, PT ;  /* 0x3f8060fe0c00780b */ /* 0x000fe20003f36200 */
[----:B------:R-:W-:Y:S01]  /*0260*/  FMUL.FTZ R11, R11, 0.5 ;  /* 0x3f0000000b0b7820 */ /* 0x000fe20000410000 */
[----:B------:R-:W-:-:S02]  /*0270*/  FSETP.GE.FTZ.AND P3, PT, |R17|, 1.0029599666595458984, PT ;  /* 0x3f8060fe1100780b */ /* 0x000fc40003f76200 */
[----:B------:R-:W-:Y:S02]  /*0280*/  FSEL R23, R27, 8.4834944573231041431e-05, P2 ;  /* 0x38b1e96a1b177808 */ /* 0x000fe40001000000 */
[----:B------:R-:W-:Y:S02]  /*0290*/  FSEL R25, -R21, -0.00082130916416645050049, P2 ;  /* 0xba574d2015197808 */ /* 0x000fe40001000100 */
[----:B------:R-:W-:Y:S01]  /*02a0*/  FSEL R24, R27, 8.4834944573231041431e-05, P0 ;  /* 0x38b1e96a1b187808 */ /* 0x000fe20000000000 */
[----:B------:R-:W-:Y:S01]  /*02b0*/  @!P2 FMUL.FTZ R14, R18, R18 ;  /* 0x00000012120ea220 */ /* 0x000fe20000410000 */
[----:B------:R-:W-:Y:S01]  /*02c0*/  FSEL R20, -R21, -0.00082130916416645050049, P0 ;  /* 0xba574d2015147808 */ /* 0x000fe20000000100 */
[----:B------:R-:W-:Y:S01]  /*02d0*/  @!P0 FMUL.FTZ R15, R16, R16 ;  /* 0x00000010100f8220 */ /* 0x000fe20000410000 */
[----:B------:R-:W-:Y:S01]  /*02e0*/  FSEL R22, R27, 8.4834944573231041431e-05, P1 ;  /* 0x38b1e96a1b167808 */ /* 0x000fe20000800000 */
[----:B------:R-:W-:Y:S01]  /*02f0*/  FFMA.FTZ R23, R14, R23, R25 ;  /* 0x000000170e177223 */ /* 0x000fe20000010019 */
[----:B------:R-:W-:Y:S01]  /*0300*/  FSEL R26, -R21, -0.00082130916416645050049, P1 ;  /* 0xba574d20151a7808 */ /* 0x000fe20000800100 */
[----:B------:R-:W-:Y:S01]  /*0310*/  @!P1 FMUL.FTZ R19, R12, R12 ;  /* 0x0000000c0c139220 */ /* 0x000fe20000410000 */
[----:B------:R-:W-:-:S02]  /*0320*/  HFMA2 R25, -RZ, RZ, 1.0087890625, -0.000686168670654296875 ;  /* 0x3c09919fff197431 */ /* 0x000fc400000001ff */
[----:B------:R-:W-:Y:S01]  /*0330*/  FFMA.FTZ R24, R15, R24, R20 ;  /* 0x000000180f187223 */ /* 0x000fe20000010014 */
[----:B------:R-:W-:Y:S01]  /*0340*/  FADD.FTZ R20, |R17|, -RZ ;  /* 0x800000ff11147221 */ /* 0x000fe20000010200 */
[----:B------:R-:W-:Y:S01]  /*0350*/  FFMA.FTZ R22, R19, R22, R26 ;  /* 0x0000001613167223 */ /* 0x000fe2000001001a */
[----:B------:R-:W-:Y:S01]  /*0360*/  FSEL R27, R27, 8.4834944573231041431e-05, P3 ;  /* 0x38b1e96a1b1b7808 */ /* 0x000fe20001800000 */
[----:B------:R-:W-:Y:S01]  /*0370*/  @!P3 FMUL.FTZ R20, R17, R17 ;  /* 0x000000111114b220 */ /* 0x000fe20000410000 */
[----:B------:R-:W-:Y:S02]  /*0380*/  FSEL R21, -R21, -0.00082130916416645050049, P3 ;  /* 0xba574d2015157808 */ /* 0x000fe40001800100 */
[----:B------:R-:W-:-:S03]  /*0390*/  FSEL R26, R25, 0.0052134888246655464172, P0 ;  /* 0x3baad5ea191a7808 */ /* 0x000fc60000000000 */
[----:B------:R-:W-:Y:S01]  /*03a0*/  FFMA.FTZ R21, R20, R27, R21 ;  /* 0x0000001b14157223 */ /* 0x000fe20000010015 */
[----:B------:R-:W-:Y:S01]  /*03b0*/  FSEL R27, R25, 0.0052134888246655464172, P2 ;  /* 0x3baad5ea191b7808 */ /* 0x000fe20001000000 */
[----:B------:R-:W-:Y:S01]  /*03c0*/  FFMA.FTZ R24, R15, R24, R26 ;  /* 0x000000180f187223 */ /* 0x000fe2000001001a */
[C---:B------:R-:W-:Y:S02]  /*03d0*/  FSEL R26, R25.reuse, 0.0052134888246655464172, P1 ;  /* 0x3baad5ea191a7808 */ /* 0x040fe40000800000 */
[----:B------:R-:W-:Y:S01]  /*03e0*/  FSEL R25, R25, 0.0052134888246655464172, P3 ;  /* 0x3baad5ea19197808 */ /* 0x000fe20001800000 */
[----:B------:R-:W-:Y:S02]  /*03f0*/  FFMA.FTZ R23, R14, R23, R27 ;  /* 0x000000170e177223 */ /* 0x000fe4000001001b */
[----:B------:R-:W-:Y:S02]  /*0400*/  FFMA.FTZ R22, R19, R22, R26 ;  /* 0x0000001613167223 */ /* 0x000fe4000001001a */
[----:B------:R-:W-:Y:S01]  /*0410*/  FFMA.FTZ R21, R20, R21, R25 ;  /* 0x0000001514157223 */ /* 0x000fe20000010019 */
[----:B------:R-:W-:-:S04]  /*0420*/  MOV R25, 0x3d24d99a ;  /* 0x3d24d99a00197802 */ /* 0x000fc80000000f00 */
[C---:B------:R-:W-:Y:S02]  /*0430*/  FSEL R26, -R25.reuse, -0.026868773624300956726, P0 ;  /* 0xbcdc1be7191a7808 */ /* 0x040fe40000000100 */
[----:B------:R-:W-:-:S03]  /*0440*/  FSEL R27, -R25, -0.026868773624300956726, P2 ;  /* 0xbcdc1be7191b7808 */ /* 0x000fc60001000100 */
[----:B------:R-:W-:Y:S01]  /*0450*/  FFMA.FTZ R24, R15, R24, R26 ;  /* 0x000000180f187223 */ /* 0x000fe2000001001a */
[C---:B------:R-:W-:Y:S01]  /*0460*/  FSEL R26, -R25.reuse, -0.026868773624300956726, P1 ;  /* 0xbcdc1be7191a7808 */ /* 0x040fe20000800100 */
[----:B------:R-:W-:Y:S01]  /*0470*/  FFMA.FTZ R23, R14, R23, R27 ;  /* 0x000000170e177223 */ /* 0x000fe2000001001b */
[----:B------:R-:W-:-:S03]  /*0480*/  FSEL R25, -R25, -0.026868773624300956726, P3 ;  /* 0xbcdc1be719197808 */ /* 0x000fc60001800100 */
[----:B------:R-:W-:Y:S02]  /*0490*/  FFMA.FTZ R22, R19, R22, R26 ;  /* 0x0000001613167223 */ /* 0x000fe4000001001a */
[----:B------:R-:W-:Y:S01]  /*04a0*/  FFMA.FTZ R21, R20, R21, R25 ;  /* 0x0000001514157223 */ /* 0x000fe20000010019 */
[----:B------:R-:W-:-:S05]  /*04b0*/  HFMA2 R25, -RZ, RZ, 1.5341796875, 81.5625 ;  /* 0x3e235519ff197431 */ /* 0x000fca00000001ff */
[C---:B------:R-:W-:Y:S02]  /*04c0*/  FSEL R26, R25.reuse, 0.11284004896879196167, P0 ;  /* 0x3de718af191a7808 */ /* 0x040fe40000000000 */
[----:B------:R-:W-:-:S03]  /*04d0*/  FSEL R27, R25, 0.11284004896879196167, P2 ;  /* 0x3de718af191b7808 */ /* 0x000fc60001000000 */
[----:B------:R-:W-:Y:S01]  /*04e0*/  FFMA.FTZ R26, R15, R24, R26 ;  /* 0x000000180f1a7223 */ /* 0x000fe2000001001a */
[C---:B------:R-:W-:Y:S01]  /*04f0*/  FSEL R24, R25.reuse, 0.11284004896879196167, P1 ;  /* 0x3de718af19187808 */ /* 0x040fe20000800000 */
[----:B------:R-:W-:Y:S01]  /*0500*/  FFMA.FTZ R23, R14, R23, R27 ;  /* 0x000000170e177223 */ /* 0x000fe2000001001b */
[----:B------:R-:W-:-:S03]  /*0510*/  FSEL R25, R25, 0.11284004896879196167, P3 ;  /* 0x3de718af19197808 */ /* 0x000fc60001800000 */
[----:B------:R-:W-:Y:S01]  /*0520*/  FFMA.FTZ R24, R19, R22, R24 ;  /* 0x0000001613187223 */ /* 0x000fe20000010018 */
[----:B------:R-:W-:Y:S01]  /*0530*/  MOV R22, 0x3f69b4f9 ;  /* 0x3f69b4f900167802 */ /* 0x000fe20000000f00 */
[----:B------:R-:W-:-:S03]  /*0540*/  FFMA.FTZ R21, R20, R21, R25 ;  /* 0x0000001514157223 */ /* 0x000fc60000010019 */
[C---:B------:R-:W-:Y:S02]  /*0550*/  FSEL R28, R22.reuse, -0.37612664699554443359, P0 ;  /* 0xbec093ac161c7808 */ /* 0x040fe40000000000 */
[C---:B------:R-:W-:Y:S02]  /*0560*/  FSEL R25, R22.reuse, -0.37612664699554443359, P2 ;  /* 0xbec093ac16197808 */ /* 0x040fe40001000000 */
[C---:B------:R-:W-:Y:S01]  /*0570*/  FSEL R27, R22.reuse, -0.37612664699554443359, P3 ;  /* 0xbec093ac161b7808 */ /* 0x040fe20001800000 */
[----:B------:R-:W-:Y:S01]  /*0580*/  FFMA.FTZ R26, R15, R26, R28 ;  /* 0x0000001a0f1a7223 */ /* 0x000fe2000001001c */
[----:B------:R-:W-:Y:S01]  /*0590*/  FSEL R28, R22, -0.37612664699554443359, P1 ;  /* 0xbec093ac161c7808 */ /* 0x000fe20000800000 */
[----:B------:R-:W-:Y:S02]  /*05a0*/  FFMA.FTZ R23, R14, R23, R25 ;  /* 0x000000170e177223 */ /* 0x000fe40000010019 */
[----:B------:R-:W-:Y:S02]  /*05b0*/  FFMA.FTZ R21, R20, R21, R27 ;  /* 0x0000001514157223 */ /* 0x000fe4000001001b */
[----:B------:R-:W-:Y:S01]  /*05c0*/  FFMA.FTZ R28, R19, R24, R28 ;  /* 0x00000018131c7223 */ /* 0x000fe2000001001c */
[----:B------:R-:W-:-:S05]  /*05d0*/  HFMA2 R24, -RZ, RZ, 1.7822265625, 0.000185489654541015625 ;  /* 0x3f210a14ff187431 */ /* 0x000fca00000001ff */
[----:B------:R-:W-:-:S05]  /*05e0*/  FSEL R25, R24, 0.12837915122509002686, P0 ;  /* 0x3e0375d318197808 */ /* 0x000fca0000000000 */
[C---:B------:R-:W-:Y:S01]  /*05f0*/  FFMA.FTZ R26, R15.reuse, R26, R25 ;  /* 0x0000001a0f1a7223 */ /* 0x040fe20000010019 */
[----:B------:R-:W-:Y:S01]  /*0600*/  FADD.FTZ R15, -R15, -RZ ;  /* 0x800000ff0f0f7221 */ /* 0x000fe20000010100 */
[----:B------:R-:W-:-:S04]  /*0610*/  FSEL R25, R24, 0.12837915122509002686, P1 ;  /* 0x3e0375d318197808 */ /* 0x000fc80000800000 */
[----:B------:R-:W-:Y:S01]  /*0620*/  FSEL R15, R15, R16, P0 ;  /* 0x000000100f0f7208 */ /* 0x000fe20000000000 */
[C---:B------:R-:W-:Y:S01]  /*0630*/  FFMA.FTZ R25, R19.reuse, R28, R25 ;  /* 0x0000001c13197223 */ /* 0x040fe20000010019 */
[----:B------:R-:W-:-:S03]  /*0640*/  FADD.FTZ R19, -R19, -RZ ;  /* 0x800000ff13137221 */ /* 0x000fc60000010100 */
[----:B------:R-:W-:Y:S01]  /*0650*/  FFMA.FTZ R26, R26, R15, R15 ;  /* 0x0000000f1a1a7223 */ /* 0x000fe2000001000f */
[C---:B------:R-:W-:Y:S02]  /*0660*/  FSEL R15, R24.reuse, 0.12837915122509002686, P2 ;  /* 0x3e0375d3180f7808 */ /* 0x040fe40001000000 */
[----:B------:R-:W-:Y:S02]  /*0670*/  FSEL R22, R19, R12, P1 ;  /* 0x0000000c13167208 */ /* 0x000fe40000800000 */
[----:B------:R-:W-:Y:S01]  /*0680*/  FSEL R19, R24, 0.12837915122509002686, P3 ;  /* 0x3e0375d318137808 */ /* 0x000fe20001800000 */
[C---:B------:R-:W-:Y:S01]  /*0690*/  FFMA.FTZ R23, R14.reuse, R23, R15 ;  /* 0x000000170e177223 */ /* 0x040fe2000001000f */
[----:B------:R-:W-:Y:S01]  /*06a0*/  FADD.FTZ R15, -R14, -RZ ;  /* 0x800000ff0e0f7221 */ /* 0x000fe20000010100 */
[----:B------:R-:W-:Y:S01]  /*06b0*/  FFMA.FTZ R25, R25, R22, R22 ;  /* 0x0000001619197223 */ /* 0x000fe20000010016 */
[C---:B------:R-:W-:Y:S01]  /*06c0*/  FADD.FTZ R22, -R20.reuse, -RZ ;  /* 0x800000ff14167221 */ /* 0x040fe20000010100 */
[----:B------:R-:W-:-:S02]  /*06d0*/  FFMA.FTZ R21, R20, R21, R19 ;  /* 0x0000001514157223 */ /* 0x000fc40000010013 */
[----:B------:R-:W-:Y:S01]  /*06e0*/  FSEL R14, R15, R18, P2 ;  /* 0x000000120f0e7208 */ /* 0x000fe20001000000 */
[----:B------:R-:W0:Y:S01]  /*06f0*/  @P1 MUFU.EX2 R20, R25 ;  /* 0x0000001900141308 */ /* 0x000e220000000800 */
[----:B------:R-:W-:-:S03]  /*0700*/  FSEL R22, R22, R17, P3 ;  /* 0x0000001116167208 */ /* 0x000fc60001800000 */
[----:B------:R-:W-:Y:S01]  /*0710*/  FFMA.FTZ R15, R23, R14, R14 ;  /* 0x0000000e170f7223 */ /* 0x000fe2000001000e */
[----:B------:R-:W1:Y:S01]  /*0720*/  @P0 MUFU.EX2 R19, R26 ;  /* 0x0000001a00130308 */ /* 0x000e620000000800 */
[----:B------:R-:W-:-:S03]  /*0730*/  FFMA.FTZ R14, R21, R22, R22 ;  /* 0x00000016150e7223 */ /* 0x000fc60000010016 */
[----:B------:R-:W2:Y:S04]  /*0740*/  @P2 MUFU.EX2 R22, R15 ;  /* 0x0000000f00162308 */ /* 0x000ea80000000800 */
[----:B------:R-:W4:Y:S01]  /*0750*/  @P3 MUFU.EX2 R24, R14 ;  /* 0x0000000e00183308 */ /* 0x000f220000000800 */
[----:B0-----:R-:W-:Y:S01]  /*0760*/  @P1 FADD.FTZ R21, -R20, 1 ;  /* 0x3f80000014151421 */ /* 0x001fe20000010100 */
[----:B-1----:R-:W-:-:S04]  /*0770*/  @P0 FADD.FTZ R19, -R19, 1 ;  /* 0x3f80000013130421 */ /* 0x002fc80000010100 */
[----:B------:R-:W-:Y:S01]  /*0780*/  @P1 LOP3.LUT R25, R21, 0x80000000, R12, 0xb8, !PT ;  /* 0x8000000015191812 */ /* 0x000fe200078eb80c */
[----:B------:R-:W-:Y:S01]  /*0790*/  FMUL.FTZ R12, R10, 0.5 ;  /* 0x3f0000000a0c7820 */ /* 0x000fe20000410000 */
[----:B--2---:R-:W-:Y:S01]  /*07a0*/  @P2 FADD.FTZ R23, -R22, 1 ;  /* 0x3f80000016172421 */ /* 0x004fe20000010100 */
[----:B------:R-:W-:Y:S02]  /*07b0*/  @P0 LOP3.LUT R26, R19, 0x80000000, R16, 0xb8, !PT ;  /* 0x80000000131a0812 */ /* 0x000fe400078eb810 */
[----:B------:R-:W-:Y:S01]  /*07c0*/  FADD.FTZ R25, R25, 1 ;  /* 0x3f80000019197421 */ /* 0x000fe20000010000 */
[----:B----4-:R-:W-:Y:S01]  /*07d0*/  @P3 FADD.FTZ R24, -R24, 1 ;  /* 0x3f80000018183421 */ /* 0x010fe20000010100 */
[----:B------:R-:W-:Y:S01]  /*07e0*/  @P2 LOP3.LUT R15, R23, 0x80000000, R18, 0xb8, !PT ;  /* 0x80000000170f2812 */ /* 0x000fe200078eb812 */
[----:B------:R-:W-:-:S03]  /*07f0*/  FADD.FTZ R26, R26, 1 ;  /* 0x3f8000001a1a7421 */ /* 0x000fc60000010000 */
[----:B------:R-:W-:Y:S01]  /*0800*/  @P3 LOP3.LUT R14, R24, 0x80000000, R17, 0xb8, !PT ;  /* 0x80000000180e3812 */ /* 0x000fe200078eb811 */
[----:B------:R-:W-:Y:S01]  /*0810*/  FMUL.FTZ R17, R8, 0.5 ;  /* 0x3f00000008117820 */ /* 0x000fe20000410000 */
[----:B------:R-:W-:Y:S01]  /*0820*/  FMUL.FTZ R8, R9, 0.5 ;  /* 0x3f00000009087820 */ /* 0x000fe20000410000 */
[----:B------:R-:W-:Y:S02]  /*0830*/  FADD.FTZ R15, R15, 1 ;  /* 0x3f8000000f0f7421 */ /* 0x000fe40000010000 */
[----:B------:R-:W-:Y:S01]  /*0840*/  FADD.FTZ R14, R14, 1 ;  /* 0x3f8000000e0e7421 */ /* 0x000fe20000010000 */
[----:B------:R-:W-:Y:S01]  /*0850*/  FMUL.FTZ R10, R25, R8 ;  /* 0x00000008190a7220 */ /* 0x000fe20000410000 */
[----:B------:R-:W-:Y:S01]  /*0860*/  FMUL.FTZ R17, R26, R17 ;  /* 0x000000111a117220 */ /* 0x000fe20000410000 */
[----:B------:R-:W-:Y:S01]  /*0870*/  FMUL.FTZ R15, R15, R12 ;  /* 0x0000000c0f0f7220 */ /* 0x000fe20000410000 */
[----:B------:R-:W-:Y:S01]  /*0880*/  FMUL.FTZ R14, R14, R11 ;  /* 0x0000000b0e0e7220 */ /* 0x000fe20000410000 */
[----:B------:R-:W-:Y:S01]  /*0890*/  IADD3 R8, P0, PT, R2, UR6, RZ ;  /* 0x0000000602087c10 */ /* 0x000fe2000ff1e0ff */
[----:B---3--:R-:W-:Y:S01]  /*08a0*/  FMUL.FTZ R4, R4, R17 ;  /* 0x0000001104047220 */ /* 0x008fe20000410000 */
[----:B------:R-:W-:Y:S01]  /*08b0*/  FMUL.FTZ R5, R5, R10 ;  /* 0x0000000a05057220 */ /* 0x000fe20000410000 */
[----:B------:R-:W-:Y:S01]  /*08c0*/  FMUL.FTZ R6, R6, R15 ;  /* 0x0000000f06067220 */ /* 0x000fe20000410000 */
[----:B------:R-:W-:Y:S01]  /*08d0*/  IADD3.X R9, PT, PT, R3, UR7, RZ, P0, !PT ;  /* 0x0000000703097c10 */ /* 0x000fe200087fe4ff */
[----:B------:R-:W-:Y:S01]  /*08e0*/  FMUL.FTZ R7, R7, R14 ;  /* 0x0000000e07077220 */ /* 0x000fe20000410000 */
[----:B------:R-:W-:Y:S01]  /*08f0*/  ISETP.GE.AND P0, PT, R13, UR11, PT ;  /* 0x0000000b0d007c0c */ /* 0x000fe2000bf06270 */
[----:B------:R-:W-:-:S03]  /*0900*/  IMAD.WIDE.U32 R2, R0, 0x10, R2 ;  /* 0x0000001000027825 */ /* 0x000fc600078e0002 */
[----:B------:R1:W-:Y:S09]  /*0910*/  STG.E.128 desc[UR12][R8.64], R4 ;  /* 0x0000000408007986 */ /* 0x0003f2000c101d0c */
[----:B------:R-:W-:Y:S05]  /*0920*/  @!P0 BRA `(.L_x_312) ;  /* 0xfffffff800008947 */ /* 0x000fea000383ffff */
[----:B------:R-:W-:Y:S05]  /*0930*/  EXIT ;  /* 0x000000000000794d */ /* 0x000fea0003800000 */
.L_x_313:
        /* <DEDUP_REMOVED lines=12> */
.L_x_498:


//--------------------- .text._ZN4vllm18act_and_mul_kernelIN3c108BFloat16E14__nv_bfloat162XadL_ZNS_11gelu_kernelIS2_EET_RKS5_EEXadL_ZNS_18packed_gelu_kernelIS3_EES5_S7_EELb1ELb1ELb1EEEvPS5_PS6_i --------------------------
	.section	.text._ZN4vllm18act_and_mul_kernelIN3c108BFloat16E14__nv_bfloat162XadL_ZNS_11gelu_kernelIS2_EET_RKS5_EEXadL_ZNS_18packed_gelu_kernelIS3_EES5_S7_EELb1ELb1ELb1EEEvPS5_PS6_i,"ax",@progbits
	.align	128
        .global         _ZN4vllm18act_and_mul_kernelIN3c108BFloat16E14__nv_bfloat162XadL_ZNS_11gelu_kernelIS2_EET_RKS5_EEXadL_ZNS_18packed_gelu_kernelIS3_EES5_S7_EELb1ELb1ELb1EEEvPS5_PS6_i
        .type           _ZN4vllm18act_and_mul_kernelIN3c108BFloat16E14__nv_bfloat162XadL_ZNS_11gelu_kernelIS2_EET_RKS5_EEXadL_ZNS_18packed_gelu_kernelIS3_EES5_S7_EELb1ELb1ELb1EEEvPS5_PS6_i,@function
        .size           _ZN4vllm18act_and_mul_kernelIN3c108BFloat16E14__nv_bfloat162XadL_ZNS_11gelu_kernelIS2_EET_RKS5_EEXadL_ZNS_18packed_gelu_kernelIS3_EES5_S7_EELb1ELb1ELb1EEEvPS5_PS6_i,(.L_x_499 - _ZN4vllm18act_and_mul_kernelIN3c108BFloat16E14__nv_bfloat162XadL_ZNS_11gelu_kernelIS2_EET_RKS5_EEXadL_ZNS_18packed_gelu_kernelIS3_EES5_S7_EELb1ELb1ELb1EEEvPS5_PS6_i)
        .other          _ZN4vllm18act_and_mul_kernelIN3c108BFloat16E14__nv_bfloat162XadL_ZNS_11gelu_kernelIS2_EET_RKS5_EEXadL_ZNS_18packed_gelu_kernelIS3_EES5_S7_EELb1ELb1ELb1EEEvPS5_PS6_i,@"STO_CUDA_ENTRY STV_DEFAULT"
_ZN4vllm18act_and_mul_kernelIN3c108BFloat16E14__nv_bfloat162XadL_ZNS_11gelu_kernelIS2_EET_RKS5_EEXadL_ZNS_18packed_gelu_kernelIS3_EES5_S7_EELb1ELb1ELb1EEEvPS5_PS6_i:
.text._ZN4vllm18act_and_mul_kernelIN3c108BFloat16E14__nv_bfloat162XadL_ZNS_11gelu_kernelIS2_EET_RKS5_EEXadL_ZNS_18packed_gelu_kernelIS3_EES5_S7_EELb1ELb1ELb1EEEvPS5_PS6_i:
        /* <DEDUP_REMOVED lines=19> */
.L_x_314:
[----:B------:R-:W-:-:S04]  /*0130*/  IADD3 R8, P0, PT, R46, UR4, RZ ;  /* 0x000000042e087c10 */ /* 0x000fc8000ff1e0ff */
[----:B------:R-:W-:-:S06]  /*0140*/  IADD3.X R9, PT, PT, R47, UR5, RZ, P0, !PT ;  /* 0x000000052f097c10 */ /* 0x000fcc00087fe4ff */
[----:B-12---:R-:W2:Y:S01]  /*0150*/  LDG.E.ENL2.256.CONSTANT R12, R8, desc[UR12][R8.64] ;  /* 0xfe00000c0808797e */ /* 0x006ea2000812990c */
[----:B------:R-:W-:Y:S01]  /*0160*/  HFMA2 R45, -RZ, RZ, 0.61474609375, 16.90625 ;  /* 0x38eb4c3aff2d7431 */ /* 0x000fe200000001ff */
[----:B------:R-:W-:Y:S01]  /*0170*/  MOV R44, 0x3aae005b ;  /* 0x3aae005b002c7802 */ /* 0x000fe20000000f00 */
[----:B------:R-:W-:Y:S01]  /*0180*/  HFMA2 R43, -RZ, RZ, 1.0087890625, -0.000686168670654296875 ;  /* 0x3c09919fff2b7431 */ /* 0x000fe200000001ff */
[----:B--2---:R-:W-:Y:S02]  /*0190*/  SHF.L.U32 R31, R8, 0x10, RZ ;  /* 0x00000010081f7819 */ /* 0x004fe400000006ff */
[----:B------:R-:W-:Y:S02]  /*01a0*/  SHF.L.U32 R2, R10, 0x10, RZ ;  /* 0x000000100a027819 */ /* 0x000fe400000006ff */
[----:B------:R-:W-:Y:S01]  /*01b0*/  SHF.L.U32 R32, R9, 0x10, RZ ;  /* 0x0000001009207819 */ /* 0x000fe200000006ff */
[----:B------:R-:W-:Y:S01]  /*01c0*/  FMUL.FTZ R23, R31, 0.70710676908493041992 ;  /* 0x3f3504f31f177820 */ /* 0x000fe20000410000 */
[----:B------:R-:W-:Y:S01]  /*01d0*/  SHF.L.U32 R4, R11, 0x10, RZ ;  /* 0x000000100b047819 */ /* 0x000fe200000006ff */
[----:B------:R-:W-:Y:S01]  /*01e0*/  FMUL.FTZ R21, R2, 0.70710676908493041992 ;  /* 0x3f3504f302157820 */ /* 0x000fe20000410000 */
[----:B------:R-:W-:Y:S01]  /*01f0*/  PRMT R8, R8, 0x7632, R8 ;  /* 0x0000763208087816 */ /* 0x000fe20000000008 */
[----:B------:R-:W-:Y:S01]  /*0200*/  FMUL.FTZ R22, R32, 0.70710676908493041992 ;  /* 0x3f3504f320167820 */ /* 0x000fe20000410000 */
[----:B------:R-:W-:Y:S01]  /*0210*/  FSETP.GE.FTZ.AND P0, PT, |R23|, 1.0029599666595458984, PT ;  /* 0x3f8060fe1700780b */ /* 0x000fe20003f16200 */
[----:B------:R-:W-:Y:S01]  /*0220*/  FMUL.FTZ R20, R4, 0.70710676908493041992 ;  /* 0x3f3504f304147820 */ /* 0x000fe20000410000 */
[----:B------:R-:W-:Y:S01]  /*0230*/  FSETP.GE.FTZ.AND P4, PT, |R21|, 1.0029599666595458984, PT ;  /* 0x3f8060fe1500780b */ /* 0x000fe20003f96200 */
[----:B------:R-:W-:Y:S01]  /*0240*/  FADD.FTZ R24, |R23|, -RZ ;  /* 0x800000ff17187221 */ /* 0x000fe20000010200 */
[----:B------:R-:W-:Y:S01]  /*0250*/  FSETP.GE.FTZ.AND P3, PT, |R22|, 1.0029599666595458984, PT ;  /* 0x3f8060fe1600780b */ /* 0x000fe20003f76200 */
[----:B------:R-:W-:Y:S01]  /*0260*/  FADD.FTZ R6, |R21|, -RZ ;  /* 0x800000ff15067221 */ /* 0x000fe20000010200 */
[----:B------:R-:W-:Y:S01]  /*0270*/  FSETP.GE.FTZ.AND P5, PT, |R20|, 1.0029599666595458984, PT ;  /* 0x3f8060fe1400780b */ /* 0x000fe20003fb6200 */
[----:B------:R-:W-:Y:S01]  /*0280*/  FADD.FTZ R5, |R22|, -RZ ;  /* 0x800000ff16057221 */ /* 0x000fe20000010200 */
[----:B------:R-:W-:-:S02]  /*0290*/  FSEL R7, R45, 8.4834944573231041431e-05, P0 ;  /* 0x38b1e96a2d077808 */ /* 0x000fc40000000000 */
[C---:B------:R-:W-:Y:S02]  /*02a0*/  FSEL R17, -R44.reuse, -0.00082130916416645050049, P0 ;  /* 0xba574d202c117808 */ /* 0x040fe40000000100 */
[----:B------:R-:W-:Y:S01]  /*02b0*/  FSEL R19, R45, 8.4834944573231041431e-05, P4 ;  /* 0x38b1e96a2d137808 */ /* 0x000fe20002000000 */
[----:B------:R-:W-:Y:S01]  /*02c0*/  @!P0 FMUL.FTZ R24, R23, R23 ;  /* 0x0000001717188220 */ /* 0x000fe20000410000 */
[----:B------:R-:W-:Y:S01]  /*02d0*/  FSEL R25, -R44, -0.00082130916416645050049, P4 ;  /* 0xba574d202c197808 */ /* 0x000fe20002000100 */
[----:B------:R-:W-:Y:S01]  /*02e0*/  @!P4 FMUL.FTZ R6, R21, R21 ;  /* 0x000000151506c220 */ /* 0x000fe20000410000 */
[C---:B------:R-:W-:Y:S01]  /*02f0*/  FSEL R16, R45.reuse, 8.4834944573231041431e-05, P3 ;  /* 0x38b1e96a2d107808 */ /* 0x040fe20001800000 */
[----:B------:R-:W-:Y:S01]  /*0300*/  @!P3 FMUL.FTZ R5, R22, R22 ;  /* 0x000000161605b220 */ /* 0x000fe20000410000 */
[----:B------:R-:W-:Y:S01]  /*0310*/  FSEL R18, -R44, -0.00082130916416645050049, P3 ;  /* 0xba574d202c127808 */ /* 0x000fe20001800100 */
[----:B------:R-:W-:Y:S01]  /*0320*/  FFMA.FTZ R17, R24, R7, R17 ;  /* 0x0000000718117223 */ /* 0x000fe20000010011 */
[----:B------:R-:W-:Y:S01]  /*0330*/  FADD.FTZ R7, |R20|, -RZ ;  /* 0x800000ff14077221 */ /* 0x000fe20000010200 */
[----:B------:R-:W-:Y:S01]  /*0340*/  FSEL R26, R45, 8.4834944573231041431e-05, P5 ;  /* 0x38b1e96a2d1a7808 */ /* 0x000fe20002800000 */
[----:B------:R-:W-:Y:S01]  /*0350*/  FFMA.FTZ R27, R6, R19, R25 ;  /* 0x00000013061b7223 */ /* 0x000fe20000010019 */
[----:B------:R-:W-:Y:S01]  /*0360*/  FSEL R28, -R44, -0.00082130916416645050049, P5 ;  /* 0xba574d202c1c7808 */ /* 0x000fe20002800100 */
[----:B------:R-:W-:Y:S01]  /*0370*/  @!P5 FMUL.FTZ R7, R20, R20 ;  /* 0x000000141407d220 */ /* 0x000fe20000410000 */
[----:B------:R-:W-:Y:S01]  /*0380*/  FFMA.FTZ R16, R5, R16, R18 ;  /* 0x0000001005107223 */ /* 0x000fe20000010012 */
[----:B------:R-:W-:-:S02]  /*0390*/  FSEL R25, R43, 0.0052134888246655464172, P0 ;  /* 0x3baad5ea2b197808 */ /* 0x000fc40000000000 */
[----:B------:R-:W-:Y:S01]  /*03a0*/  FSEL R18, R43, 0.0052134888246655464172, P3 ;  /* 0x3baad5ea2b127808 */ /* 0x000fe20001800000 */
[----:B------:R-:W-:Y:S01]  /*03b0*/  FFMA.FTZ R26, R7, R26, R28 ;  /* 0x0000001a071a7223 */ /* 0x000fe2000001001c */
[----:B------:R-:W-:Y:S01]  /*03c0*/  MOV R19, 0x3d24d99a ;  /* 0x3d24d99a00137802 */ /* 0x000fe20000000f00 */
[----:B------:R-:W-:Y:S01]  /*03d0*/  FFMA.FTZ R17, R24, R17, R25 ;  /* 0x0000001118117223 */ /* 0x000fe20000010019 */
[----:B------:R-:W-:Y:S01]  /*03e0*/  FSEL R28, R43, 0.0052134888246655464172, P5 ;  /* 0x3baad5ea2b1c7808 */ /* 0x000fe20002800000 */
[----:B------:R-:W-:Y:S01]  /*03f0*/  FFMA.FTZ R18, R5, R16, R18 ;  /* 0x0000001005127223 */ /* 0x000fe20000010012 */
[----:B------:R-:W-:Y:S01]  /*0400*/  FSEL R29, R43, 0.0052134888246655464172, P4 ;  /* 0x3baad5ea2b1d7808 */ /* 0x000fe20002000000 */
[----:B------:R-:W-:Y:S01]  /*0410*/  HFMA2 R16, -RZ, RZ, 1.5341796875, 81.5625 ;  /* 0x3e235519ff107431 */ /* 0x000fe200000001ff */
[----:B------:R-:W-:Y:S01]  /*0420*/  FSEL R25, -R19, -0.026868773624300956726, P0 ;  /* 0xbcdc1be713197808 */ /* 0x000fe20000000100 */
[----:B------:R-:W-:Y:S01]  /*0430*/  FFMA.FTZ R28, R7, R26, R28 ;  /* 0x0000001a071c7223 */ /* 0x000fe2000001001c */
[C---:B------:R-:W-:Y:S01]  /*0440*/  FSEL R30, -R19.reuse, -0.026868773624300956726, P5 ;  /* 0xbcdc1be7131e7808 */ /* 0x040fe20002800100 */
[----:B------:R-:W-:Y:S01]  /*0450*/  FFMA.FTZ R27, R6, R27, R29 ;  /* 0x0000001b061b7223 */ /* 0x000fe2000001001d */
[C---:B------:R-:W-:Y:S01]  /*0460*/  FSEL R26, -R19.reuse, -0.026868773624300956726, P3 ;  /* 0xbcdc1be7131a7808 */ /* 0x040fe20001800100 */
[----:B------:R-:W-:Y:S01]  /*0470*/  FFMA.FTZ R25, R24, R17, R25 ;  /* 0x0000001118197223 */ /* 0x000fe20000010019 */
[----:B------:R-:W-:Y:S01]  /*0480*/  FSEL R29, -R19, -0.026868773624300956726, P4 ;  /* 0xbcdc1be7131d7808 */ /* 0x000fe20002000100 */
[----:B------:R-:W-:Y:S01]  /*0490*/  FFMA.FTZ R28, R7, R28, R30 ;  /* 0x0000001c071c7223 */ /* 0x000fe2000001001e */
[C---:B------:R-:W-:Y:S01]  /*04a0*/  FSEL R17, R16.reuse, 0.11284004896879196167, P0 ;  /* 0x3de718af10117808 */ /* 0x040fe20000000000 */
[----:B------:R-:W-:Y:S01]  /*04b0*/  FFMA.FTZ R18, R5, R18, R26 ;  /* 0x0000001205127223 */ /* 0x000fe2000001001a */
[----:B------:R-:W-:Y:S01]  /*04c0*/  FSEL R30, R16, 0.11284004896879196167, P5 ;  /* 0x3de718af101e7808 */ /* 0x000fe20002800000 */
[----:B------:R-:W-:Y:S01]  /*04d0*/  FFMA.FTZ R27, R6, R27, R29 ;  /* 0x0000001b061b7223 */ /* 0x000fe2000001001d */
[----:B------:R-:W-:Y:S01]  /*04e0*/  FSEL R26, R16, 0.11284004896879196167, P3 ;  /* 0x3de718af101a7808 */ /* 0x000fe20001800000 */
[----:B------:R-:W-:Y:S01]  /*04f0*/  FFMA.FTZ R25, R24, R25, R17 ;  /* 0x0000001918197223 */ /* 0x000fe20000010011 */
[----:B------:R-:W-:Y:S01]  /*0500*/  FSEL R29, R16, 0.11284004896879196167, P4 ;  /* 0x3de718af101d7808 */ /* 0x000fe20002000000 */
[----:B------:R-:W-:Y:S01]  /*0510*/  FFMA.FTZ R30, R7, R28, R30 ;  /* 0x0000001c071e7223 */ /* 0x000fe2000001001e */
[----:B------:R-:W-:Y:S01]  /*0520*/  MOV R17, 0x3f69b4f9 ;  /* 0x3f69b4f900117802 */ /* 0x000fe20000000f00 */
[----:B------:R-:W-:Y:S01]  /*0530*/  FFMA.FTZ R26, R5, R18, R26 ;  /* 0x00000012051a7223 */ /* 0x000fe2000001001a */
[----:B------:R-:W-:-:S02]  /*0540*/  HFMA2 R18, -RZ, RZ, 1.7822265625, 0.000185489654541015625 ;  /* 0x3f210a14ff127431 */ /* 0x000fc400000001ff */
[----:B------:R-:W-:Y:S01]  /*0550*/  FFMA.FTZ R29, R6, R27, R29 ;  /* 0x0000001b061d7223 */ /* 0x000fe2000001001d */
[C---:B------:R-:W-:Y:S02]  /*0560*/  FSEL R28, R17.reuse, -0.37612664699554443359, P3 ;  /* 0xbec093ac111c7808 */ /* 0x040fe40001800000 */
[C---:B------:R-:W-:Y:S02]  /*0570*/  FSEL R27, R17.reuse, -0.37612664699554443359, P0 ;  /* 0xbec093ac111b7808 */ /* 0x040fe40000000000 */
[----:B------:R-:W-:Y:S01]  /*0580*/  FSEL R34, R17, -0.37612664699554443359, P5 ;  /* 0xbec093ac11227808 */ /* 0x000fe20002800000 */
[----:B------:R-:W-:Y:S01]  /*0590*/  FFMA.FTZ R28, R5, R26, R28 ;  /* 0x0000001a051c7223 */ /* 0x000fe2000001001c */
[----:B------:R-:W-:Y:S01]  /*05a0*/  FSEL R37, R18, 0.12837915122509002686, P0 ;  /* 0x3e0375d312257808 */ /* 0x000fe20000000000 */
[C---:B------:R-:W-:Y:S01]  /*05b0*/  FADD.FTZ R26, -R24.reuse, -RZ ;  /* 0x800000ff181a7221 */ /* 0x040fe20000010100 */
[----:B------:R-:W-:Y:S01]  /*05c0*/  FFMA.FTZ R25, R24, R25, R27 ;  /* 0x0000001918197223 */ /* 0x000fe2000001001b */
[----:B------:R-:W-:Y:S01]  /*05d0*/  FSEL R33, R17, -0.37612664699554443359, P4 ;  /* 0xbec093ac11217808 */ /* 0x000fe20002000000 */
[C---:B------:R-:W-:Y:S01]  /*05e0*/  FFMA.FTZ R30, R7.reuse, R30, R34 ;  /* 0x0000001e071e7223 */ /* 0x040fe20000010022 */
[----:B------:R-:W-:Y:S01]  /*05f0*/  FSEL R34, R18, 0.12837915122509002686, P3 ;  /* 0x3e0375d312227808 */ /* 0x000fe20001800000 */
[----:B------:R-:W-:Y:S01]  /*0600*/  FFMA.FTZ R37, R24, R25, R37 ;  /* 0x0000001918257223 */ /* 0x000fe20000010025 */
[----:B------:R-:W-:Y:S01]  /*0610*/  FSEL R26, R26, R23, P0 ;  /* 0x000000171a1a7208 */ /* 0x000fe20000000000 */
[----:B------:R-:W-:Y:S01]  /*0620*/  FFMA.FTZ R29, R6, R29, R33 ;  /* 0x0000001d061d7223 */ /* 0x000fe20000010021 */
[C---:B------:R-:W-:Y:S01]  /*0630*/  FSEL R25, R18.reuse, 0.12837915122509002686, P4 ;  /* 0x3e0375d312197808 */ /* 0x040fe20002000000 */
[----:B------:R-:W-:Y:S01]  /*0640*/  FADD.FTZ R27, -R7, -RZ ;  /* 0x800000ff071b7221 */ /* 0x000fe20000010100 */
[----:B------:R-:W-:Y:S01]  /*0650*/  FFMA.FTZ R34, R5, R28, R34 ;  /* 0x0000001c05227223 */ /* 0x000fe20000010022 */
[----:B------:R-:W-:Y:S01]  /*0660*/  FFMA.FTZ R37, R37, R26, R26 ;  /* 0x0000001a25257223 */ /* 0x000fe2000001001a */
[----:B------:R-:W-:Y:S01]  /*0670*/  FSEL R36, R18, 0.12837915122509002686, P5 ;  /* 0x3e0375d312247808 */ /* 0x000fe20002800000 */
[C---:B------:R-:W-:Y:S01]  /*0680*/  FFMA.FTZ R25, R6.reuse, R29, R25 ;  /* 0x0000001d06197223 */ /* 0x040fe20000010019 */
[----:B------:R-:W-:Y:S01]  /*0690*/  FADD.FTZ R5, -R5, -RZ ;  /* 0x800000ff05057221 */ /* 0x000fe20000010100 */
[----:B------:R-:W-:Y:S01]  /*06a0*/  FADD.FTZ R6, -R6, -RZ ;  /* 0x800000ff06067221 */ /* 0x000fe20000010100 */
[----:B------:R-:W-:Y:S01]  /*06b0*/  FSEL R29, R27, R20, P5 ;  /* 0x000000141b1d7208 */ /* 0x000fe20002800000 */
[----:B------:R-:W-:Y:S01]  /*06c0*/  FFMA.FTZ R24, R7, R30, R36 ;  /* 0x0000001e07187223 */ /* 0x000fe20000010024 */
[----:B------:R-:W1:Y:S01]  /*06d0*/  @P0 MUFU.EX2 R27, R37 ;  /* 0x00000025001b0308 */ /* 0x000e620000000800 */
[----:B------:R-:W-:-:S02]  /*06e0*/  FSEL R5, R5, R22, P3 ;  /* 0x0000001605057208 */ /* 0x000fc40001800000 */
[----:B------:R-:W-:Y:S02]  /*06f0*/  FSEL R6, R6, R21, P4 ;  /* 0x0000001506067208 */ /* 0x000fe40002000000 */
[----:B------:R-:W-:Y:S01]  /*0700*/  SHF.L.U32 R7, R8, 0x10, RZ ;  /* 0x0000001008077819 */ /* 0x000fe200000006ff */
[----:B------:R-:W-:Y:S01]  /*0710*/  FFMA.FTZ R34, R34, R5, R5 ;  /* 0x0000000522227223 */ /* 0x000fe20000010005 */
[----:B------:R-:W-:Y:S01]  /*0720*/  PRMT R8, R10, 0x7632, R8 ;  /* 0x000076320a087816 */ /* 0x000fe20000000008 */
[----:B------:R-:W-:Y:S01]  /*0730*/  FFMA.FTZ R5, R25, R6, R6 ;  /* 0x0000000619057223 */ /* 0x000fe20000010006 */
[----:B------:R-:W-:Y:S01]  /*0740*/  FFMA.FTZ R6, R24, R29, R29 ;  /* 0x0000001d18067223 */ /* 0x000fe2000001001d */
[----:B------:R-:W-:Y:S01]  /*0750*/  FMUL.FTZ R26, R7, 0.70710676908493041992 ;  /* 0x3f3504f3071a7820 */ /* 0x000fe20000410000 */
[----:B------:R-:W-:Y:S01]  /*0760*/  SHF.L.U32 R8, R8, 0x10, RZ ;  /* 0x0000001008087819 */ /* 0x000fe200000006ff */
[----:B------:R-:W2:Y:S01]  /*0770*/  @P3 MUFU.EX2 R25, R34 ;  /* 0x0000002200193308 */ /* 0x000ea20000000800 */
[----:B------:R-:W-:Y:S01]  /*0780*/  PRMT R10, R11, 0x7632, R10 ;  /* 0x000076320b0a7816 */ /* 0x000fe2000000000a */
[----:B-1----:R-:W-:Y:S01]  /*0790*/  @P0 FADD.FTZ R30, -R27, 1 ;  /* 0x3f8000001b1e0421 */ /* 0x002fe20000010100 */
[----:B------:R-:W-:Y:S01]  /*07a0*/  FSETP.GE.FTZ.AND P2, PT, |R26|, 1.0029599666595458984, PT ;  /* 0x3f8060fe1a00780b */ /* 0x000fe20003f56200 */
[----:B------:R-:W1:Y:S01]  /*07b0*/  @P4 MUFU.EX2 R33, R5 ;  /* 0x0000000500214308 */ /* 0x000e620000000800 */
[----:B------:R-:W-:Y:S01]  /*07c0*/  FMUL.FTZ R27, R8, 0.70710676908493041992 ;  /* 0x3f3504f3081b7820 */ /* 0x000fe20000410000 */
[----:B------:R-:W-:Y:S01]  /*07d0*/  SHF.L.U32 R10, R10, 0x10, RZ ;  /* 0x000000100a0a7819 */ /* 0x000fe200000006ff */
[----:B------:R-:W-:Y:S01]  /*07e0*/  FADD.FTZ R24, |R26|, -RZ ;  /* 0x800000ff1a187221 */ /* 0x000fe20000010200 */
[----:B------:R-:W3:Y:S01]  /*07f0*/  @P5 MUFU.EX2 R35, R6 ;  /* 0x0000000600235308 */ /* 0x000ee20000000800 */
[----:B------:R-:W-:-:S02]  /*0800*/  @P0 LOP3.LUT R37, R30, 0x80000000, R23, 0xb8, !PT ;  /* 0x800000001e250812 */ /* 0x000fc400078eb817 */
[----:B------:R-:W-:Y:S01]  /*0810*/  FSETP.GE.FTZ.AND P1, PT, |R27|, 1.0029599666595458984, PT ;  /* 0x3f8060fe1b00780b */ /* 0x000fe20003f36200 */
[----:B------:R-:W-:Y:S01]  /*0820*/  FMUL.FTZ R28, R10, 0.70710676908493041992 ;  /* 0x3f3504f30a1c7820 */ /* 0x000fe20000410000 */
[----:B------:R-:W-:Y:S01]  /*0830*/  FSEL R29, R45, 8.4834944573231041431e-05, P2 ;  /* 0x38b1e96a2d1d7808 */ /* 0x000fe20001000000 */
[----:B--2---:R-:W-:Y:S01]  /*0840*/  @P3 FADD.FTZ R25, -R25, 1 ;  /* 0x3f80000019193421 */ /* 0x004fe20000010100 */
[----:B------:R-:W-:Y:S01]  /*0850*/  FSEL R11, -R44, -0.00082130916416645050049, P2 ;  /* 0xba574d202c0b7808 */ /* 0x000fe20001000100 */
[----:B------:R-:W-:Y:S01]  /*0860*/  @!P2 FMUL.FTZ R24, R26, R26 ;  /* 0x0000001a1a18a220 */ /* 0x000fe20000410000 */
[----:B------:R-:W-:Y:S01]  /*0870*/  FSETP.GE.FTZ.AND P0, PT, |R28|, 1.0029599666595458984, PT ;  /* 0x3f8060fe1c00780b */ /* 0x000fe20003f16200 */
[----:B-1----:R-:W-:Y:S01]  /*0880*/  @P4 FADD.FTZ R30, -R33, 1 ;  /* 0x3f800000211e4421 */ /* 0x002fe20000010100 */
[----:B------:R-:W-:Y:S01]  /*0890*/  @P3 LOP3.LUT R34, R25, 0x80000000, R22, 0xb8, !PT ;  /* 0x8000000019223812 */ /* 0x000fe200078eb816 */
[----:B------:R-:W-:Y:S01]  /*08a0*/  FFMA.FTZ R29, R24, R29, R11 ;  /* 0x0000001d181d7223 */ /* 0x000fe2000001000b */
[----:B------:R-:W-:Y:S01]  /*08b0*/  SHF.L.U32 R11, R12, 0x10, RZ ;  /* 0x000000100c0b7819 */ /* 0x000fe200000006ff */
[----:B------:R-:W-:Y:S01]  /*08c0*/  FADD.FTZ R22, |R27|, -RZ ;  /* 0x800000ff1b167221 */ /* 0x000fe20000010200 */
[----:B------:R-:W-:Y:S01]  /*08d0*/  @P4 LOP3.LUT R5, R30, 0x80000000, R21, 0xb8, !PT ;  /* 0x800000001e054812 */ /* 0x000fe200078eb815 */
[----:B---3--:R-:W-:Y:S01]  /*08e0*/  @P5 FADD.FTZ R35, -R35, 1 ;  /* 0x3f80000023235421 */ /* 0x008fe20000010100 */
[----:B------:R-:W-:Y:S01]  /*08f0*/  FSEL R21, R45, 8.4834944573231041431e-05, P1 ;  /* 0x38b1e96a2d157808 */ /* 0x000fe20000800000 */
[----:B------:R-:W-:Y:S01]  /*0900*/  @!P1 FMUL.FTZ R22, R27, R27 ;  /* 0x0000001b1b169220 */ /* 0x000fe20000410000 */
[----:B------:R-:W-:Y:S01]  /*0910*/  FSEL R33, -R44, -0.00082130916416645050049, P1 ;  /* 0xba574d202c217808 */ /* 0x000fe20000800100 */
[----:B------:R-:W-:Y:S01]  /*0920*/  FMUL.FTZ R23, R11, 0.70710676908493041992 ;  /* 0x3f3504f30b177820 */ /* 0x000fe20000410000 */
[----:B------:R-:W-:Y:S01]  /*0930*/  @P5 LOP3.LUT R6, R35, 0x80000000, R20, 0xb8, !PT ;  /* 0x8000000023065812 */ /* 0x000fe200078eb814 */
[----:B------:R-:W-:Y:S01]  /*0940*/  FADD.FTZ R25, |R28|, -RZ ;  /* 0x800000ff1c197221 */ /* 0x000fe20000010200 */
[C---:B------:R-:W-:Y:S01]  /*0950*/  FSEL R35, R43.reuse, 0.0052134888246655464172, P1 ;  /* 0x3baad5ea2b237808 */ /* 0x040fe20000800000 */
[----:B------:R-:W-:Y:S01]  /*0960*/  FFMA.FTZ R33, R22, R21, R33 ;  /* 0x0000001516217223 */ /* 0x000fe20000010021 */
[----:B------:R-:W-:Y:S01]  /*0970*/  FSEL R21, R43, 0.0052134888246655464172, P2 ;  /* 0x3baad5ea2b157808 */ /* 0x000fe20001000000 */
[----:B------:R-:W-:Y:S01]  /*0980*/  @!P0 FMUL.FTZ R25, R28, R28 ;  /* 0x0000001c1c198220 */ /* 0x000fe20000410000 */
[----:B------:R-:W-:Y:S01]  /*0990*/  FSEL R20, R45, 8.4834944573231041431e-05, P0 ;  /* 0x38b1e96a2d147808 */ /* 0x000fe20000000000 */
[----:B------:R-:W-:Y:S01]  /*09a0*/  FADD.FTZ R37, R37, 1 ;  /* 0x3f80000025257421 */ /* 0x000fe20000010000 */
[----:B------:R-:W-:Y:S01]  /*09b0*/  FSEL R30, -R44, -0.00082130916416645050049, P0 ;  /* 0xba574d202c1e7808 */ /* 0x000fe20000000100 */
[----:B------:R-:W-:Y:S01]  /*09c0*/  FFMA.FTZ R21, R24, R29, R21 ;  /* 0x0000001d18157223 */ /* 0x000fe20000010015 */
[----:B------:R-:W-:Y:S01]  /*09d0*/  FSETP.GE.FTZ.AND P3, PT, |R23|, 1.0029599666595458984, PT ;  /* 0x3f8060fe1700780b */ /* 0x000fe20003f76200 */
[----:B------:R-:W-:Y:S01]  /*09e0*/  FFMA.FTZ R29, R22, R33, R35 ;  /* 0x00000021161d7223 */ /* 0x000fe20000010023 */
[----:B------:R-:W-:Y:S01]  /*09f0*/  FSEL R33, -R19, -0.026868773624300956726, P2 ;  /* 0xbcdc1be713217808 */ /* 0x000fe20001000100 */
[----:B------:R-:W-:Y:S01]  /*0a00*/  FFMA.FTZ R30, R25, R20, R30 ;  /* 0x00000014191e7223 */ /* 0x000fe2000001001e */
[----:B------:R-:W-:-:S02]  /*0a10*/  FSEL R20, R43, 0.0052134888246655464172, P0 ;  /* 0x3baad5ea2b147808 */ /* 0x000fc40000000000 */
[----:B------:R-:W-:Y:S01]  /*0a20*/  FSEL R35, R45, 8.4834944573231041431e-05, P3 ;  /* 0x38b1e96a2d237808 */ /* 0x000fe20001800000 */
[----:B------:R-:W-:Y:S01]  /*0a30*/  FFMA.FTZ R21, R24, R21, R33 ;  /* 0x0000001518157223 */ /* 0x000fe20000010021 */
[----:B------:R-:W-:Y:S01]  /*0a40*/  FSEL R33, -R19, -0.026868773624300956726, P1 ;  /* 0xbcdc1be713217808 */ /* 0x000fe20000800100 */
[----:B------:R-:W-:Y:S01]  /*0a50*/  FFMA.FTZ R30, R25, R30, R20 ;  /* 0x0000001e191e7223 */ /* 0x000fe20000010014 */
[C---:B------:R-:W-:Y:S01]  /*0a60*/  FADD.FTZ R20, |R23|.reuse, -RZ ;  /* 0x800000ff17147221 */ /* 0x040fe20000010200 */
[----:B------:R-:W-:Y:S02]  /*0a70*/  FSEL R39, -R44, -0.00082130916416645050049, P3 ;  /* 0xba574d202c277808 */ /* 0x000fe40001800100 */
[----:B------:R-:W-:Y:S01]  /*0a80*/  @!P3 FMUL.FTZ R20, R23, R23 ;  /* 0x000000171714b220 */ /* 0x000fe20000410000 */
[----:B------:R-:W-:Y:S01]  /*0a90*/  FFMA.FTZ R29, R22, R29, R33 ;  /* 0x0000001d161d7223 */ /* 0x000fe20000010021 */
[----:B------:R-:W-:Y:S02]  /*0aa0*/  FSEL R33, R43, 0.0052134888246655464172, P3 ;  /* 0x3baad5ea2b217808 */ /* 0x000fe40001800000 */
[----:B------:R-:W-:Y:S01]  /*0ab0*/  FFMA.FTZ R35, R20, R35, R39 ;  /* 0x0000002314237223 */ /* 0x000fe20000010027 */
[----:B------:R-:W-:-:S02]  /*0ac0*/  FSEL R39, -R19, -0.026868773624300956726, P3 ;  /* 0xbcdc1be713277808 */ /* 0x000fc40001800100 */
[----:B------:R-:W-:Y:S01]  /*0ad0*/  FSEL R36, -R19, -0.026868773624300956726, P0 ;  /* 0xbcdc1be713247808 */ /* 0x000fe20000000100 */
[----:B------:R-:W-:Y:S01]  /*0ae0*/  FFMA.FTZ R35, R20, R35, R33 ;  /* 0x0000002314237223 */ /* 0x000fe20000010021 */
[----:B------:R-:W-:Y:S02]  /*0af0*/  FSEL R33, R16, 0.11284004896879196167, P2 ;  /* 0x3de718af10217808 */ /* 0x000fe40001000000 */
[----:B------:R-:W-:Y:S01]  /*0b00*/  PRMT R9, R9, 0x7632, R9 ;  /* 0x0000763209097816 */ /* 0x000fe20000000009 */
[----:B------:R-:W-:Y:S01]  /*0b10*/  FFMA.FTZ R35, R20, R35, R39 ;  /* 0x0000002314237223 */ /* 0x000fe20000010027 */
[----:B------:R-:W-:Y:S01]  /*0b20*/  FSEL R39, R16, 0.11284004896879196167, P3 ;  /* 0x3de718af10277808 */ /* 0x000fe20001800000 */
[----:B------:R-:W-:Y:S01]  /*0b30*/  FFMA.FTZ R33, R24, R21, R33 ;  /* 0x0000001518217223 */ /* 0x000fe20000010021 */
[----:B------:R-:W-:Y:S01]  /*0b40*/  FSEL R21, R16, 0.11284004896879196167, P1 ;  /* 0x3de718af10157808 */ /* 0x000fe20000800000 */
[----:B------:R-:W-:Y:S01]  /*0b50*/  FFMA.FTZ R30, R25, R30, R36 ;  /* 0x0000001e191e7223 */ /* 0x000fe20000010024 */
[----:B------:R-:W-:Y:S01]  /*0b60*/  SHF.L.U32 R9, R9, 0x10, RZ ;  /* 0x0000001009097819 */ /* 0x000fe200000006ff */
[----:B------:R-:W-:Y:S01]  /*0b70*/  FFMA.FTZ R35, R20, R35, R39 ;  /* 0x0000002314237223 */ /* 0x000fe20000010027 */
[C---:B------:R-:W-:Y:S01]  /*0b80*/  FSEL R39, R17.reuse, -0.37612664699554443359, P3 ;  /* 0xbec093ac11277808 */ /* 0x040fe20001800000 */
[----:B------:R-:W-:Y:S01]  /*0b90*/  FFMA.FTZ R21, R22, R29, R21 ;  /* 0x0000001d16157223 */ /* 0x000fe20000010015 */
[----:B------:R-:W-:-:S02]  /*0ba0*/  FSEL R29, R17, -0.37612664699554443359, P2 ;  /* 0xbec093ac111d7808 */ /* 0x000fc40001000000 */
[----:B------:R-:W-:Y:S01]  /*0bb0*/  PRMT R12, R12, 0x7632, R12 ;  /* 0x000076320c0c7816 */ /* 0x000fe2000000000c */
[----:B------:R-:W-:Y:S01]  /*0bc0*/  FFMA.FTZ R39, R20, R35, R39 ;  /* 0x0000002314277223 */ /* 0x000fe20000010027 */
[----:B------:R-:W-:Y:S01]  /*0bd0*/  FSEL R35, R18, 0.12837915122509002686, P2 ;  /* 0x3e0375d312237808 */ /* 0x000fe20001000000 */
[----:B------:R-:W-:Y:S01]  /*0be0*/  FFMA.FTZ R33, R24, R33, R29 ;  /* 0x0000002118217223 */ /* 0x000fe2000001001d */
[----:B------:R-:W-:-:S03]  /*0bf0*/  FSEL R29, R18, 0.12837915122509002686, P3 ;  /* 0x3e0375d3121d7808 */ /* 0x000fc60001800000 */
[C---:B------:R-:W-:Y:S01]  /*0c00*/  FFMA.FTZ R33, R24.reuse, R33, R35 ;  /* 0x0000002118217223 */ /* 0x040fe20000010023 */
[----:B------:R-:W-:Y:S01]  /*0c10*/  FADD.FTZ R35, -R24, -RZ ;  /* 0x800000ff18237221 */ /* 0x000fe20000010100 */
[C---:B------:R-:W-:Y:S01]  /*0c20*/  FFMA.FTZ R29, R20.reuse, R39, R29 ;  /* 0x00000027141d7223 */ /* 0x040fe2000001001d */
[----:B------:R-:W-:Y:S01]  /*0c30*/  FADD.FTZ R20, -R20, -RZ ;  /* 0x800000ff14147221 */ /* 0x000fe20000010100 */
[----:B------:R-:W-:Y:S02]  /*0c40*/  FSEL R39, R17, -0.37612664699554443359, P1 ;  /* 0xbec093ac11277808 */ /* 0x000fe40000800000 */
[----:B------:R-:W-:Y:S02]  /*0c50*/  FSEL R36, R35, R26, P2 ;  /* 0x0000001a23247208 */ /* 0x000fe40001000000 */
[----:B------:R-:W-:Y:S01]  /*0c60*/  FSEL R20, R20, R23, P3 ;  /* 0x0000001714147208 */ /* 0x000fe20001800000 */
[----:B------:R-:W-:Y:S01]  /*0c70*/  FFMA.FTZ R21, R22, R21, R39 ;  /* 0x0000001516157223 */ /* 0x000fe20000010027 */
[----:B------:R-:W-:-:S03]  /*0c80*/  FSEL R35, R18, 0.12837915122509002686, P1 ;  /* 0x3e0375d312237808 */ /* 0x000fc60000800000 */
[----:B------:R-:W-:Y:S02]  /*0c90*/  FFMA.FTZ R20, R29, R20, R20 ;  /* 0x000000141d147223 */ /* 0x000fe40000010014 */
[C---:B------:R-:W-:Y:S01]  /*0ca0*/  FFMA.FTZ R24, R22.reuse, R21, R35 ;  /* 0x0000001516187223 */ /* 0x040fe20000010023 */
[----:B------:R-:W-:Y:S01]  /*0cb0*/  FFMA.FTZ R21, R33, R36, R36 ;  /* 0x0000002421157223 */ /* 0x000fe20000010024 */
[----:B------:R-:W-:Y:S01]  /*0cc0*/  FADD.FTZ R22, -R22, -RZ ;  /* 0x800000ff16167221 */ /* 0x000fe20000010100 */
[----:B------:R-:W1:Y:S01]  /*0cd0*/  @P3 MUFU.EX2 R29, R20 ;  /* 0x00000014001d3308 */ /* 0x000e620000000800 */
[----:B------:R-:W-:-:S03]  /*0ce0*/  FSEL R36, R16, 0.11284004896879196167, P0 ;  /* 0x3de718af10247808 */ /* 0x000fc60000000000 */
[----:B------:R-:W-:Y:S02]  /*0cf0*/  FSEL R33, R22, R27, P1 ;  /* 0x0000001b16217208 */ /* 0x000fe40000800000 */
[----:B------:R-:W-:Y:S01]  /*0d00*/  FFMA.FTZ R30, R25, R30, R36 ;  /* 0x0000001e191e7223 */ /* 0x000fe20000010024 */
[----:B------:R-:W-:Y:S02]  /*0d10*/  FSEL R36, R17, -0.37612664699554443359, P0 ;  /* 0xbec093ac11247808 */ /* 0x000fe40000000000 */
[----:B------:R-:W-:Y:S01]  /*0d20*/  FFMA.FTZ R22, R24, R33, R33 ;  /* 0x0000002118167223 */ /* 0x000fe20000010021 */
[----:B------:R-:W-:Y:S02]  /*0d30*/  FSEL R24, R18, 0.12837915122509002686, P0 ;  /* 0x3e0375d312187808 */ /* 0x000fe40000000000 */
[----:B------:R-:W-:Y:S01]  /*0d40*/  FFMA.FTZ R30, R25, R30, R36 ;  /* 0x0000001e191e7223 */ /* 0x000fe20000010024 */
[----:B-1----:R-:W-:Y:S02]  /*0d50*/  @P3 FADD.FTZ R36, -R29, 1 ;  /* 0x3f8000001d243421 */ /* 0x002fe40000010100 */
[----:B------:R-:W1:Y:S01]  /*0d60*/  @P2 MUFU.EX2 R29, R21 ;  /* 0x00000015001d2308 */ /* 0x000e620000000800 */
[C---:B------:R-:W-:Y:S01]  /*0d70*/  FFMA.FTZ R24, R25.reuse, R30, R24 ;  /* 0x0000001e19187223 */ /* 0x040fe20000010018 */
[----:B------:R-:W-:Y:S01]  /*0d80*/  FADD.FTZ R25, -R25, -RZ ;  /* 0x800000ff19197221 */ /* 0x000fe20000010100 */
[----:B------:R-:W-:Y:S01]  /*0d90*/  @P3 LOP3.LUT R20, R36, 0x80000000, R23, 0xb8, !PT ;  /* 0x8000000024143812 */ /* 0x000fe200078eb817 */
[----:B------:R-:W2:Y:S01]  /*0da0*/  @P1 MUFU.EX2 R30, R22 ;  /* 0x00000016001e1308 */ /* 0x000ea20000000800 */
[----:B------:R-:W-:-:S02]  /*0db0*/  FMUL.FTZ R23, R9, 0.70710676908493041992 ;  /* 0x3f3504f309177820 */ /* 0x000fc40000410000 */
[----:B------:R-:W-:-:S03]  /*0dc0*/  FSEL R25, R25, R28, P0 ;  /* 0x0000001c19197208 */ /* 0x000fc60000000000 */
[----:B------:R-:W-:Y:S02]  /*0dd0*/  FSETP.GE.FTZ.AND P3, PT, |R23|, 1.0029599666595458984, PT ;  /* 0x3f8060fe1700780b */ /* 0x000fe40003f76200 */
[----:B------:R-:W-:Y:S01]  /*0de0*/  FFMA.FTZ R24, R24, R25, R25 ;  /* 0x0000001918187223 */ /* 0x000fe20000010019 */
[----:B------:R-:W-:Y:S01]  /*0df0*/  SHF.L.U32 R25, R12, 0x10, RZ ;  /* 0x000000100c197819 */ /* 0x000fe200000006ff */
[----:B-1----:R-:W-:Y:S01]  /*0e00*/  @P2 FADD.FTZ R29, -R29, 1 ;  /* 0x3f8000001d1d2421 */ /* 0x002fe20000010100 */
[----:B------:R-:W-:Y:S01]  /*0e10*/  FSEL R12, R45, 8.4834944573231041431e-05, P3 ;  /* 0x38b1e96a2d0c7808 */ /* 0x000fe20001800000 */
[----:B------:R-:W1:Y:S01]  /*0e20*/  @P0 MUFU.EX2 R33, R24 ;  /* 0x0000001800210308 */ /* 0x000e620000000800 */
[----:B------:R-:W-:Y:S01]  /*0e30*/  FSEL R36, R43, 0.0052134888246655464172, P3 ;  /* 0x3baad5ea2b247808 */ /* 0x000fe20001800000 */
[----:B--2---:R-:W-:Y:S01]  /*0e40*/  @P1 FADD.FTZ R30, -R30, 1 ;  /* 0x3f8000001e1e1421 */ /* 0x004fe20000010100 */
[----:B------:R-:W-:Y:S01]  /*0e50*/  @P2 LOP3.LUT R21, R29, 0x80000000, R26, 0xb8, !PT ;  /* 0x800000001d152812 */ /* 0x000fe200078eb81a */
[----:B------:R-:W-:Y:S01]  /*0e60*/  FMUL.FTZ R26, R25, 0.70710676908493041992 ;  /* 0x3f3504f3191a7820 */ /* 0x000fe20000410000 */
[----:B------:R-:W-:-:S02]  /*0e70*/  FADD.FTZ R29, |R23|, -RZ ;  /* 0x800000ff171d7221 */ /* 0x000fc40000010200 */
[----:B------:R-:W-:Y:S01]  /*0e80*/  @P1 LOP3.LUT R22, R30, 0x80000000, R27, 0xb8, !PT ;  /* 0x800000001e161812 */ /* 0x000fe200078eb81b */
[----:B------:R-:W-:Y:S01]  /*0e90*/  @!P3 FMUL.FTZ R29, R23, R23 ;  /* 0x00000017171db220 */ /* 0x000fe20000410000 */
[----:B------:R-:W-:Y:S02]  /*0ea0*/  FSETP.GE.FTZ.AND P1, PT, |R26|, 1.0029599666595458984, PT ;  /* 0x3f8060fe1a00780b */ /* 0x000fe40003f36200 */
[----:B------:R-:W-:Y:S02]  /*0eb0*/  FSEL R30, -R44, -0.00082130916416645050049, P3 ;  /* 0xba574d202c1e7808 */ /* 0x000fe40001800100 */
[----:B------:R-:W-:Y:S01]  /*0ec0*/  FSEL R27, R45, 8.4834944573231041431e-05, P1 ;  /* 0x38b1e96a2d1b7808 */ /* 0x000fe20000800000 */
[----:B-1----:R-:W-:Y:S01]  /*0ed0*/  @P0 FADD.FTZ R33, -R33, 1 ;  /* 0x3f80000021210421 */ /* 0x002fe20000010100 */
[----:B------:R-:W-:Y:S01]  /*0ee0*/  FSEL R35, R17, -0.37612664699554443359, P1 ;  /* 0xbec093ac11237808 */ /* 0x000fe20000800000 */
[----:B------:R-:W-:Y:S01]  /*0ef0*/  FFMA.FTZ R30, R29, R12, R30 ;  /* 0x0000000c1d1e7223 */ /* 0x000fe2000001001e */
[----:B------:R-:W-:-:S02]  /*0f00*/  FADD.FTZ R12, |R26|, -RZ ;  /* 0x800000ff1a0c7221 */ /* 0x000fc40000010200 */
[----:B------:R-:W-:Y:S01]  /*0f10*/  @P0 LOP3.LUT R24, R33, 0x80000000, R28, 0xb8, !PT ;  /* 0x8000000021180812 */ /* 0x000fe200078eb81c */
[----:B------:R-:W-:Y:S01]  /*0f20*/  FFMA.FTZ R30, R29, R30, R36 ;  /* 0x0000001e1d1e7223 */ /* 0x000fe20000010024 */
[----:B------:R-:W-:Y:S01]  /*0f30*/  FSEL R28, -R19, -0.026868773624300956726, P3 ;  /* 0xbcdc1be7131c7808 */ /* 0x000fe20001800100 */
[----:B------:R-:W-:Y:S01]  /*0f40*/  @!P1 FMUL.FTZ R12, R26, R26 ;  /* 0x0000001a1a0c9220 */ /* 0x000fe20000410000 */
[----:B------:R-:W-:Y:S01]  /*0f50*/  FSEL R33, -R44, -0.00082130916416645050049, P1 ;  /* 0xba574d202c217808 */ /* 0x000fe20000800100 */
[C---:B------:R-:W-:Y:S02]  /*0f60*/  FADD.FTZ R36, -R29.reuse, -RZ ;  /* 0x800000ff1d247221 */ /* 0x040fe40000010100 */
[----:B------:R-:W-:Y:S01]  /*0f70*/  FFMA.FTZ R28, R29, R30, R28 ;  /* 0x0000001e1d1c7223 */ /* 0x000fe2000001001c */
[----:B------:R-:W-:Y:S01]  /*0f80*/  FSEL R30, R16, 0.11284004896879196167, P3 ;  /* 0x3de718af101e7808 */ /* 0x000fe20001800000 */
[C---:B------:R-:W-:Y:S01]  /*0f90*/  FFMA.FTZ R27, R12.reuse, R27, R33 ;  /* 0x0000001b0c1b7223 */ /* 0x040fe20000010021 */
[----:B------:R-:W-:Y:S01]  /*0fa0*/  FSEL R33, R43, 0.0052134888246655464172, P1 ;  /* 0x3baad5ea2b217808 */ /* 0x000fe20000800000 */
[----:B------:R-:W-:-:S02]  /*0fb0*/  FADD.FTZ R39, -R12, -RZ ;  /* 0x800000ff0c277221 */ /* 0x000fc40000010100 */
[----:B------:R-:W-:Y:S01]  /*0fc0*/  FFMA.FTZ R28, R29, R28, R30 ;  /* 0x0000001c1d1c7223 */ /* 0x000fe2000001001e */
[----:B------:R-:W-:Y:S01]  /*0fd0*/  FSEL R30, R17, -0.37612664699554443359, P3 ;  /* 0xbec093ac111e7808 */ /* 0x000fe20001800000 */
[----:B------:R-:W-:Y:S01]  /*0fe0*/  FFMA.FTZ R27, R12, R27, R33 ;  /* 0x0000001b0c1b7223 */ /* 0x000fe20000010021 */
[----:B------:R-:W-:-:S03]  /*0ff0*/  FSEL R33, -R19, -0.026868773624300956726, P1 ;  /* 0xbcdc1be713217808 */ /* 0x000fc60000800100 */
[----:B------:R-:W-:Y:S01]  /*1000*/  FFMA.FTZ R28, R29, R28, R30 ;  /* 0x0000001c1d1c7223 */ /* 0x000fe2000001001e */
[----:B------:R-:W-:Y:S01]  /*1010*/  FSEL R30, R18, 0.12837915122509002686, P3 ;  /* 0x3e0375d3121e7808 */ /* 0x000fe20001800000 */
[----:B------:R-:W-:Y:S01]  /*1020*/  FFMA.FTZ R33, R12, R27, R33 ;  /* 0x0000001b0c217223 */ /* 0x000fe20000010021 */
[----:B------:R-:W-:-:S03]  /*1030*/  SHF.L.U32 R27, R13, 0x10, RZ ;  /* 0x000000100d1b7819 */ /* 0x000fc600000006ff */
[----:B------:R-:W-:Y:S01]  /*1040*/  FFMA.FTZ R28, R29, R28, R30 ;  /* 0x0000001c1d1c7223 */ /* 0x000fe2000001001e */
[----:B------:R-:W-:Y:S01]  /*1050*/  FSEL R29, R16, 0.11284004896879196167, P1 ;  /* 0x3de718af101d7808 */ /* 0x000fe20000800000 */
[----:B------:R-:W-:-:S04]  /*1060*/  FMUL.FTZ R30, R27, 0.70710676908493041992 ;  /* 0x3f3504f31b1e7820 */ /* 0x000fc80000410000 */
[----:B------:R-:W-:Y:S01]  /*1070*/  FFMA.FTZ R33, R12, R33, R29 ;  /* 0x000000210c217223 */ /* 0x000fe2000001001d */
[----:B------:R-:W-:Y:S02]  /*1080*/  FSETP.GE.FTZ.AND P0, PT, |R30|, 1.0029599666595458984, PT ;  /* 0x3f8060fe1e00780b */ /* 0x000fe40003f16200 */
[----:B------:R-:W-:Y:S01]  /*1090*/  FSEL R29, R36, R23, P3 ;  /* 0x00000017241d7208 */ /* 0x000fe20001800000 */
[----:B------:R-:W-:Y:S01]  /*10a0*/  FFMA.FTZ R35, R12, R33, R35 ;  /* 0x000000210c237223 */ /* 0x000fe20000010023 */
[----:B------:R-:W-:Y:S02]  /*10b0*/  FSEL R36, R18, 0.12837915122509002686, P1 ;  /* 0x3e0375d312247808 */ /* 0x000fe40000800000 */
[----:B------:R-:W-:Y:S01]  /*10c0*/  FSEL R38, -R44, -0.00082130916416645050049, P0 ;  /* 0xba574d202c267808 */ /* 0x000fe20000000100 */
[----:B------:R-:W-:Y:S01]  /*10d0*/  FFMA.FTZ R28, R28, R29, R29 ;  /* 0x0000001d1c1c7223 */ /* 0x000fe2000001001d */
[----:B------:R-:W-:Y:S01]  /*10e0*/  FADD.FTZ R29, |R30|, -RZ ;  /* 0x800000ff1e1d7221 */ /* 0x000fe20000010200 */
[----:B------:R-:W-:Y:S01]  /*10f0*/  FFMA.FTZ R35, R12, R35, R36 ;  /* 0x000000230c237223 */ /* 0x000fe20000010024 */
[----:B------:R-:W-:-:S02]  /*1100*/  FSEL R36, R45, 8.4834944573231041431e-05, P0 ;  /* 0x38b1e96a2d247808 */ /* 0x000fc40000000000 */
[----:B------:R-:W-:Y:S01]  /*1110*/  FSEL R33, R43, 0.0052134888246655464172, P0 ;  /* 0x3baad5ea2b217808 */ /* 0x000fe20000000000 */
[----:B------:R-:W-:-:S04]  /*1120*/  @!P0 FMUL.FTZ R29, R30, R30 ;  /* 0x0000001e1e1d8220 */ /* 0x000fc80000410000 */
[----:B------:R-:W-:Y:S01]  /*1130*/  FFMA.FTZ R36, R29, R36, R38 ;  /* 0x000000241d247223 */ /* 0x000fe20000010026 */
[----:B------:R-:W-:-:S03]  /*1140*/  FMUL.FTZ R38, R31, 0.5 ;  /* 0x3f0000001f267820 */ /* 0x000fc60000410000 */
        /* <DEDUP_REMOVED lines=12> */
[----:B------:R-:W-:-:S03]  /*1210*/  PRMT R33, R13, 0x7632, R33 ;  /* 0x000076320d217816 */ /* 0x000fc60000000021 */
[----:B------:R-:W1:Y:S01]  /*1220*/  @P0 MUFU.EX2 R36, R29 ;  /* 0x0000001d00240308 */ /* 0x000e620000000800 */
[----:B------:R-:W-:Y:S01]  /*1230*/  SHF.L.U32 R33, R33, 0x10, RZ ;  /* 0x0000001021217819 */ /* 0x000fe200000006ff */
[----:B-1----:R-:W-:-:S05]  /*1240*/  @P0 FADD.FTZ R13, -R36, 1 ;  /* 0x3f800000240d0421 */ /* 0x002fca0000010100 */
[----:B------:R-:W-:Y:S01]  /*1250*/  @P0 LOP3.LUT R29, R13, 0x80000000, R30, 0xb8, !PT ;  /* 0x800000000d1d0812 */ /* 0x000fe200078eb81e */
[----:B------:R-:W-:Y:S01]  /*1260*/  FMUL.FTZ R13, R33, 0.70710676908493041992 ;  /* 0x3f3504f3210d7820 */ /* 0x000fe20000410000 */
[----:B------:R-:W-:-:S03]  /*1270*/  FSEL R30, R39, R26, P1 ;  /* 0x0000001a271e7208 */ /* 0x000fc60000800000 */
[C---:B------:R-:W-:Y:S01]  /*1280*/  FADD.FTZ R12, |R13|.reuse, -RZ ;  /* 0x800000ff0d0c7221 */ /* 0x040fe20000010200 */
[----:B------:R-:W-:Y:S01]  /*1290*/  FSETP.GE.FTZ.AND P0, PT, |R13|, 1.0029599666595458984, PT ;  /* 0x3f8060fe0d00780b */ /* 0x000fe20003f16200 */
[----:B------:R-:W-:-:S03]  /*12a0*/  FFMA.FTZ R30, R35, R30, R30 ;  /* 0x0000001e231e7223 */ /* 0x000fc6000001001e */
[----:B------:R-:W-:Y:S02]  /*12b0*/  FSEL R35, R45, 8.4834944573231041431e-05, P0 ;  /* 0x38b1e96a2d237808 */ /* 0x000fe40000000000 */
[----:B------:R-:W-:Y:S02]  /*12c0*/  FSEL R39, -R44, -0.00082130916416645050049, P0 ;  /* 0xba574d202c277808 */ /* 0x000fe40000000100 */
[----:B------:R-:W-:-:S05]  /*12d0*/  FSEL R36, R43, 0.0052134888246655464172, P0 ;  /* 0x3baad5ea2b247808 */ /* 0x000fca0000000000 */
[----:B------:R-:W-:-:S04]  /*12e0*/  @!P0 FMUL.FTZ R12, R13, R13 ;  /* 0x0000000d0d0c8220 */ /* 0x000fc80000410000 */
[--C-:B------:R-:W-:Y:S01]  /*12f0*/  FFMA.FTZ R35, R12, R35, R39.reuse ;  /* 0x000000230c237223 */ /* 0x100fe20000010027 */
[----:B------:R-:W-:-:S03]  /*1300*/  PRMT R39, R14, 0x7632, R39 ;  /* 0x000076320e277816 */ /* 0x000fc60000000027 */
[----:B------:R-:W-:Y:S01]  /*1310*/  FFMA.FTZ R35, R12, R35, R36 ;  /* 0x000000230c237223 */ /* 0x000fe20000010024 */
[----:B------:R-:W-:Y:S02]  /*1320*/  FSEL R36, -R19, -0.026868773624300956726, P0 ;  /* 0xbcdc1be713247808 */ /* 0x000fe40000000100 */
[----:B------:R-:W-:-:S03]  /*1330*/  SHF.L.U32 R39, R39, 0x10, RZ ;  /* 0x0000001027277819 */ /* 0x000fc600000006ff */
        /* <DEDUP_REMOVED lines=8> */
[----:B------:R-:W-:-:S04]  /*13c0*/  SHF.L.U32 R36, R14, 0x10, RZ ;  /* 0x000000100e247819 */ /* 0x000fc800000006ff */
[----:B------:R-:W-:-:S05]  /*13d0*/  FSEL R12, R12, R13, P0 ;  /* 0x0000000d0c0c7208 */ /* 0x000fca0000000000 */
[----:B------:R-:W-:-:S04]  /*13e0*/  FFMA.FTZ R35, R35, R12, R12 ;  /* 0x0000000c23237223 */ /* 0x000fc8000001000c */
[----:B------:R-:W1:Y:S02]  /*13f0*/  @P0 MUFU.EX2 R12, R35 ;  /* 0x00000023000c0308 */ /* 0x000e640000000800 */
[----:B-1----:R-:W-:-:S05]  /*1400*/  @P0 FADD.FTZ R12, -R12, 1 ;  /* 0x3f8000000c0c0421 */ /* 0x002fca0000010100 */
[----:B------:R-:W-:Y:S01]  /*1410*/  @P0 LOP3.LUT R35, R12, 0x80000000, R13, 0xb8, !PT ;  /* 0x800000000c230812 */ /* 0x000fe200078eb80d */
[----:B------:R-:W-:Y:S01]  /*1420*/  FMUL.FTZ R12, R36, 0.70710676908493041992 ;  /* 0x3f3504f3240c7820 */ /* 0x000fe20000410000 */
[----:B------:R-:W-:Y:S01]  /*1430*/  FMUL.FTZ R13, R32, 0.5 ;  /* 0x3f000000200d7820 */ /* 0x000fe20000410000 */
[----:B------:R-:W-:Y:S01]  /*1440*/  FADD.FTZ R32, R34, 1 ;  /* 0x3f80000022207421 */ /* 0x000fe20000010000 */
[----:B------:R-:W-:Y:S02]  /*1450*/  FMUL.FTZ R34, R37, R38 ;  /* 0x0000002625227220 */ /* 0x000fe40000410000 */
[----:B------:R-:W-:Y:S01]  /*1460*/  FSETP.GE.FTZ.AND P0, PT, |R12|, 1.0029599666595458984, PT ;  /* 0x3f8060fe0c00780b */ /* 0x000fe20003f16200 */
[----:B------:R-:W-:Y:S01]  /*1470*/  FMUL.FTZ R32, R32, R13 ;  /* 0x0000000d20207220 */ /* 0x000fe20000410000 */
[----:B------:R-:W-:Y:S02]  /*1480*/  FADD.FTZ R13, |R12|, -RZ ;  /* 0x800000ff0c0d7221 */ /* 0x000fe40000010200 */
[----:B------:R-:W-:-:S02]  /*1490*/  FSEL R38, R45, 8.4834944573231041431e-05, P0 ;  /* 0x38b1e96a2d267808 */ /* 0x000fc40000000000 */
[----:B------:R-:W-:Y:S02]  /*14a0*/  FSEL R40, -R44, -0.00082130916416645050049, P0 ;  /* 0xba574d202c287808 */ /* 0x000fe40000000100 */
[----:B------:R-:W-:-:S05]  /*14b0*/  FSEL R31, R43, 0.0052134888246655464172, P0 ;  /* 0x3baad5ea2b1f7808 */ /* 0x000fca0000000000 */
[----:B------:R-:W-:-:S04]  /*14c0*/  @!P0 FMUL.FTZ R13, R12, R12 ;  /* 0x0000000c0c0d8220 */ /* 0x000fc80000410000 */
[----:B------:R-:W-:Y:S01]  /*14d0*/  FFMA.FTZ R38, R13, R38, R40 ;  /* 0x000000260d267223 */ /* 0x000fe20000010028 */
[----:B------:R-:W-:-:S03]  /*14e0*/  SHF.L.U32 R40, R15, 0x10, RZ ;  /* 0x000000100f287819 */ /* 0x000fc600000006ff */
        /* <DEDUP_REMOVED lines=10> */
[----:B------:R-:W-:Y:S01]  /*1590*/  FSEL R38, R13, R12, P0 ;  /* 0x0000000c0d267208 */ /* 0x000fe20000000000 */
[----:B------:R-:W-:-:S04]  /*15a0*/  FMUL.FTZ R13, R39, 0.70710676908493041992 ;  /* 0x3f3504f3270d7820 */ /* 0x000fc80000410000 */
[----:B------:R-:W-:Y:S01]  /*15b0*/  FFMA.FTZ R31, R31, R38, R38 ;  /* 0x000000261f1f7223 */ /* 0x000fe20000010026 */
[----:B------:R-:W-:-:S03]  /*15c0*/  FSETP.GE.FTZ.AND P2, PT, |R13|, 1.0029599666595458984, PT ;  /* 0x3f8060fe0d00780b */ /* 0x000fc60003f56200 */
[----:B------:R-:W1:Y:S01]  /*15d0*/  @P0 MUFU.EX2 R14, R31 ;  /* 0x0000001f000e0308 */ /* 0x000e620000000800 */
[----:B------:R-:W-:Y:S01]  /*15e0*/  FSEL R41, -R44, -0.00082130916416645050049, P2 ;  /* 0xba574d202c297808 */ /* 0x000fe20001000100 */
[----:B-1----:R-:W-:Y:S01]  /*15f0*/  @P0 FADD.FTZ R37, -R14, 1 ;  /* 0x3f8000000e250421 */ /* 0x002fe20000010100 */
[----:B------:R-:W-:-:S04]  /*1600*/  FSEL R14, R43, 0.0052134888246655464172, P2 ;  /* 0x3baad5ea2b0e7808 */ /* 0x000fc80001000000 */
[----:B------:R-:W-:Y:S01]  /*1610*/  @P0 LOP3.LUT R31, R37, 0x80000000, R12, 0xb8, !PT ;  /* 0x80000000251f0812 */ /* 0x000fe200078eb80c */
[----:B------:R-:W-:Y:S01]  /*1620*/  FADD.FTZ R12, |R13|, -RZ ;  /* 0x800000ff0d0c7221 */ /* 0x000fe20000010200 */
[----:B------:R-:W-:Y:S01]  /*1630*/  FSEL R37, R45, 8.4834944573231041431e-05, P2 ;  /* 0x38b1e96a2d257808 */ /* 0x000fe20001000000 */
        /* <DEDUP_REMOVED lines=18> */
[----:B------:R-:W-:Y:S01]  /*1760*/  @P2 LOP3.LUT R38, R12, 0x80000000, R13, 0xb8, !PT ;  /* 0x800000000c262812 */ /* 0x000fe200078eb80d */
[----:B------:R-:W-:-:S04]  /*1770*/  FMUL.FTZ R12, R40, 0.70710676908493041992 ;  /* 0x3f3504f3280c7820 */ /* 0x000fc80000410000 */
[C---:B------:R-:W-:Y:S01]  /*1780*/  FADD.FTZ R13, |R12|.reuse, -RZ ;  /* 0x800000ff0c0d7221 */ /* 0x040fe20000010200 */
[----:B------:R-:W-:-:S04]  /*1790*/  FSETP.GE.FTZ.AND P0, PT, |R12|, 1.0029599666595458984, PT ;  /* 0x3f8060fe0c00780b */ /* 0x000fc80003f16200 */
[----:B------:R-:W-:Y:S02]  /*17a0*/  FSEL R14, R45, 8.4834944573231041431e-05, P0 ;  /* 0x38b1e96a2d0e7808 */ /* 0x000fe40000000000 */
[----:B------:R-:W-:Y:S02]  /*17b0*/  FSEL R42, -R44, -0.00082130916416645050049, P0 ;  /* 0xba574d202c2a7808 */ /* 0x000fe40000000100 */
[----:B------:R-:W-:-:S05]  /*17c0*/  FSEL R37, R43, 0.0052134888246655464172, P0 ;  /* 0x3baad5ea2b257808 */ /* 0x000fca0000000000 */
[----:B------:R-:W-:-:S04]  /*17d0*/  @!P0 FMUL.FTZ R13, R12, R12 ;  /* 0x0000000c0c0d8220 */ /* 0x000fc80000410000 */
[----:B------:R-:W-:Y:S01]  /*17e0*/  FFMA.FTZ R14, R13, R14, R42 ;  /* 0x0000000e0d0e7223 */ /* 0x000fe2000001002a */
[----:B------:R-:W-:-:S03]  /*17f0*/  FMUL.FTZ R42, R41, 0.70710676908493041992 ;  /* 0x3f3504f3292a7820 */ /* 0x000fc60000410000 */
[----:B------:R-:W-:Y:S01]  /*1800*/  FFMA.FTZ R14, R13, R14, R37 ;  /* 0x0000000e0d0e7223 */ /* 0x000fe20000010025 */
[----:B------:R-:W-:Y:S02]  /*1810*/  FSEL R37, -R19, -0.026868773624300956726, P0 ;  /* 0xbcdc1be713257808 */ /* 0x000fe40000000100 */
[----:B------:R-:W-:-:S03]  /*1820*/  FSETP.GE.FTZ.AND P2, PT, |R42|, 1.0029599666595458984, PT ;  /* 0x3f8060fe2a00780b */ /* 0x000fc60003f56200 */
[----:B------:R-:W-:Y:S01]  /*1830*/  FFMA.FTZ R14, R13, R14, R37 ;  /* 0x0000000e0d0e7223 */ /* 0x000fe20000010025 */
[----:B------:R-:W-:Y:S02]  /*1840*/  FSEL R37, R16, 0.11284004896879196167, P0 ;  /* 0x3de718af10257808 */ /* 0x000fe40000000000 */
[----:B------:R-:W-:Y:S02]  /*1850*/  FSEL R44, -R44, -0.00082130916416645050049, P2 ;  /* 0xba574d202c2c7808 */ /* 0x000fe40001000100 */
[----:B------:R-:W-:Y:S01]  /*1860*/  FSEL R43, R43, 0.0052134888246655464172, P2 ;  /* 0x3baad5ea2b2b7808 */ /* 0x000fe20001000000 */
[----:B------:R-:W-:Y:S01]  /*1870*/  FFMA.FTZ R14, R13, R14, R37 ;  /* 0x0000000e0d0e7223 */ /* 0x000fe20000010025 */
[----:B------:R-:W-:Y:S02]  /*1880*/  FSEL R37, R17, -0.37612664699554443359, P0 ;  /* 0xbec093ac11257808 */ /* 0x000fe40000000000 */
[----:B------:R-:W-:Y:S02]  /*1890*/  FSEL R19, -R19, -0.026868773624300956726, P2 ;  /* 0xbcdc1be713137808 */ /* 0x000fe40001000100 */
[----:B------:R-:W-:Y:S01]  /*18a0*/  FSEL R15, R16, 0.11284004896879196167, P2 ;  /* 0x3de718af100f7808 */ /* 0x000fe20001000000 */
[----:B------:R-:W-:Y:S01]  /*18b0*/  FFMA.FTZ R14, R13, R14, R37 ;  /* 0x0000000e0d0e7223 */ /* 0x000fe20000010025 */
[----:B------:R-:W-:-:S02]  /*18c0*/  FSEL R37, R18, 0.12837915122509002686, P0 ;  /* 0x3e0375d312257808 */ /* 0x000fc40000000000 */
[----:B------:R-:W-:Y:S02]  /*18d0*/  FSEL R17, R17, -0.37612664699554443359, P2 ;  /* 0xbec093ac11117808 */ /* 0x000fe40001000000 */
[----:B------:R-:W-:Y:S01]  /*18e0*/  FSEL R18, R18, 0.12837915122509002686, P2 ;  /* 0x3e0375d312127808 */ /* 0x000fe20001000000 */
[C---:B------:R-:W-:Y:S01]  /*18f0*/  FFMA.FTZ R37, R13.reuse, R14, R37 ;  /* 0x0000000e0d257223 */ /* 0x040fe20000010025 */
[----:B------:R-:W-:-:S05]  /*1900*/  FADD.FTZ R13, -R13, -RZ ;  /* 0x800000ff0d0d7221 */ /* 0x000fca0000010100 */
[----:B------:R-:W-:Y:S01]  /*1910*/  FSEL R14, R13, R12, P0 ;  /* 0x0000000c0d0e7208 */ /* 0x000fe20000000000 */
[C---:B------:R-:W-:Y:S01]  /*1920*/  FADD.FTZ R13, |R42|.reuse, -RZ ;  /* 0x800000ff2a0d7221 */ /* 0x040fe20000010200 */
[----:B------:R-:W-:-:S03]  /*1930*/  @!P2 FMUL.FTZ R13, R42, R42 ;  /* 0x0000002a2a0da220 */ /* 0x000fc60000410000 */
[----:B------:R-:W-:Y:S01]  /*1940*/  FFMA.FTZ R37, R37, R14, R14 ;  /* 0x0000000e25257223 */ /* 0x000fe2000001000e */
[----:B------:R-:W-:-:S05]  /*1950*/  FSEL R14, R45, 8.4834944573231041431e-05, P2 ;  /* 0x38b1e96a2d0e7808 */ /* 0x000fca0001000000 */
[----:B------:R-:W-:-:S04]  /*1960*/  FFMA.FTZ R14, R13, R14, R44 ;  /* 0x0000000e0d0e7223 */ /* 0x000fc8000001002c */
[----:B------:R-:W-:-:S04]  /*1970*/  FFMA.FTZ R14, R13, R14, R43 ;  /* 0x0000000e0d0e7223 */ /* 0x000fc8000001002b */
[----:B------:R-:W-:-:S04]  /*1980*/  FFMA.FTZ R14, R13, R14, R19 ;  /* 0x0000000e0d0e7223 */ /* 0x000fc80000010013 */
[C---:B------:R-:W-:Y:S02]  /*1990*/  FFMA.FTZ R16, R13.reuse, R14, R15 ;  /* 0x0000000e0d107223 */ /* 0x040fe4000001000f */
[----:B------:R-:W1:Y:S02]  /*19a0*/  @P0 MUFU.EX2 R14, R37 ;  /* 0x00000025000e0308 */ /* 0x000e640000000800 */
[----:B------:R-:W-:-:S04]  /*19b0*/  FFMA.FTZ R16, R13, R16, R17 ;  /* 0x000000100d107223 */ /* 0x000fc80000010011 */
[C---:B------:R-:W-:Y:S01]  /*19c0*/  FFMA.FTZ R16, R13.reuse, R16, R18 ;  /* 0x000000100d107223 */ /* 0x040fe20000010012 */
[----:B------:R-:W-:-:S05]  /*19d0*/  FADD.FTZ R13, -R13, -RZ ;  /* 0x800000ff0d0d7221 */ /* 0x000fca0000010100 */
[----:B------:R-:W-:Y:S01]  /*19e0*/  FSEL R43, R13, R42, P2 ;  /* 0x0000002a0d2b7208 */ /* 0x000fe20001000000 */
[----:B-1----:R-:W-:-:S04]  /*19f0*/  @P0 FADD.FTZ R15, -R14, 1 ;  /* 0x3f8000000e0f0421 */ /* 0x002fc80000010100 */
[----:B------:R-:W-:Y:S01]  /*1a00*/  FFMA.FTZ R43, R16, R43, R43 ;  /* 0x0000002b102b7223 */ /* 0x000fe2000001002b */
[----:B------:R-:W-:Y:S02]  /*1a10*/  @P0 LOP3.LUT R37, R15, 0x80000000, R12, 0xb8, !PT ;  /* 0x800000000f250812 */ /* 0x000fe400078eb80c */
[----:B------:R-:W-:-:S04]  /*1a20*/  IADD3 R12, P0, PT, R46, UR8, RZ ;  /* 0x000000082e0c7c10 */ /* 0x000fc8000ff1e0ff */
[----:B------:R-:W-:-:S06]  /*1a30*/  IADD3.X R13, PT, PT, R47, UR9, RZ, P0, !PT ;  /* 0x000000092f0d7c10 */ /* 0x000fcc00087fe4ff */
[----:B------:R-:W2:Y:S01]  /*1a40*/  LDG.E.ENL2.256.CONSTANT R16, R12, desc[UR12][R12.64] ;  /* 0xfe00000c0c0c797e */ /* 0x000ea20008129910 */
[----:B------:R-:W-:Y:S01]  /*1a50*/  FMUL.FTZ R2, R2, 0.5 ;  /* 0x3f00000002027820 */ /* 0x000fe20000410000 */
[----:B------:R-:W-:Y:S01]  /*1a60*/  FADD.FTZ R5, R5, 1 ;  /* 0x3f80000005057421 */ /* 0x000fe20000010000 */
[----:B------:R-:W-:Y:S01]  /*1a70*/  FMUL.FTZ R10, R10, 0.5 ;  /* 0x3f0000000a0a7820 */ /* 0x000fe20000410000 */
[----:B------:R-:W-:Y:S01]  /*1a80*/  FMUL.FTZ R8, R8, 0.5 ;  /* 0x3f00000008087820 */ /* 0x000fe20000410000 */
[----:B------:R-:W-:Y:S01]  /*1a90*/  FADD.FTZ R35, R35, 1 ;  /* 0x3f80000023237421 */ /* 0x000fe20000010000 */
[----:B------:R-:W-:Y:S01]  /*1aa0*/  FMUL.FTZ R2, R5, R2 ;  /* 0x0000000205027220 */ /* 0x000fe20000410000 */
[----:B------:R-:W-:Y:S01]  /*1ab0*/  FMUL.FTZ R5, R4, 0.5 ;  /* 0x3f00000004057820 */ /* 0x000fe20000410000 */
[----:B------:R-:W-:Y:S01]  /*1ac0*/  FADD.FTZ R4, R6, 1 ;  /* 0x3f80000006047421 */ /* 0x000fe20000010000 */
[----:B------:R-:W-:Y:S01]  /*1ad0*/  FMUL.FTZ R6, R11, 0.5 ;  /* 0x3f0000000b067820 */ /* 0x000fe20000410000 */
[----:B------:R-:W-:Y:S01]  /*1ae0*/  FMUL.FTZ R40, R40, 0.5 ;  /* 0x3f00000028287820 */ /* 0x000fe20000410000 */
[----:B------:R-:W-:Y:S01]  /*1af0*/  FADD.FTZ R37, R37, 1 ;  /* 0x3f80000025257421 */ /* 0x000fe20000010000 */
[----:B------:R-:W-:Y:S01]  /*1b00*/  FMUL.FTZ R4, R4, R5 ;  /* 0x0000000504047220 */ /* 0x000fe20000410000 */
[----:B------:R-:W-:Y:S01]  /*1b10*/  FADD.FTZ R5, R20, 1 ;  /* 0x3f80000014057421 */ /* 0x000fe20000010000 */
[----:B------:R-:W-:Y:S01]  /*1b20*/  FADD.FTZ R20, R31, 1 ;  /* 0x3f8000001f147421 */ /* 0x000fe20000010000 */
[----:B------:R-:W-:Y:S01]  /*1b30*/  FMUL.FTZ R39, R39, 0.5 ;  /* 0x3f00000027277820 */ /* 0x000fe20000410000 */
[----:B------:R-:W-:Y:S01]  /*1b40*/  FMUL.FTZ R9, R9, 0.5 ;  /* 0x3f00000009097820 */ /* 0x000fe20000410000 */
[----:B------:R-:W-:Y:S01]  /*1b50*/  FMUL.FTZ R5, R5, R6 ;  /* 0x0000000605057220 */ /* 0x000fe20000410000 */
[----:B------:R-:W-:Y:S01]  /*1b60*/  FMUL.FTZ R25, R25, 0.5 ;  /* 0x3f00000019197820 */ /* 0x000fe20000410000 */
[----:B------:R-:W1:Y:S01]  /*1b70*/  @P2 MUFU.EX2 R6, R43 ;  /* 0x0000002b00062308 */ /* 0x000e620000000800 */
[----:B------:R-:W-:Y:S01]  /*1b80*/  FADD.FTZ R38, R38, 1 ;  /* 0x3f80000026267421 */ /* 0x000fe20000010000 */
[----:B0-----:R-:W-:-:S03]  /*1b90*/  IADD3 R3, PT, PT, R0, R3, RZ ;  /* 0x0000000300037210 */ /* 0x001fc60007ffe0ff */
[----:B------:R-:W-:Y:S01]  /*1ba0*/  FMUL.FTZ R39, R38, R39 ;  /* 0x0000002726277220 */ /* 0x000fe20000410000 */
[----:B-1----:R-:W-:Y:S02]  /*1bb0*/  @P2 FADD.FTZ R11, -R6, 1 ;  /* 0x3f800000060b2421 */ /* 0x002fe40000010100 */
[----:B------:R-:W0:Y:S03]  /*1bc0*/  @P3 MUFU.EX2 R6, R28 ;  /* 0x0000001c00063308 */ /* 0x000e260000000800 */
[----:B------:R-:W-:-:S05]  /*1bd0*/  @P2 LOP3.LUT R43, R11, 0x80000000, R42, 0xb8, !PT ;  /* 0x800000000b2b2812 */ /* 0x000fca00078eb82a */
[----:B------:R-:W-:Y:S01]  /*1be0*/  FADD.FTZ R43, R43, 1 ;  /* 0x3f8000002b2b7421 */ /* 0x000fe20000010000 */
[----:B0-----:R-:W-:-:S05]  /*1bf0*/  @P3 FADD.FTZ R6, -R6, 1 ;  /* 0x3f80000006063421 */ /* 0x001fca0000010100 */
[----:B------:R-:W-:Y:S01]  /*1c00*/  @P3 LOP3.LUT R28, R6, 0x80000000, R23, 0xb8, !PT ;  /* 0x80000000061c3812 */ /* 0x000fe200078eb817 */
[----:B------:R-:W-:Y:S01]  /*1c10*/  FMUL.FTZ R23, R36, 0.5 ;  /* 0x3f00000024177820 */ /* 0x000fe20000410000 */
[----:B------:R-:W0:Y:S01]  /*1c20*/  @P1 MUFU.EX2 R6, R30 ;  /* 0x0000001e00061308 */ /* 0x000e220000000800 */
[----:B------:R-:W-:Y:S02]  /*1c30*/  FMUL.FTZ R36, R33, 0.5 ;  /* 0x3f00000021247820 */ /* 0x000fe40000410000 */
[----:B------:R-:W-:Y:S01]  /*1c40*/  FMUL.FTZ R20, R20, R23 ;  /* 0x0000001714147220 */ /* 0x000fe20000410000 */
[----:B------:R-:W-:Y:S01]  /*1c50*/  FADD.FTZ R23, R24, 1 ;  /* 0x3f80000018177421 */ /* 0x000fe20000010000 */
[----:B------:R-:W-:-:S03]  /*1c60*/  FADD.FTZ R28, R28, 1 ;  /* 0x3f8000001c1c7421 */ /* 0x000fc60000010000 */
[----:B------:R-:W-:Y:S01]  /*1c70*/  FMUL.FTZ R23, R23, R10 ;  /* 0x0000000a17177220 */ /* 0x000fe20000410000 */
[----:B------:R-:W-:Y:S01]  /*1c80*/  FMUL.FTZ R10, R41, 0.5 ;  /* 0x3f000000290a7820 */ /* 0x000fe20000410000 */
[----:B------:R-:W-:Y:S01]  /*1c90*/  FMUL.FTZ R9, R28, R9 ;  /* 0x000000091c097220 */ /* 0x000fe20000410000 */
[----:B------:R-:W-:Y:S02]  /*1ca0*/  F2FP.BF16.F32.PACK_AB R20, R39, R20 ;  /* 0x000000142714723e */ /* 0x000fe400000010ff */
[----:B------:R-:W-:Y:S01]  /*1cb0*/  FMUL.FTZ R43, R43, R10 ;  /* 0x0000000a2b2b7220 */ /* 0x000fe20000410000 */
[----:B0-----:R-:W-:Y:S01]  /*1cc0*/  @P1 FADD.FTZ R11, -R6, 1 ;  /* 0x3f800000060b1421 */ /* 0x001fe20000010100 */
[----:B------:R-:W-:Y:S01]  /*1cd0*/  FMUL.FTZ R6, R27, 0.5 ;  /* 0x3f0000001b067820 */ /* 0x000fe20000410000 */
[----:B------:R-:W-:Y:S02]  /*1ce0*/  F2FP.BF16.F32.PACK_AB R4, R23, R4 ;  /* 0x000000041704723e */ /* 0x000fe400000010ff */
[----:B------:R-:W-:-:S02]  /*1cf0*/  F2FP.BF16.F32.PACK_AB R9, R9, R32 ;  /* 0x000000200909723e */ /* 0x000fc400000010ff */
[----:B------:R-:W-:Y:S01]  /*1d00*/  @P1 LOP3.LUT R30, R11, 0x80000000, R26, 0xb8, !PT ;  /* 0x800000000b1e1812 */ /* 0x000fe200078eb81a */
[----:B------:R-:W-:Y:S01]  /*1d10*/  FMUL.FTZ R26, R7, 0.5 ;  /* 0x3f000000071a7820 */ /* 0x000fe20000410000 */
[----:B------:R-:W-:Y:S01]  /*1d20*/  FADD.FTZ R7, R21, 1 ;  /* 0x3f80000015077421 */ /* 0x000fe20000010000 */
[----:B------:R-:W-:Y:S01]  /*1d30*/  FADD.FTZ R21, R22, 1 ;  /* 0x3f80000016157421 */ /* 0x000fe20000010000 */
[----:B------:R-:W-:Y:S01]  /*1d40*/  FADD.FTZ R11, R29, 1 ;  /* 0x3f8000001d0b7421 */ /* 0x000fe20000010000 */
[----:B------:R-:W-:Y:S01]  /*1d50*/  FADD.FTZ R30, R30, 1 ;  /* 0x3f8000001e1e7421 */ /* 0x000fe20000010000 */
[----:B------:R-:W-:Y:S01]  /*1d60*/  FMUL.FTZ R7, R7, R26 ;  /* 0x0000001a07077220 */ /* 0x000fe20000410000 */
[----:B------:R-:W-:Y:S01]  /*1d70*/  FMUL.FTZ R21, R21, R8 ;  /* 0x0000000815157220 */ /* 0x000fe20000410000 */
[----:B------:R-:W-:Y:S01]  /*1d80*/  FMUL.FTZ R11, R11, R6 ;  /* 0x000000060b0b7220 */ /* 0x000fe20000410000 */
[----:B------:R-:W-:Y:S01]  /*1d90*/  FMUL.FTZ R8, R35, R36 ;  /* 0x0000002423087220 */ /* 0x000fe20000410000 */
[----:B------:R-:W-:Y:S01]  /*1da0*/  FMUL.FTZ R6, R37, R40 ;  /* 0x0000002825067220 */ /* 0x000fe20000410000 */
[----:B------:R-:W-:Y:S01]  /*1db0*/  FMUL.FTZ R30, R30, R25 ;  /* 0x000000191e1e7220 */ /* 0x000fe20000410000 */
[----:B------:R-:W-:-:S02]  /*1dc0*/  F2FP.BF16.F32.PACK_AB R7, R7, R34 ;  /* 0x000000220707723e */ /* 0x000fc400000010ff */
[----:B------:R-:W-:Y:S02]  /*1dd0*/  F2FP.BF16.F32.PACK_AB R11, R8, R11 ;  /* 0x0000000b080b723e */ /* 0x000fe400000010ff */
[----:B------:R-:W-:Y:S02]  /*1de0*/  F2FP.BF16.F32.PACK_AB R2, R21, R2 ;  /* 0x000000021502723e */ /* 0x000fe400000010ff */
[----:B------:R-:W-:Y:S02]  /*1df0*/  F2FP.BF16.F32.PACK_AB R8, R30, R5 ;  /* 0x000000051e08723e */ /* 0x000fe400000010ff */
[----:B------:R-:W-:Y:S01]  /*1e00*/  F2FP.BF16.F32.PACK_AB R6, R43, R6 ;  /* 0x000000062b06723e */ /* 0x000fe200000010ff */
[----:B--2---:R-:W-:Y:S01]  /*1e10*/  HFMA2.BF16_V2 R15, R4, R15, -RZ ;  /* 0x0000000f040f7231 */ /* 0x004fe200003000ff */
[----:B------:R-:W-:Y:S01]  /*1e20*/  IADD3 R4, P0, PT, R46, UR6, RZ ;  /* 0x000000062e047c10 */ /* 0x000fe2000ff1e0ff */
[----:B------:R-:W-:Y:S02]  /*1e30*/  HMUL2.BF16_V2 R12, R7, R12 ;  /* 0x0000000c070c7232 */ /* 0x000fe40000200000 */
[----:B------:R-:W-:-:S02]  /*1e40*/  HFMA2.BF16_V2 R13, R9, R13, -RZ ;  /* 0x0000000d090d7231 */ /* 0x000fc400003000ff */
[----:B------:R-:W-:Y:S02]  /*1e50*/  HMUL2.BF16_V2 R14, R2, R14 ;  /* 0x0000000e020e7232 */ /* 0x000fe40000200000 */
[----:B------:R-:W-:Y:S02]  /*1e60*/  HFMA2.BF16_V2 R17, R11, R17, -RZ ;  /* 0x000000110b117231 */ /* 0x000fe400003000ff */
[----:B------:R-:W-:Y:S01]  /*1e70*/  HMUL2.BF16_V2 R16, R8, R16 ;  /* 0x0000001008107232 */ /* 0x000fe20000200000 */
[----:B------:R-:W-:Y:S01]  /*1e80*/  IADD3.X R5, PT, PT, R47, UR7, RZ, P0, !PT ;  /* 0x000000072f057c10 */ /* 0x000fe200087fe4ff */
[----:B------:R-:W-:Y:S02]  /*1e90*/  HMUL2.BF16_V2 R18, R20, R18 ;  /* 0x0000001214127232 */ /* 0x000fe40000200000 */
[----:B------:R-:W-:Y:S01]  /*1ea0*/  HFMA2.BF16_V2 R19, R6, R19, -RZ ;  /* 0x0000001306137231 */ /* 0x000fe200003000ff */
[----:B------:R-:W-:Y:S01]  /*1eb0*/  ISETP.GE.AND P0, PT, R3, UR11, PT ;  /* 0x0000000b03007c0c */ /* 0x000fe2000bf06270 */
[----:B------:R-:W-:-:S03]  /*1ec0*/  IMAD.WIDE.U32 R46, R0, 0x20, R46 ;  /* 0x00000020002e7825 */ /* 0x000fc600078e002e */
[----:B------:R1:W-:Y:S09]  /*1ed0*/  STG.E.ENL2.256 desc[UR12][R4.64], R12, R16 ;  /* 0xf800000c0410797f */ /* 0x0003f2000f12180c */
[----:B------:R-:W-:Y:S05]  /*1ee0*/  @!P0 BRA `(.L_x_314) ;  /* 0xffffffe000908947 */ /* 0x000fea000383ffff */
[----:B------:R-:W-:Y:S05]  /*1ef0*/  EXIT ;  /* 0x000000000000794d */ /* 0x000fea0003800000 */
.L_x_315:
        /* <DEDUP_REMOVED lines=16> */
.L_x_499:


//--------------------- .text._ZN4vllm18act_and_mul_kernelIN3c104HalfE7__half2XadL_ZNS_11gelu_kernelIS2_EET_RKS5_EEXadL_ZNS_18packed_gelu_kernelIS3_EES5_S7_EELb1ELb1ELb1EEEvPS5_PS6_i --------------------------
	.section	.text._ZN4vllm18act_and_mul_kernelIN3c104HalfE7__half2XadL_ZNS_11gelu_kernelIS2_EET_RKS5_EEXadL_ZNS_18packed_gelu_kernelIS3_EES5_S7_EELb1ELb1ELb1EEEvPS5_PS6_i,"ax",@progbits
	.align	128
        .global         _ZN4vllm18act_and_mul_kernelIN3c104HalfE7__half2XadL_ZNS_11gelu_kernelIS2_EET_RKS5_EEXadL_ZNS_18packed_gelu_kernelIS3_EES5_S7_EELb1ELb1ELb1EEEvPS5_PS6_i
        .type           _ZN4vllm18act_and_mul_kernelIN3c104HalfE7__half2XadL_ZNS_11gelu_kernelIS2_EET_RKS5_EEXadL_ZNS_18packed_gelu_kernelIS3_EES5_S7_EELb1ELb1ELb1EEEvPS5_PS6_i,@function
        .size           _ZN4vllm18act_and_mul_kernelIN3c104HalfE7__half2XadL_ZNS_11gelu_kernelIS2_EET_RKS5_EEXadL_ZNS_18packed_gelu_kernelIS3_EES5_S7_EELb1ELb1ELb1EEEvPS5_PS6_i,(.L_x_500 - _ZN4vllm18act_and_mul_kernelIN3c104HalfE7__half2XadL_ZNS_11gelu_kernelIS2_EET_RKS5_EEXadL_ZNS_18packed_gelu_kernelIS3_EES5_S7_EELb1ELb1ELb1EEEvPS5_PS6_i)
        .other          _ZN4vllm18act_and_mul_kernelIN3c104HalfE7__half2XadL_ZNS_11gelu_kernelIS2_EET_RKS5_EEXadL_ZNS_18packed_gelu_kernelIS3_EES5_S7_EELb1ELb1ELb1EEEvPS5_PS6_i,@"STO_CUDA_ENTRY STV_DEFAULT"
_ZN4vllm18act_and_mul_kernelIN3c104HalfE7__half2XadL_ZNS_11gelu_kernelIS2_EET_RKS5_EEXadL_ZNS_18packed_gelu_kernelIS3_EES5_S7_EELb1ELb1ELb1EEEvPS5_PS6_i:
.text._ZN4vllm18act_and_mul_kernelIN3c104HalfE7__half2XadL_ZNS_11gelu_kernelIS2_EET_RKS5_EEXadL_ZNS_18packed_gelu_kernelIS3_EES5_S7_EELb1ELb1ELb1EEEvPS5_PS6_i:
        /* <DEDUP_REMOVED lines=19> */
.L_x_316:
[----:B-1----:R-:W-:-:S04]  /*0130*/  IADD3 R8, P0, PT, R44, UR4, RZ ;  /* 0x000000042c087c10 */ /* 0x002fc8000ff1e0ff */
[----:B------:R-:W-:-:S06]  /*0140*/  IADD3.X R9, PT, PT, R45, UR5, RZ, P0, !PT ;  /* 0x000000052d097c10 */ /* 0x000fcc00087fe4ff */
[----:B--2---:R-:W2:Y:S01]  /*0150*/  LDG.E.ENL2.256.CONSTANT R12, R8, desc[UR12][R8.64] ;  /* 0xfe00000c0808797e */ /* 0x004ea2000812990c */
[----:B------:R-:W-:Y:S01]  /*0160*/  HFMA2 R43, -RZ, RZ, 0.61474609375, 16.90625 ;  /* 0x38eb4c3aff2b7431 */ /* 0x000fe200000001ff */
[----:B------:R-:W-:Y:S01]  /*0170*/  MOV R16, 0x3aae005b ;  /* 0x3aae005b00107802 */ /* 0x000fe20000000f00 */
[----:B------:R-:W-:Y:S01]  /*0180*/  HFMA2 R46, -RZ, RZ, 1.7822265625, 0.000185489654541015625 ;  /* 0x3f210a14ff2e7431 */ /* 0x000fe200000001ff */
[----:B------:R-:W-:Y:S01]  /*0190*/  MOV R47, 0x3f69b4f9 ;  /* 0x3f69b4f9002f7802 */ /* 0x000fe20000000f00 */
[--C-:B--2---:R-:W-:Y:S02]  /*01a0*/  HADD2.F32 R35, -RZ, R8.reuse.H1_H1 ;  /* 0x30000008ff237230 */ /* 0x104fe40000004100 */
[----:B------:R-:W-:Y:S02]  /*01b0*/  HADD2.F32 R34, -RZ, R8.H0_H0 ;  /* 0x20000008ff227230 */ /* 0x000fe40000004100 */
[----:B------:R-:W-:Y:S02]  /*01c0*/  HADD2.F32 R2, -RZ, R9.H0_H0 ;  /* 0x20000009ff027230 */ /* 0x000fe40000004100 */
[----:B------:R-:W-:Y:S01]  /*01d0*/  FMUL.FTZ R25, R35, 0.70710676908493041992 ;  /* 0x3f3504f323197820 */ /* 0x000fe20000410000 */
[----:B------:R-:W-:-:S02]  /*01e0*/  HADD2.F32 R4, -RZ, R10.H0_H0 ;  /* 0x2000000aff047230 */ /* 0x000fc40000004100 */
[----:B------:R-:W-:Y:S01]  /*01f0*/  FMUL.FTZ R23, R34, 0.70710676908493041992 ;  /* 0x3f3504f322177820 */ /* 0x000fe20000410000 */
[----:B------:R-:W-:Y:S02]  /*0200*/  HADD2.F32 R42, -RZ, R15.H1_H1 ;  /* 0x3000000fff2a7230 */ /* 0x000fe40000004100 */
[----:B------:R-:W-:Y:S01]  /*0210*/  FMUL.FTZ R22, R2, 0.70710676908493041992 ;  /* 0x3f3504f302167820 */ /* 0x000fe20000410000 */
[----:B------:R-:W-:Y:S01]  /*0220*/  FSETP.GE.FTZ.AND P2, PT, |R25|, 1.0029599666595458984, PT ;  /* 0x3f8060fe1900780b */ /* 0x000fe20003f56200 */
[----:B------:R-:W-:Y:S01]  /*0230*/  FMUL.FTZ R21, R4, 0.70710676908493041992 ;  /* 0x3f3504f304157820 */ /* 0x000fe20000410000 */
[----:B------:R-:W-:Y:S01]  /*0240*/  FSETP.GE.FTZ.AND P1, PT, |R23|, 1.0029599666595458984, PT ;  /* 0x3f8060fe1700780b */ /* 0x000fe20003f36200 */
[----:B------:R-:W-:Y:S01]  /*0250*/  FADD.FTZ R20, |R25|, -RZ ;  /* 0x800000ff19147221 */ /* 0x000fe20000010200 */
[----:B------:R-:W-:Y:S01]  /*0260*/  FSETP.GE.FTZ.AND P3, PT, |R22|, 1.0029599666595458984, PT ;  /* 0x3f8060fe1600780b */ /* 0x000fe20003f76200 */
[----:B------:R-:W-:Y:S01]  /*0270*/  FADD.FTZ R7, |R23|, -RZ ;  /* 0x800000ff17077221 */ /* 0x000fe20000010200 */
[----:B------:R-:W-:-:S02]  /*0280*/  FSETP.GE.FTZ.AND P4, PT, |R21|, 1.0029599666595458984, PT ;  /* 0x3f8060fe1500780b */ /* 0x000fc40003f96200 */
[C---:B------:R-:W-:Y:S02]  /*0290*/  FSEL R5, R43.reuse, 8.4834944573231041431e-05, P2 ;  /* 0x38b1e96a2b057808 */ /* 0x040fe40001000000 */
[C---:B------:R-:W-:Y:S02]  /*02a0*/  FSEL R17, -R16.reuse, -0.00082130916416645050049, P2 ;  /* 0xba574d2010117808 */ /* 0x040fe40001000100 */
[----:B------:R-:W-:Y:S01]  /*02b0*/  FSEL R6, R43, 8.4834944573231041431e-05, P1 ;  /* 0x38b1e96a2b067808 */ /* 0x000fe20000800000 */
[----:B------:R-:W-:Y:S01]  /*02c0*/  @!P2 FMUL.FTZ R20, R25, R25 ;  /* 0x000000191914a220 */ /* 0x000fe20000410000 */
[----:B------:R-:W-:Y:S01]  /*02d0*/  FSEL R8, -R16, -0.00082130916416645050049, P1 ;  /* 0xba574d2010087808 */ /* 0x000fe20000800100 */
[----:B------:R-:W-:Y:S01]  /*02e0*/  @!P1 FMUL.FTZ R7, R23, R23 ;  /* 0x0000001717079220 */ /* 0x000fe20000410000 */
[----:B------:R-:W-:Y:S01]  /*02f0*/  FSEL R27, R43, 8.4834944573231041431e-05, P3 ;  /* 0x38b1e96a2b1b7808 */ /* 0x000fe20001800000 */
[----:B------:R-:W-:Y:S01]  /*0300*/  FFMA.FTZ R19, R20, R5, R17 ;  /* 0x0000000514137223 */ /* 0x000fe20000010011 */
[----:B------:R-:W-:-:S02]  /*0310*/  HFMA2 R17, -RZ, RZ, 1.0087890625, -0.000686168670654296875 ;  /* 0x3c09919fff117431 */ /* 0x000fc400000001ff */
[----:B------:R-:W-:Y:S01]  /*0320*/  FFMA.FTZ R8, R7, R6, R8 ;  /* 0x0000000607087223 */ /* 0x000fe20000010008 */
[----:B------:R-:W-:Y:S01]  /*0330*/  FADD.FTZ R6, |R22|, -RZ ;  /* 0x800000ff16067221 */ /* 0x000fe20000010200 */
[----:B------:R-:W-:Y:S01]  /*0340*/  FSEL R29, -R16, -0.00082130916416645050049, P3 ;  /* 0xba574d20101d7808 */ /* 0x000fe20001800100 */
[----:B------:R-:W-:Y:S01]  /*0350*/  FADD.FTZ R5, |R21|, -RZ ;  /* 0x800000ff15057221 */ /* 0x000fe20000010200 */
[----:B------:R-:W-:Y:S01]  /*0360*/  @!P3 FMUL.FTZ R6, R22, R22 ;  /* 0x000000161606b220 */ /* 0x000fe20000410000 */
[----:B------:R-:W-:Y:S01]  /*0370*/  FSEL R24, R43, 8.4834944573231041431e-05, P4 ;  /* 0x38b1e96a2b187808 */ /* 0x000fe20002000000 */
[----:B------:R-:W-:Y:S01]  /*0380*/  @!P4 FMUL.FTZ R5, R21, R21 ;  /* 0x000000151505c220 */ /* 0x000fe20000410000 */
[----:B------:R-:W-:Y:S01]  /*0390*/  FSEL R26, -R16, -0.00082130916416645050049, P4 ;  /* 0xba574d20101a7808 */ /* 0x000fe20002000100 */
[----:B------:R-:W-:Y:S01]  /*03a0*/  FFMA.FTZ R29, R6, R27, R29 ;  /* 0x0000001b061d7223 */ /* 0x000fe2000001001d */
[C---:B------:R-:W-:Y:S02]  /*03b0*/  FSEL R18, R17.reuse, 0.0052134888246655464172, P1 ;  /* 0x3baad5ea11127808 */ /* 0x040fe40000800000 */
[----:B------:R-:W-:Y:S01]  /*03c0*/  FSEL R27, R17, 0.0052134888246655464172, P2 ;  /* 0x3baad5ea111b7808 */ /* 0x000fe20001000000 */
[----:B------:R-:W-:Y:S01]  /*03d0*/  FFMA.FTZ R24, R5, R24, R26 ;  /* 0x0000001805187223 */ /* 0x000fe2000001001a */
[----:B------:R-:W-:Y:S01]  /*03e0*/  FSEL R26, R17, 0.0052134888246655464172, P4 ;  /* 0x3baad5ea111a7808 */ /* 0x000fe20002000000 */
[----:B------:R-:W-:Y:S01]  /*03f0*/  FFMA.FTZ R8, R7, R8, R18 ;  /* 0x0000000807087223 */ /* 0x000fe20000010012 */
[----:B------:R-:W-:Y:S01]  /*0400*/  MOV R18, 0x3d24d99a ;  /* 0x3d24d99a00127802 */ /* 0x000fe20000000f00 */
[----:B------:R-:W-:Y:S01]  /*0410*/  FFMA.FTZ R27, R20, R19, R27 ;  /* 0x00000013141b7223 */ /* 0x000fe2000001001b */
[----:B------:R-:W-:Y:S01]  /*0420*/  FSEL R31, R17, 0.0052134888246655464172, P3 ;  /* 0x3baad5ea111f7808 */ /* 0x000fe20001800000 */
[----:B------:R-:W-:Y:S01]  /*0430*/  FFMA.FTZ R28, R5, R24, R26 ;  /* 0x00000018051c7223 */ /* 0x000fe2000001001a */
[----:B------:R-:W-:Y:S01]  /*0440*/  HFMA2 R19, -RZ, RZ, 1.5341796875, 81.5625 ;  /* 0x3e235519ff137431 */ /* 0x000fe200000001ff */
[----:B------:R-:W-:-:S02]  /*0450*/  FSEL R24, -R18, -0.026868773624300956726, P1 ;  /* 0xbcdc1be712187808 */ /* 0x000fc40000800100 */
[----:B------:R-:W-:Y:S01]  /*0460*/  FFMA.FTZ R31, R6, R29, R31 ;  /* 0x0000001d061f7223 */ /* 0x000fe2000001001f */
[C---:B------:R-:W-:Y:S02]  /*0470*/  FSEL R29, -R18.reuse, -0.026868773624300956726, P2 ;  /* 0xbcdc1be7121d7808 */ /* 0x040fe40001000100 */
        /* <DEDUP_REMOVED lines=8> */
[----:B------:R-:W-:Y:S01]  /*0500*/  HADD2.F32 R8, -RZ, R10.H1_H1 ;  /* 0x3000000aff087230 */ /* 0x000fe20000004100 */
[----:B------:R-:W-:Y:S01]  /*0510*/  FSEL R33, -R18, -0.026868773624300956726, P3 ;  /* 0xbcdc1be712217808 */ /* 0x000fe20001800100 */
[----:B------:R-:W-:Y:S01]  /*0520*/  FFMA.FTZ R27, R20, R27, R29 ;  /* 0x0000001b141b7223 */ /* 0x000fe2000001001d */
[----:B------:R-:W-:Y:S01]  /*0530*/  FSEL R10, R47, -0.37612664699554443359, P1 ;  /* 0xbec093ac2f0a7808 */ /* 0x000fe20000800000 */
[----:B------:R-:W-:Y:S01]  /*0540*/  FFMA.FTZ R30, R5, R28, R30 ;  /* 0x0000001c051e7223 */ /* 0x000fe2000001001e */
[----:B------:R-:W-:Y:S01]  /*0550*/  FMUL.FTZ R24, R8, 0.70710676908493041992 ;  /* 0x3f3504f308187820 */ /* 0x000fe20000410000 */
[----:B------:R-:W-:Y:S01]  /*0560*/  FSEL R29, R47, -0.37612664699554443359, P2 ;  /* 0xbec093ac2f1d7808 */ /* 0x000fe20001000000 */
[----:B------:R-:W-:Y:S01]  /*0570*/  FFMA.FTZ R31, R6, R31, R33 ;  /* 0x0000001f061f7223 */ /* 0x000fe20000010021 */
[----:B------:R-:W-:Y:S01]  /*0580*/  FSEL R28, R46, 0.12837915122509002686, P1 ;  /* 0x3e0375d32e1c7808 */ /* 0x000fe20000800000 */
[----:B------:R-:W-:Y:S01]  /*0590*/  FFMA.FTZ R36, R7, R26, R10 ;  /* 0x0000001a07247223 */ /* 0x000fe2000001000a */
[----:B------:R-:W-:Y:S01]  /*05a0*/  FSEL R33, R19, 0.11284004896879196167, P3 ;  /* 0x3de718af13217808 */ /* 0x000fe20001800000 */
[----:B------:R-:W-:Y:S01]  /*05b0*/  FFMA.FTZ R29, R20, R27, R29 ;  /* 0x0000001b141d7223 */ /* 0x000fe2000001001d */
[----:B------:R-:W-:Y:S01]  /*05c0*/  FSEL R37, R46, 0.12837915122509002686, P2 ;  /* 0x3e0375d32e257808 */ /* 0x000fe20001000000 */
[C---:B------:R-:W-:Y:S01]  /*05d0*/  FFMA.FTZ R36, R7.reuse, R36, R28 ;  /* 0x0000002407247223 */ /* 0x040fe2000001001c */
[----:B------:R-:W-:Y:S01]  /*05e0*/  FSETP.GE.FTZ.AND P0, PT, |R24|, 1.0029599666595458984, PT ;  /* 0x3f8060fe1800780b */ /* 0x000fe20003f16200 */
[----:B------:R-:W-:Y:S01]  /*05f0*/  FADD.FTZ R28, -R7, -RZ ;  /* 0x800000ff071c7221 */ /* 0x000fe20000010100 */
[----:B------:R-:W-:Y:S01]  /*0600*/  FFMA.FTZ R31, R6, R31, R33 ;  /* 0x0000001f061f7223 */ /* 0x000fe20000010021 */
[C---:B------:R-:W-:Y:S01]  /*0610*/  FSEL R33, R47.reuse, -0.37612664699554443359, P3 ;  /* 0xbec093ac2f217808 */ /* 0x040fe20001800000 */
[C---:B------:R-:W-:Y:S01]  /*0620*/  FFMA.FTZ R37, R20.reuse, R29, R37 ;  /* 0x0000001d14257223 */ /* 0x040fe20000010025 */
[----:B------:R-:W-:Y:S01]  /*0630*/  FSEL R26, R47, -0.37612664699554443359, P4 ;  /* 0xbec093ac2f1a7808 */ /* 0x000fe20002000000 */
[----:B------:R-:W-:Y:S01]  /*0640*/  FADD.FTZ R20, -R20, -RZ ;  /* 0x800000ff14147221 */ /* 0x000fe20000010100 */
[----:B------:R-:W-:Y:S01]  /*0650*/  FSEL R29, R28, R23, P1 ;  /* 0x000000171c1d7208 */ /* 0x000fe20000800000 */
[----:B------:R-:W-:Y:S01]  /*0660*/  FFMA.FTZ R27, R6, R31, R33 ;  /* 0x0000001f061b7223 */ /* 0x000fe20000010021 */
[----:B------:R-:W-:Y:S01]  /*0670*/  FSEL R31, R46, 0.12837915122509002686, P3 ;  /* 0x3e0375d32e1f7808 */ /* 0x000fe20001800000 */
[----:B------:R-:W-:Y:S01]  /*0680*/  FFMA.FTZ R26, R5, R30, R26 ;  /* 0x0000001e051a7223 */ /* 0x000fe2000001001a */
[----:B------:R-:W-:Y:S01]  /*0690*/  FSEL R20, R20, R25, P2 ;  /* 0x0000001914147208 */ /* 0x000fe20001000000 */
[----:B------:R-:W-:Y:S01]  /*06a0*/  FADD.FTZ R10, |R24|, -RZ ;  /* 0x800000ff180a7221 */ /* 0x000fe20000010200 */
[----:B------:R-:W-:Y:S01]  /*06b0*/  FSEL R30, R46, 0.12837915122509002686, P4 ;  /* 0x3e0375d32e1e7808 */ /* 0x000fe20002000000 */
[----:B------:R-:W-:Y:S01]  /*06c0*/  FFMA.FTZ R36, R36, R29, R29 ;  /* 0x0000001d24247223 */ /* 0x000fe2000001001d */
[----:B------:R-:W-:Y:S01]  /*06d0*/  FSEL R33, R43, 8.4834944573231041431e-05, P0 ;  /* 0x38b1e96a2b217808 */ /* 0x000fe20000000000 */
[----:B------:R-:W-:Y:S01]  /*06e0*/  @!P0 FMUL.FTZ R10, R24, R24 ;  /* 0x00000018180a8220 */ /* 0x000fe20000410000 */
[----:B------:R-:W-:Y:S01]  /*06f0*/  FSEL R7, -R16, -0.00082130916416645050049, P0 ;  /* 0xba574d2010077808 */ /* 0x000fe20000000100 */
[C---:B------:R-:W-:Y:S01]  /*0700*/  FADD.FTZ R29, -R6.reuse, -RZ ;  /* 0x800000ff061d7221 */ /* 0x040fe20000010100 */
[----:B------:R-:W-:Y:S01]  /*0710*/  FFMA.FTZ R27, R6, R27, R31 ;  /* 0x0000001b061b7223 */ /* 0x000fe2000001001f */
[----:B------:R-:W-:Y:S01]  /*0720*/  FFMA.FTZ R37, R37, R20, R20 ;  /* 0x0000001425257223 */ /* 0x000fe20000010014 */
[----:B------:R-:W-:Y:S01]  /*0730*/  FFMA.FTZ R26, R5, R26, R30 ;  /* 0x0000001a051a7223 */ /* 0x000fe2000001001e */
[----:B------:R-:W-:Y:S01]  /*0740*/  FSEL R31, R17, 0.0052134888246655464172, P0 ;  /* 0x3baad5ea111f7808 */ /* 0x000fe20000000000 */
[----:B------:R-:W1:Y:S01]  /*0750*/  @P1 MUFU.EX2 R20, R36 ;  /* 0x0000002400141308 */ /* 0x000e620000000800 */
[----:B------:R-:W-:Y:S01]  /*0760*/  FFMA.FTZ R7, R10, R33, R7 ;  /* 0x000000210a077223 */ /* 0x000fe20000010007 */
[----:B------:R-:W-:Y:S01]  /*0770*/  FADD.FTZ R30, -R5, -RZ ;  /* 0x800000ff051e7221 */ /* 0x000fe20000010100 */
[----:B------:R-:W-:Y:S01]  /*0780*/  FSEL R6, R29, R22, P3 ;  /* 0x000000161d067208 */ /* 0x000fe20001800000 */
[----:B------:R-:W2:Y:S01]  /*0790*/  @P2 MUFU.EX2 R28, R37 ;  /* 0x00000025001c2308 */ /* 0x000ea20000000800 */
[----:B------:R-:W-:Y:S01]  /*07a0*/  FSEL R29, -R18, -0.026868773624300956726, P0 ;  /* 0xbcdc1be7121d7808 */ /* 0x000fe20000000100 */
[----:B------:R-:W-:Y:S01]  /*07b0*/  FFMA.FTZ R31, R10, R7, R31 ;  /* 0x000000070a1f7223 */ /* 0x000fe2000001001f */
[----:B------:R-:W-:Y:S01]  /*07c0*/  FSEL R7, R30, R21, P4 ;  /* 0x000000151e077208 */ /* 0x000fe20002000000 */
[----:B------:R-:W-:Y:S01]  /*07d0*/  FFMA.FTZ R5, R27, R6, R6 ;  /* 0x000000061b057223 */ /* 0x000fe20000010006 */
[----:B------:R-:W-:Y:S01]  /*07e0*/  FSEL R32, R19, 0.11284004896879196167, P0 ;  /* 0x3de718af13207808 */ /* 0x000fe20000000000 */
[----:B------:R-:W-:Y:S01]  /*07f0*/  FFMA.FTZ R29, R10, R31, R29 ;  /* 0x0000001f0a1d7223 */ /* 0x000fe2000001001d */
[----:B------:R-:W-:Y:S01]  /*0800*/  FSEL R27, R47, -0.37612664699554443359, P0 ;  /* 0xbec093ac2f1b7808 */ /* 0x000fe20000000000 */
[----:B------:R-:W-:Y:S01]  /*0810*/  FFMA.FTZ R6, R26, R7, R7 ;  /* 0x000000071a067223 */ /* 0x000fe20000010007 */
[----:B------:R-:W3:Y:S01]  /*0820*/  @P3 MUFU.EX2 R30, R5 ;  /* 0x00000005001e3308 */ /* 0x000ee20000000800 */
[----:B------:R-:W-:Y:S01]  /*0830*/  FFMA.FTZ R31, R10, R29, R32 ;  /* 0x0000001d0a1f7223 */ /* 0x000fe20000010020 */
[----:B------:R-:W-:-:S02]  /*0840*/  HADD2.F32 R7, -RZ, R11.H0_H0 ;  /* 0x2000000bff077230 */ /* 0x000fc40000004100 */
[----:B-1----:R-:W-:Y:S01]  /*0850*/  @P1 FADD.FTZ R32, -R20, 1 ;  /* 0x3f80000014201421 */ /* 0x002fe20000010100 */
[----:B------:R-:W1:Y:S01]  /*0860*/  @P4 MUFU.EX2 R29, R6 ;  /* 0x00000006001d4308 */ /* 0x000e620000000800 */
[----:B------:R-:W-:Y:S02]  /*0870*/  HADD2.F32 R20, -RZ, R11.H1_H1 ;  /* 0x3000000bff147230 */ /* 0x000fe40000004100 */
[----:B--2---:R-:W-:Y:S01]  /*0880*/  @P2 FADD.FTZ R28, -R28, 1 ;  /* 0x3f8000001c1c2421 */ /* 0x004fe20000010100 */
[----:B------:R-:W-:Y:S01]  /*0890*/  FMUL.FTZ R26, R7, 0.70710676908493041992 ;  /* 0x3f3504f3071a7820 */ /* 0x000fe20000410000 */
[----:B------:R-:W-:Y:S01]  /*08a0*/  FFMA.FTZ R31, R10, R31, R27 ;  /* 0x0000001f0a1f7223 */ /* 0x000fe2000001001b */
[----:B------:R-:W-:Y:S01]  /*08b0*/  @P1 LOP3.LUT R36, R32, 0x80000000, R23, 0xb8, !PT ;  /* 0x8000000020241812 */ /* 0x000fe200078eb817 */
[----:B------:R-:W-:Y:S01]  /*08c0*/  FMUL.FTZ R27, R20, 0.70710676908493041992 ;  /* 0x3f3504f3141b7820 */ /* 0x000fe20000410000 */
[----:B------:R-:W-:Y:S01]  /*08d0*/  HADD2.F32 R11, -RZ, R12.H0_H0 ;  /* 0x2000000cff0b7230 */ /* 0x000fe20000004100 */
[----:B------:R-:W-:-:S02]  /*08e0*/  FSETP.GE.FTZ.AND P1, PT, |R26|, 1.0029599666595458984, PT ;  /* 0x3f8060fe1a00780b */ /* 0x000fc40003f36200 */
[----:B------:R-:W-:Y:S01]  /*08f0*/  @P2 LOP3.LUT R37, R28, 0x80000000, R25, 0xb8, !PT ;  /* 0x800000001c252812 */ /* 0x000fe200078eb819 */
[----:B---3--:R-:W-:Y:S01]  /*0900*/  @P3 FADD.FTZ R23, -R30, 1 ;  /* 0x3f8000001e173421 */ /* 0x008fe20000010100 */
[----:B------:R-:W-:Y:S01]  /*0910*/  FSETP.GE.FTZ.AND P2, PT, |R27|, 1.0029599666595458984, PT ;  /* 0x3f8060fe1b00780b */ /* 0x000fe20003f56200 */
[----:B------:R-:W-:Y:S01]  /*0920*/  FMUL.FTZ R28, R11, 0.70710676908493041992 ;  /* 0x3f3504f30b1c7820 */ /* 0x000fe20000410000 */
[----:B------:R-:W-:Y:S01]  /*0930*/  FSEL R25, R46, 0.12837915122509002686, P0 ;  /* 0x3e0375d32e197808 */ /* 0x000fe20000000000 */
[----:B-1----:R-:W-:Y:S01]  /*0940*/  @P4 FADD.FTZ R30, -R29, 1 ;  /* 0x3f8000001d1e4421 */ /* 0x002fe20000010100 */
[----:B------:R-:W-:Y:S01]  /*0950*/  @P3 LOP3.LUT R5, R23, 0x80000000, R22, 0xb8, !PT ;  /* 0x8000000017053812 */ /* 0x000fe200078eb816 */
[----:B------:R-:W-:Y:S01]  /*0960*/  FADD.FTZ R23, -R10, -RZ ;  /* 0x800000ff0a177221 */ /* 0x000fe20000010100 */
[----:B------:R-:W-:Y:S01]  /*0970*/  FSETP.GE.FTZ.AND P3, PT, |R28|, 1.0029599666595458984, PT ;  /* 0x3f8060fe1c00780b */ /* 0x000fe20003f76200 */
[----:B------:R-:W-:Y:S01]  /*0980*/  FFMA.FTZ R31, R10, R31, R25 ;  /* 0x0000001f0a1f7223 */ /* 0x000fe20000010019 */
[----:B------:R-:W-:Y:S01]  /*0990*/  @P4 LOP3.LUT R6, R30, 0x80000000, R21, 0xb8, !PT ;  /* 0x800000001e064812 */ /* 0x000fe200078eb815 */
[C---:B------:R-:W-:Y:S01]  /*09a0*/  FADD.FTZ R25, |R26|.reuse, -RZ ;  /* 0x800000ff1a197221 */ /* 0x040fe20000010200 */
[----:B------:R-:W-:Y:S01]  /*09b0*/  FSEL R22, R43, 8.4834944573231041431e-05, P1 ;  /* 0x38b1e96a2b167808 */ /* 0x000fe20000800000 */
[----:B------:R-:W-:Y:S01]  /*09c0*/  @!P1 FMUL.FTZ R25, R26, R26 ;  /* 0x0000001a1a199220 */ /* 0x000fe20000410000 */
[C---:B------:R-:W-:Y:S01]  /*09d0*/  FSEL R30, -R16.reuse, -0.00082130916416645050049, P1 ;  /* 0xba574d20101e7808 */ /* 0x040fe20000800100 */
[----:B------:R-:W-:Y:S01]  /*09e0*/  FADD.FTZ R21, |R27|, -RZ ;  /* 0x800000ff1b157221 */ /* 0x000fe20000010200 */
[----:B------:R-:W-:Y:S01]  /*09f0*/  FSEL R38, R43, 8.4834944573231041431e-05, P2 ;  /* 0x38b1e96a2b267808 */ /* 0x000fe20001000000 */
[----:B------:R-:W-:Y:S01]  /*0a00*/  @!P2 FMUL.FTZ R21, R27, R27 ;  /* 0x0000001b1b15a220 */ /* 0x000fe20000410000 */
[----:B------:R-:W-:Y:S01]  /*0a10*/  FSEL R10, -R16, -0.00082130916416645050049, P2 ;  /* 0xba574d20100a7808 */ /* 0x000fe20001000100 */
[----:B------:R-:W-:Y:S01]  /*0a20*/  FFMA.FTZ R30, R25, R22, R30 ;  /* 0x00000016191e7223 */ /* 0x000fe2000001001e */
[----:B------:R-:W-:-:S02]  /*0a30*/  FSEL R32, R17, 0.0052134888246655464172, P1 ;  /* 0x3baad5ea11207808 */ /* 0x000fc40000800000 */
[----:B------:R-:W-:Y:S01]  /*0a40*/  FSEL R22, R23, R24, P0 ;  /* 0x0000001817167208 */ /* 0x000fe20000000000 */
[----:B------:R-:W-:Y:S01]  /*0a50*/  FFMA.FTZ R10, R21, R38, R10 ;  /* 0x00000026150a7223 */ /* 0x000fe2000001000a */
[----:B------:R-:W-:Y:S01]  /*0a60*/  FSEL R38, -R18, -0.026868773624300956726, P1 ;  /* 0xbcdc1be712267808 */ /* 0x000fe20000800100 */
[----:B------:R-:W-:Y:S01]  /*0a70*/  FFMA.FTZ R32, R25, R30, R32 ;  /* 0x0000001e19207223 */ /* 0x000fe20000010020 */
[C---:B------:R-:W-:Y:S01]  /*0a80*/  FADD.FTZ R23, |R28|.reuse, -RZ ;  /* 0x800000ff1c177221 */ /* 0x040fe20000010200 */
[----:B------:R-:W-:Y:S01]  /*0a90*/  FSEL R30, R43, 8.4834944573231041431e-05, P3 ;  /* 0x38b1e96a2b1e7808 */ /* 0x000fe20001800000 */
[----:B------:R-:W-:Y:S01]  /*0aa0*/  @!P3 FMUL.FTZ R23, R28, R28 ;  /* 0x0000001c1c17b220 */ /* 0x000fe20000410000 */
[----:B------:R-:W-:Y:S01]  /*0ab0*/  FSEL R40, -R16, -0.00082130916416645050049, P3 ;  /* 0xba574d2010287808 */ /* 0x000fe20001800100 */
[----:B------:R-:W-:Y:S01]  /*0ac0*/  FFMA.FTZ R32, R25, R32, R38 ;  /* 0x0000002019207223 */ /* 0x000fe20000010026 */
[----:B------:R-:W-:Y:S01]  /*0ad0*/  FSEL R38, R19, 0.11284004896879196167, P1 ;  /* 0x3de718af13267808 */ /* 0x000fe20000800000 */
[----:B------:R-:W-:Y:S01]  /*0ae0*/  FFMA.FTZ R22, R31, R22, R22 ;  /* 0x000000161f167223 */ /* 0x000fe20000010016 */
[C---:B------:R-:W-:Y:S01]  /*0af0*/  FADD.FTZ R31, -R23.reuse, -RZ ;  /* 0x800000ff171f7221 */ /* 0x040fe20000010100 */
[----:B------:R-:W-:Y:S01]  /*0b00*/  FFMA.FTZ R30, R23, R30, R40 ;  /* 0x0000001e171e7223 */ /* 0x000fe20000010028 */
[----:B------:R-:W-:Y:S01]  /*0b10*/  FSEL R40, R17, 0.0052134888246655464172, P2 ;  /* 0x3baad5ea11287808 */ /* 0x000fe20001000000 */
[----:B------:R-:W-:Y:S01]  /*0b20*/  FFMA.FTZ R32, R25, R32, R38 ;  /* 0x0000002019207223 */ /* 0x000fe20000010026 */
[----:B------:R-:W-:-:S02]  /*0b30*/  FSEL R38, -R18, -0.026868773624300956726, P2 ;  /* 0xbcdc1be712267808 */ /* 0x000fc40001000100 */
[----:B------:R-:W-:Y:S01]  /*0b40*/  FSEL R31, R31, R28, P3 ;  /* 0x0000001c1f1f7208 */ /* 0x000fe20001800000 */
[----:B------:R-:W-:Y:S01]  /*0b50*/  FFMA.FTZ R40, R21, R10, R40 ;  /* 0x0000000a15287223 */ /* 0x000fe20000010028 */
[----:B------:R-:W-:-:S03]  /*0b60*/  FSEL R10, R47, -0.37612664699554443359, P1 ;  /* 0xbec093ac2f0a7808 */ /* 0x000fc60000800000 */
[----:B------:R-:W-:Y:S01]  /*0b70*/  FFMA.FTZ R38, R21, R40, R38 ;  /* 0x0000002815267223 */ /* 0x000fe20000010026 */
[----:B------:R-:W-:Y:S01]  /*0b80*/  FSEL R40, R19, 0.11284004896879196167, P2 ;  /* 0x3de718af13287808 */ /* 0x000fe20001000000 */
[----:B------:R-:W-:Y:S01]  /*0b90*/  FFMA.FTZ R10, R25, R32, R10 ;  /* 0x00000020190a7223 */ /* 0x000fe2000001000a */
[----:B------:R-:W-:-:S03]  /*0ba0*/  FSEL R32, R46, 0.12837915122509002686, P1 ;  /* 0x3e0375d32e207808 */ /* 0x000fc60000800000 */
[----:B------:R-:W-:Y:S01]  /*0bb0*/  FFMA.FTZ R38, R21, R38, R40 ;  /* 0x0000002615267223 */ /* 0x000fe20000010028 */
[----:B------:R-:W-:Y:S01]  /*0bc0*/  FSEL R40, R17, 0.0052134888246655464172, P3 ;  /* 0x3baad5ea11287808 */ /* 0x000fe20001800000 */
[----:B------:R-:W-:Y:S01]  /*0bd0*/  FFMA.FTZ R10, R25, R10, R32 ;  /* 0x0000000a190a7223 */ /* 0x000fe20000010020 */
[----:B------:R-:W-:Y:S01]  /*0be0*/  FSEL R32, R47, -0.37612664699554443359, P2 ;  /* 0xbec093ac2f207808 */ /* 0x000fe20001000000 */
[----:B------:R-:W-:Y:S02]  /*0bf0*/  FADD.FTZ R25, -R25, -RZ ;  /* 0x800000ff19197221 */ /* 0x000fe40000010100 */
[----:B------:R-:W-:Y:S01]  /*0c00*/  FFMA.FTZ R40, R23, R30, R40 ;  /* 0x0000001e17287223 */ /* 0x000fe20000010028 */
[----:B------:R-:W-:Y:S01]  /*0c10*/  FSEL R30, R46, 0.12837915122509002686, P2 ;  /* 0x3e0375d32e1e7808 */ /* 0x000fe20001000000 */
[----:B------:R-:W-:Y:S01]  /*0c20*/  FFMA.FTZ R32, R21, R38, R32 ;  /* 0x0000002615207223 */ /* 0x000fe20000010020 */
[----:B------:R-:W-:Y:S02]  /*0c30*/  FSEL R38, -R18, -0.026868773624300956726, P3 ;  /* 0xbcdc1be712267808 */ /* 0x000fe40001800100 */
[----:B------:R-:W-:Y:S01]  /*0c40*/  FSEL R29, R25, R26, P1 ;  /* 0x0000001a191d7208 */ /* 0x000fe20000800000 */
[----:B------:R-:W-:Y:S01]  /*0c50*/  FFMA.FTZ R25, R21, R32, R30 ;  /* 0x0000002015197223 */ /* 0x000fe2000001001e */
[----:B------:R-:W-:Y:S01]  /*0c60*/  FSEL R32, R19, 0.11284004896879196167, P3 ;  /* 0x3de718af13207808 */ /* 0x000fe20001800000 */
[----:B------:R-:W-:Y:S01]  /*0c70*/  FADD.FTZ R30, -R21, -RZ ;  /* 0x800000ff151e7221 */ /* 0x000fe20000010100 */
[----:B------:R-:W-:Y:S01]  /*0c80*/  FFMA.FTZ R38, R23, R40, R38 ;  /* 0x0000002817267223 */ /* 0x000fe20000010026 */
[----:B------:R-:W-:Y:S01]  /*0c90*/  FFMA.FTZ R10, R10, R29, R29 ;  /* 0x0000001d0a0a7223 */ /* 0x000fe2000001001d */
[----:B------:R-:W-:Y:S01]  /*0ca0*/  FSEL R21, R47, -0.37612664699554443359, P3 ;  /* 0xbec093ac2f157808 */ /* 0x000fe20001800000 */
[----:B------:R-:W1:Y:S01]  /*0cb0*/  @P0 MUFU.EX2 R29, R22 ;  /* 0x00000016001d0308 */ /* 0x000e620000000800 */
[----:B------:R-:W-:Y:S01]  /*0cc0*/  FFMA.FTZ R32, R23, R38, R32 ;  /* 0x0000002617207223 */ /* 0x000fe20000010020 */
[----:B------:R-:W-:-:S02]  /*0cd0*/  FSEL R30, R30, R27, P2 ;  /* 0x0000001b1e1e7208 */ /* 0x000fc40001000000 */
[----:B------:R-:W-:Y:S01]  /*0ce0*/  FSEL R38, R46, 0.12837915122509002686, P3 ;  /* 0x3e0375d32e267808 */ /* 0x000fe20001800000 */
[----:B------:R-:W-:Y:S02]  /*0cf0*/  FFMA.FTZ R32, R23, R32, R21 ;  /* 0x0000002017207223 */ /* 0x000fe40000010015 */
[----:B------:R-:W-:Y:S02]  /*0d00*/  FFMA.FTZ R21, R25, R30, R30 ;  /* 0x0000001e19157223 */ /* 0x000fe4000001001e */
[----:B------:R-:W2:Y:S01]  /*0d10*/  @P1 MUFU.EX2 R25, R10 ;  /* 0x0000000a00191308 */ /* 0x000ea20000000800 */
[----:B------:R-:W-:Y:S01]  /*0d20*/  FFMA.FTZ R32, R23, R32, R38 ;  /* 0x0000002017207223 */ /* 0x000fe20000010026 */
[----:B------:R-:W-:Y:S02]  /*0d30*/  HADD2.F32 R23, -RZ, R9.H1_H1 ;  /* 0x30000009ff177230 */ /* 0x000fe40000004100 */
[----:B------:R-:W3:Y:S01]  /*0d40*/  @P2 MUFU.EX2 R30, R21 ;  /* 0x00000015001e2308 */ /* 0x000ee20000000800 */
[----:B-1----:R-:W-:-:S02]  /*0d50*/  @P0 FADD.FTZ R29, -R29, 1 ;  /* 0x3f8000001d1d0421 */ /* 0x002fc40000010100 */
[----:B------:R-:W-:-:S03]  /*0d60*/  FMUL.FTZ R9, R23, 0.70710676908493041992 ;  /* 0x3f3504f317097820 */ /* 0x000fc60000410000 */
[----:B------:R-:W-:Y:S01]  /*0d70*/  @P0 LOP3.LUT R22, R29, 0x80000000, R24, 0xb8, !PT ;  /* 0x800000001d160812 */ /* 0x000fe200078eb818 */
[----:B------:R-:W-:Y:S01]  /*0d80*/  FFMA.FTZ R24, R32, R31, R31 ;  /* 0x0000001f20187223 */ /* 0x000fe2000001001f */
[----:B------:R-:W-:Y:S01]  /*0d90*/  FSETP.GE.FTZ.AND P0, PT, |R9|, 1.0029599666595458984, PT ;  /* 0x3f8060fe0900780b */ /* 0x000fe20003f16200 */
[----:B--2---:R-:W-:Y:S01]  /*0da0*/  @P1 FADD.FTZ R29, -R25, 1 ;  /* 0x3f800000191d1421 */ /* 0x004fe20000010100 */
[----:B------:R-:W-:Y:S01]  /*0db0*/  HADD2.F32 R25, -RZ, R12.H1_H1 ;  /* 0x3000000cff197230 */ /* 0x000fe20000004100 */
[----:B------:R-:W1:Y:S01]  /*0dc0*/  @P3 MUFU.EX2 R31, R24 ;  /* 0x00000018001f3308 */ /* 0x000e620000000800 */
[----:B------:R-:W-:Y:S01]  /*0dd0*/  FSEL R12, R43, 8.4834944573231041431e-05, P0 ;  /* 0x38b1e96a2b0c7808 */ /* 0x000fe20000000000 */
[----:B---3--:R-:W-:Y:S01]  /*0de0*/  @P2 FADD.FTZ R30, -R30, 1 ;  /* 0x3f8000001e1e2421 */ /* 0x008fe20000010100 */
[----:B------:R-:W-:Y:S01]  /*0df0*/  @P1 LOP3.LUT R10, R29, 0x80000000, R26, 0xb8, !PT ;  /* 0x800000001d0a1812 */ /* 0x000fe200078eb81a */
[----:B------:R-:W-:Y:S01]  /*0e00*/  FMUL.FTZ R26, R25, 0.70710676908493041992 ;  /* 0x3f3504f3191a7820 */ /* 0x000fe20000410000 */
[----:B------:R-:W-:Y:S01]  /*0e10*/  FADD.FTZ R29, |R9|, -RZ ;  /* 0x800000ff091d7221 */ /* 0x000fe20000010200 */
[----:B------:R-:W-:-:S02]  /*0e20*/  FSEL R32, R17, 0.0052134888246655464172, P0 ;  /* 0x3baad5ea11207808 */ /* 0x000fc40000000000 */
[----:B------:R-:W-:Y:S02]  /*0e30*/  @P2 LOP3.LUT R21, R30, 0x80000000, R27, 0xb8, !PT ;  /* 0x800000001e152812 */ /* 0x000fe400078eb81b */
[----:B------:R-:W-:Y:S01]  /*0e40*/  @!P0 FMUL.FTZ R29, R9, R9 ;  /* 0x00000009091d8220 */ /* 0x000fe20000410000 */
[----:B------:R-:W-:Y:S02]  /*0e50*/  FSETP.GE.FTZ.AND P1, PT, |R26|, 1.0029599666595458984, PT ;  /* 0x3f8060fe1a00780b */ /* 0x000fe40003f36200 */
[----:B------:R-:W-:Y:S01]  /*0e60*/  FSEL R30, -R16, -0.00082130916416645050049, P0 ;  /* 0xba574d20101e7808 */ /* 0x000fe20000000100 */
[----:B-1----:R-:W-:Y:S01]  /*0e70*/  @P3 FADD.FTZ R31, -R31, 1 ;  /* 0x3f8000001f1f3421 */ /* 0x002fe20000010100 */
[----:B------:R-:W-:-:S03]  /*0e80*/  FSEL R27, R43, 8.4834944573231041431e-05, P1 ;  /* 0x38b1e96a2b1b7808 */ /* 0x000fc60000800000 */
[----:B------:R-:W-:Y:S01]  /*0e90*/  FFMA.FTZ R30, R29, R12, R30 ;  /* 0x0000000c1d1e7223 */ /* 0x000fe2000001001e */
[----:B------:R-:W-:Y:S01]  /*0ea0*/  FADD.FTZ R12, |R26|, -RZ ;  /* 0x800000ff1a0c7221 */ /* 0x000fe20000010200 */
[----:B------:R-:W-:Y:S02]  /*0eb0*/  @P3 LOP3.LUT R24, R31, 0x80000000, R28, 0xb8, !PT ;  /* 0x800000001f183812 */ /* 0x000fe400078eb81c */
[----:B------:R-:W-:Y:S01]  /*0ec0*/  FSEL R31, -R16, -0.00082130916416645050049, P1 ;  /* 0xba574d20101f7808 */ /* 0x000fe20000800100 */
[----:B------:R-:W-:Y:S01]  /*0ed0*/  FFMA.FTZ R30, R29, R30, R32 ;  /* 0x0000001e1d1e7223 */ /* 0x000fe20000010020 */
[----:B------:R-:W-:Y:S01]  /*0ee0*/  @!P1 FMUL.FTZ R12, R26, R26 ;  /* 0x0000001a1a0c9220 */ /* 0x000fe20000410000 */
[----:B------:R-:W-:Y:S02]  /*0ef0*/  FSEL R28, -R18, -0.026868773624300956726, P0 ;  /* 0xbcdc1be7121c7808 */ /* 0x000fe40000000100 */
[----:B------:R-:W-:Y:S01]  /*0f00*/  FSEL R39, R47, -0.37612664699554443359, P1 ;  /* 0xbec093ac2f277808 */ /* 0x000fe20000800000 */
[----:B------:R-:W-:Y:S01]  /*0f10*/  FFMA.FTZ R27, R12, R27, R31 ;  /* 0x0000001b0c1b7223 */ /* 0x000fe2000001001f */
[----:B------:R-:W-:Y:S01]  /*0f20*/  FSEL R31, R17, 0.0052134888246655464172, P1 ;  /* 0x3baad5ea111f7808 */ /* 0x000fe20000800000 */
[----:B------:R-:W-:Y:S01]  /*0f30*/  FFMA.FTZ R28, R29, R30, R28 ;  /* 0x0000001e1d1c7223 */ /* 0x000fe2000001001c */
[----:B------:R-:W-:-:S02]  /*0f40*/  FSEL R30, R19, 0.11284004896879196167, P0 ;  /* 0x3de718af131e7808 */ /* 0x000fc40000000000 */
[----:B------:R-:W-:Y:S01]  /*0f50*/  FSEL R32, R46, 0.12837915122509002686, P1 ;  /* 0x3e0375d32e207808 */ /* 0x000fe20000800000 */
[----:B------:R-:W-:Y:S01]  /*0f60*/  FFMA.FTZ R27, R12, R27, R31 ;  /* 0x0000001b0c1b7223 */ /* 0x000fe2000001001f */
[----:B------:R-:W-:Y:S01]  /*0f70*/  FSEL R31, -R18, -0.026868773624300956726, P1 ;  /* 0xbcdc1be7121f7808 */ /* 0x000fe20000800100 */
[----:B------:R-:W-:Y:S01]  /*0f80*/  FFMA.FTZ R28, R29, R28, R30 ;  /* 0x0000001c1d1c7223 */ /* 0x000fe2000001001e */
[----:B------:R-:W-:-:S03]  /*0f90*/  FSEL R30, R47, -0.37612664699554443359, P0 ;  /* 0xbec093ac2f1e7808 */ /* 0x000fc60000000000 */
[----:B------:R-:W-:Y:S01]  /*0fa0*/  FFMA.FTZ R33, R12, R27, R31 ;  /* 0x0000001b0c217223 */ /* 0x000fe2000001001f */
[----:B------:R-:W-:Y:S02]  /*0fb0*/  HADD2.F32 R27, -RZ, R13.H0_H0 ;  /* 0x2000000dff1b7230 */ /* 0x000fe40000004100 */
[----:B------:R-:W-:Y:S01]  /*0fc0*/  FFMA.FTZ R28, R29, R28, R30 ;  /* 0x0000001c1d1c7223 */ /* 0x000fe2000001001e */
[----:B------:R-:W-:Y:S02]  /*0fd0*/  FSEL R30, R46, 0.12837915122509002686, P0 ;  /* 0x3e0375d32e1e7808 */ /* 0x000fe40000000000 */
[----:B------:R-:W-:-:S03]  /*0fe0*/  FMUL.FTZ R31, R27, 0.70710676908493041992 ;  /* 0x3f3504f31b1f7820 */ /* 0x000fc60000410000 */
[C---:B------:R-:W-:Y:S01]  /*0ff0*/  FFMA.FTZ R28, R29.reuse, R28, R30 ;  /* 0x0000001c1d1c7223 */ /* 0x040fe2000001001e */
[----:B------:R-:W-:Y:S01]  /*1000*/  FADD.FTZ R30, -R29, -RZ ;  /* 0x800000ff1d1e7221 */ /* 0x000fe20000010100 */
[----:B------:R-:W-:Y:S02]  /*1010*/  FSEL R29, R19, 0.11284004896879196167, P1 ;  /* 0x3de718af131d7808 */ /* 0x000fe40000800000 */
[----:B------:R-:W-:-:S03]  /*1020*/  FSETP.GE.FTZ.AND P2, PT, |R31|, 1.0029599666595458984, PT ;  /* 0x3f8060fe1f00780b */ /* 0x000fc60003f56200 */
[----:B------:R-:W-:Y:S01]  /*1030*/  FFMA.FTZ R33, R12, R33, R29 ;  /* 0x000000210c217223 */ /* 0x000fe2000001001d */
[----:B------:R-:W-:Y:S02]  /*1040*/  FSEL R29, R30, R9, P0 ;  /* 0x000000091e1d7208 */ /* 0x000fe40000000000 */
[----:B------:R-:W-:Y:S01]  /*1050*/  FSEL R30, R43, 8.4834944573231041431e-05, P2 ;  /* 0x38b1e96a2b1e7808 */ /* 0x000fe20001000000 */
[----:B------:R-:W-:Y:S01]  /*1060*/  FFMA.FTZ R33, R12, R33, R39 ;  /* 0x000000210c217223 */ /* 0x000fe20000010027 */
[----:B------:R-:W-:Y:S01]  /*1070*/  FSEL R38, -R16, -0.00082130916416645050049, P2 ;  /* 0xba574d2010267808 */ /* 0x000fe20001000100 */
[----:B------:R-:W-:Y:S01]  /*1080*/  FFMA.FTZ R28, R28, R29, R29 ;  /* 0x0000001d1c1c7223 */ /* 0x000fe2000001001d */
[----:B------:R-:W-:Y:S01]  /*1090*/  FADD.FTZ R29, |R31|, -RZ ;  /* 0x800000ff1f1d7221 */ /* 0x000fe20000010200 */
[----:B------:R-:W-:Y:S01]  /*10a0*/  FFMA.FTZ R32, R12, R33, R32 ;  /* 0x000000210c207223 */ /* 0x000fe20000010020 */
[----:B------:R-:W-:Y:S01]  /*10b0*/  FSEL R33, R17, 0.0052134888246655464172, P2 ;  /* 0x3baad5ea11217808 */ /* 0x000fe20001000000 */
        /* <DEDUP_REMOVED lines=16> */
[----:B------:R-:W-:-:S04]  /*11c0*/  HADD2.F32 R30, -RZ, R13.H1_H1 ;  /* 0x3000000dff1e7230 */ /* 0x000fc80000004100 */
[----:B------:R-:W-:Y:S01]  /*11d0*/  @P2 LOP3.LUT R29, R38, 0x80000000, R31, 0xb8, !PT ;  /* 0x80000000261d2812 */ /* 0x000fe200078eb81f */
[----:B------:R-:W-:Y:S01]  /*11e0*/  FMUL.FTZ R13, R30, 0.70710676908493041992 ;  /* 0x3f3504f31e0d7820 */ /* 0x000fe20000410000 */
[----:B------:R-:W-:Y:S01]  /*11f0*/  FADD.FTZ R31, -R12, -RZ ;  /* 0x800000ff0c1f7221 */ /* 0x000fe20000010100 */
[----:B------:R-:W-:Y:S01]  /*1200*/  FMUL.FTZ R38, R35, 0.5 ;  /* 0x3f00000023267820 */ /* 0x000fe20000410000 */
[----:B------:R-:W-:Y:S01]  /*1210*/  FADD.FTZ R35, R37, 1 ;  /* 0x3f80000025237421 */ /* 0x000fe20000010000 */
[C---:B------:R-:W-:Y:S01]  /*1220*/  FADD.FTZ R12, |R13|.reuse, -RZ ;  /* 0x800000ff0d0c7221 */ /* 0x040fe20000010200 */
[----:B------:R-:W-:Y:S02]  /*1230*/  FSETP.GE.FTZ.AND P2, PT, |R13|, 1.0029599666595458984, PT ;  /* 0x3f8060fe0d00780b */ /* 0x000fe40003f56200 */
[----:B------:R-:W-:Y:S01]  /*1240*/  FSEL R31, R31, R26, P1 ;  /* 0x0000001a1f1f7208 */ /* 0x000fe20000800000 */
[----:B------:R-:W-:Y:S01]  /*1250*/  FMUL.FTZ R35, R35, R38 ;  /* 0x0000002623237220 */ /* 0x000fe20000410000 */
[----:B------:R-:W-:-:S02]  /*1260*/  FSEL R33, R43, 8.4834944573231041431e-05, P2 ;  /* 0x38b1e96a2b217808 */ /* 0x000fc40001000000 */
[----:B------:R-:W-:Y:S01]  /*1270*/  FSEL R39, -R16, -0.00082130916416645050049, P2 ;  /* 0xba574d2010277808 */ /* 0x000fe20001000100 */
[----:B------:R-:W-:Y:S01]  /*1280*/  FFMA.FTZ R31, R32, R31, R31 ;  /* 0x0000001f201f7223 */ /* 0x000fe2000001001f */
[----:B------:R-:W-:-:S05]  /*1290*/  FSEL R32, R17, 0.0052134888246655464172, P2 ;  /* 0x3baad5ea11207808 */ /* 0x000fca0001000000 */
        /* <DEDUP_REMOVED lines=14> */
[----:B------:R-:W-:-:S03]  /*1380*/  HADD2.F32 R33, -RZ, R14.H0_H0 ;  /* 0x2000000eff217230 */ /* 0x000fc60000004100 */
[----:B------:R-:W1:Y:S02]  /*1390*/  @P2 MUFU.EX2 R12, R32 ;  /* 0x00000020000c2308 */ /* 0x000e640000000800 */
[----:B-1----:R-:W-:-:S05]  /*13a0*/  @P2 FADD.FTZ R12, -R12, 1 ;  /* 0x3f8000000c0c2421 */ /* 0x002fca0000010100 */
[----:B------:R-:W-:Y:S01]  /*13b0*/  @P2 LOP3.LUT R32, R12, 0x80000000, R13, 0xb8, !PT ;  /* 0x800000000c202812 */ /* 0x000fe200078eb80d */
[----:B------:R-:W-:Y:S01]  /*13c0*/  FMUL.FTZ R12, R33, 0.70710676908493041992 ;  /* 0x3f3504f3210c7820 */ /* 0x000fe20000410000 */
[----:B------:R-:W-:Y:S01]  /*13d0*/  FMUL.FTZ R13, R34, 0.5 ;  /* 0x3f000000220d7820 */ /* 0x000fe20000410000 */
[----:B------:R-:W-:-:S03]  /*13e0*/  FADD.FTZ R34, R36, 1 ;  /* 0x3f80000024227421 */ /* 0x000fc60000010000 */
[----:B------:R-:W-:Y:S01]  /*13f0*/  FSETP.GE.FTZ.AND P2, PT, |R12|, 1.0029599666595458984, PT ;  /* 0x3f8060fe0c00780b */ /* 0x000fe20003f56200 */
[----:B------:R-:W-:Y:S01]  /*1400*/  FMUL.FTZ R34, R34, R13 ;  /* 0x0000000d22227220 */ /* 0x000fe20000410000 */
[----:B------:R-:W-:Y:S02]  /*1410*/  FADD.FTZ R13, |R12|, -RZ ;  /* 0x800000ff0c0d7221 */ /* 0x000fe40000010200 */
[----:B------:R-:W-:Y:S02]  /*1420*/  FSEL R36, R43, 8.4834944573231041431e-05, P2 ;  /* 0x38b1e96a2b247808 */ /* 0x000fe40001000000 */
[----:B------:R-:W-:Y:S02]  /*1430*/  FSEL R38, -R16, -0.00082130916416645050049, P2 ;  /* 0xba574d2010267808 */ /* 0x000fe40001000100 */
        /* <DEDUP_REMOVED lines=13> */
[----:B------:R-:W-:-:S04]  /*1510*/  HADD2.F32 R37, -RZ, R14.H1_H1 ;  /* 0x3000000eff257230 */ /* 0x000fc80000004100 */
[----:B------:R-:W-:-:S05]  /*1520*/  FSEL R13, R13, R12, P2 ;  /* 0x0000000c0d0d7208 */ /* 0x000fca0001000000 */
[----:B------:R-:W-:Y:S01]  /*1530*/  FFMA.FTZ R36, R36, R13, R13 ;  /* 0x0000000d24247223 */ /* 0x000fe2000001000d */
[----:B------:R-:W-:-:S03]  /*1540*/  FMUL.FTZ R13, R37, 0.70710676908493041992 ;  /* 0x3f3504f3250d7820 */ /* 0x000fc60000410000 */
[----:B------:R-:W1:Y:S02]  /*1550*/  @P2 MUFU.EX2 R14, R36 ;  /* 0x00000024000e2308 */ /* 0x000e640000000800 */
[----:B------:R-:W-:-:S04]  /*1560*/  FSETP.GE.FTZ.AND P3, PT, |R13|, 1.0029599666595458984, PT ;  /* 0x3f8060fe0d00780b */ /* 0x000fc80003f76200 */
[----:B------:R-:W-:Y:S01]  /*1570*/  FSEL R41, -R16, -0.00082130916416645050049, P3 ;  /* 0xba574d2010297808 */ /* 0x000fe20001800100 */
[----:B-1----:R-:W-:Y:S01]  /*1580*/  @P2 FADD.FTZ R39, -R14, 1 ;  /* 0x3f8000000e272421 */ /* 0x002fe20000010100 */
[----:B------:R-:W-:-:S04]  /*1590*/  FSEL R14, R17, 0.0052134888246655464172, P3 ;  /* 0x3baad5ea110e7808 */ /* 0x000fc80001800000 */
[----:B------:R-:W-:Y:S01]  /*15a0*/  @P2 LOP3.LUT R36, R39, 0x80000000, R12, 0xb8, !PT ;  /* 0x8000000027242812 */ /* 0x000fe200078eb80c */
[----:B------:R-:W-:Y:S01]  /*15b0*/  FADD.FTZ R12, |R13|, -RZ ;  /* 0x800000ff0d0c7221 */ /* 0x000fe20000010200 */
[----:B------:R-:W-:Y:S01]  /*15c0*/  FSEL R39, R43, 8.4834944573231041431e-05, P3 ;  /* 0x38b1e96a2b277808 */ /* 0x000fe20001800000 */
        /* <DEDUP_REMOVED lines=16> */
[----:B------:R-:W-:-:S05]  /*16d0*/  FMUL.FTZ R40, R39, 0.70710676908493041992 ;  /* 0x3f3504f327287820 */ /* 0x000fca0000410000 */
[----:B------:R-:W-:-:S04]  /*16e0*/  FSETP.GE.FTZ.AND P2, PT, |R40|, 1.0029599666595458984, PT ;  /* 0x3f8060fe2800780b */ /* 0x000fc80003f56200 */
[----:B------:R-:W-:Y:S02]  /*16f0*/  FSEL R41, -R16, -0.00082130916416645050049, P2 ;  /* 0xba574d2010297808 */ /* 0x000fe40001000100 */
[----:B------:R-:W-:Y:S01]  /*1700*/  FSEL R14, R17, 0.0052134888246655464172, P2 ;  /* 0x3baad5ea110e7808 */ /* 0x000fe20001000000 */
[----:B-1----:R-:W-:-:S05]  /*1710*/  @P3 FADD.FTZ R12, -R12, 1 ;  /* 0x3f8000000c0c3421 */ /* 0x002fca0000010100 */
[----:B------:R-:W-:Y:S01]  /*1720*/  @P3 LOP3.LUT R38, R12, 0x80000000, R13, 0xb8, !PT ;  /* 0x800000000c263812 */ /* 0x000fe200078eb80d */
[C---:B------:R-:W-:Y:S01]  /*1730*/  FADD.FTZ R12, |R40|.reuse, -RZ ;  /* 0x800000ff280c7221 */ /* 0x040fe20000010200 */
        /* <DEDUP_REMOVED lines=25> */
[----:B------:R-:W-:-:S04]  /*18d0*/  FFMA.FTZ R14, R13, R14, R16 ;  /* 0x0000000e0d0e7223 */ /* 0x000fc80000010010 */
[C---:B------:R-:W-:Y:S01]  /*18e0*/  FFMA.FTZ R14, R13.reuse, R14, R17 ;  /* 0x0000000e0d0e7223 */ /* 0x040fe20000010011 */
[----:B------:R-:W-:-:S03]  /*18f0*/  FADD.FTZ R17, -R13, -RZ ;  /* 0x800000ff0d117221 */ /* 0x000fc60000010100 */
[----:B------:R-:W-:Y:S01]  /*1900*/  FFMA.FTZ R14, R13, R14, R15 ;  /* 0x0000000e0d0e7223 */ /* 0x000fe2000001000f */
[----:B------:R-:W-:Y:S02]  /*1910*/  FSEL R15, R46, 0.12837915122509002686, P3 ;  /* 0x3e0375d32e0f7808 */ /* 0x000fe40001800000 */
[----:B------:R-:W-:Y:S01]  /*1920*/  FSEL R17, R17, R12, P3 ;  /* 0x0000000c11117208 */ /* 0x000fe20001800000 */
[----:B------:R-:W-:-:S04]  /*1930*/  FFMA.FTZ R14, R13, R14, R19 ;  /* 0x0000000e0d0e7223 */ /* 0x000fc80000010013 */
[----:B------:R-:W-:-:S04]  /*1940*/  FFMA.FTZ R14, R13, R14, R47 ;  /* 0x0000000e0d0e7223 */ /* 0x000fc8000001002f */
[----:B------:R-:W-:-:S04]  /*1950*/  FFMA.FTZ R14, R13, R14, R15 ;  /* 0x0000000e0d0e7223 */ /* 0x000fc8000001000f */
[----:B------:R-:W-:Y:S01]  /*1960*/  FFMA.FTZ R43, R14, R17, R17 ;  /* 0x000000110e2b7223 */ /* 0x000fe20000010011 */
[----:B------:R-:W-:-:S03]  /*1970*/  IADD3 R14, P4, PT, R44, UR8, RZ ;  /* 0x000000082c0e7c10 */ /* 0x000fc6000ff9e0ff */
[----:B------:R-:W1:Y:S01]  /*1980*/  @P3 MUFU.EX2 R13, R43 ;  /* 0x0000002b000d3308 */ /* 0x000e620000000800 */
[----:B------:R-:W-:Y:S01]  /*1990*/  IADD3.X R15, PT, PT, R45, UR9, RZ, P4, !PT ;  /* 0x000000092d0f7c10 */ /* 0x000fe2000a7fe4ff */
[----:B-1----:R-:W-:-:S05]  /*19a0*/  @P3 FADD.FTZ R13, -R13, 1 ;  /* 0x3f8000000d0d3421 */ /* 0x002fca0000010100 */
[----:B------:R-:W-:Y:S02]  /*19b0*/  @P3 LOP3.LUT R43, R13, 0x80000000, R12, 0xb8, !PT ;  /* 0x800000000d2b3812 */ /* 0x000fe400078eb80c */
        /* <DEDUP_REMOVED lines=9> */
[----:B------:R-:W-:Y:S01]  /*1a50*/  FADD.FTZ R32, R32, 1 ;  /* 0x3f80000020207421 */ /* 0x000fe20000010000 */
[----:B------:R-:W1:Y:S01]  /*1a60*/  @P0 MUFU.EX2 R6, R28 ;  /* 0x0000001c00060308 */ /* 0x000e620000000800 */
[----:B------:R-:W-:Y:S01]  /*1a70*/  FMUL.FTZ R33, R33, 0.5 ;  /* 0x3f00000021217820 */ /* 0x000fe20000410000 */
[----:B------:R-:W-:Y:S01]  /*1a80*/  FMUL.FTZ R4, R4, R5 ;  /* 0x0000000504047220 */ /* 0x000fe20000410000 */
[----:B------:R-:W-:Y:S01]  /*1a90*/  FADD.FTZ R5, R22, 1 ;  /* 0x3f80000016057421 */ /* 0x000fe20000010000 */
[----:B------:R-:W-:Y:S01]  /*1aa0*/  FMUL.FTZ R37, R37, 0.5 ;  /* 0x3f00000025257820 */ /* 0x000fe20000410000 */
[----:B------:R-:W-:Y:S01]  /*1ab0*/  FADD.FTZ R36, R36, 1 ;  /* 0x3f80000024247421 */ /* 0x000fe20000010000 */
[----:B------:R-:W-:Y:S01]  /*1ac0*/  FMUL.FTZ R42, R42, 0.5 ;  /* 0x3f0000002a2a7820 */ /* 0x000fe20000410000 */
[----:B------:R-:W-:Y:S01]  /*1ad0*/  FMUL.FTZ R5, R5, R8 ;  /* 0x0000000805057220 */ /* 0x000fe20000410000 */
[----:B------:R-:W-:Y:S01]  /*1ae0*/  FADD.FTZ R8, R21, 1 ;  /* 0x3f80000015087421 */ /* 0x000fe20000010000 */
[----:B------:R-:W-:Y:S01]  /*1af0*/  FMUL.FTZ R23, R23, 0.5 ;  /* 0x3f00000017177820 */ /* 0x000fe20000410000 */
[----:B------:R-:W-:Y:S01]  /*1b00*/  FMUL.FTZ R22, R25, 0.5 ;  /* 0x3f00000019167820 */ /* 0x000fe20000410000 */
[----:B------:R-:W-:Y:S01]  /*1b10*/  FADD.FTZ R43, R43, 1 ;  /* 0x3f8000002b2b7421 */ /* 0x000fe20000010000 */
[----:B------:R-:W-:Y:S01]  /*1b20*/  F2FP.F16.F32.PACK_AB R4, R5, R4 ;  /* 0x000000040504723e */ /* 0x000fe200000000ff */
[----:B-1----:R-:W-:-:S02]  /*1b30*/  @P0 FADD.FTZ R6, -R6, 1 ;  /* 0x3f80000006060421 */ /* 0x002fc40000010100 */
[----:B------:R-:W-:Y:S01]  /*1b40*/  FMUL.FTZ R42, R43, R42 ;  /* 0x0000002a2b2a7220 */ /* 0x000fe20000410000 */
[----:B------:R-:W-:Y:S02]  /*1b50*/  F2FP.F16.F32.PACK_AB R34, R35, R34 ;  /* 0x000000222322723e */ /* 0x000fe400000000ff */
[----:B0-----:R-:W-:Y:S02]  /*1b60*/  IADD3 R3, PT, PT, R0, R3, RZ ;  /* 0x0000000300037210 */ /* 0x001fe40007ffe0ff */
[----:B------:R-:W-:Y:S02]  /*1b70*/  @P0 LOP3.LUT R28, R6, 0x80000000, R9, 0xb8, !PT ;  /* 0x80000000061c0812 */ /* 0x000fe400078eb809 */
[----:B------:R-:W0:Y:S03]  /*1b80*/  @P1 MUFU.EX2 R6, R31 ;  /* 0x0000001f00061308 */ /* 0x000e260000000800 */
[----:B------:R-:W-:-:S04]  /*1b90*/  FADD.FTZ R28, R28, 1 ;  /* 0x3f8000001c1c7421 */ /* 0x000fc80000010000 */
[----:B------:R-:W-:-:S05]  /*1ba0*/  FMUL.FTZ R23, R28, R23 ;  /* 0x000000171c177220 */ /* 0x000fca0000410000 */
[----:B------:R-:W-:Y:S01]  /*1bb0*/  F2FP.F16.F32.PACK_AB R2, R23, R2 ;  /* 0x000000021702723e */ /* 0x000fe200000000ff */
[----:B0-----:R-:W-:Y:S02]  /*1bc0*/  @P1 FADD.FTZ R9, -R6, 1 ;  /* 0x3f80000006091421 */ /* 0x001fe40000010100 */
[----:B------:R-:W0:Y:S03]  /*1bd0*/  @P2 MUFU.EX2 R6, R41 ;  /* 0x0000002900062308 */ /* 0x000e260000000800 */
[----:B------:R-:W-:-:S05]  /*1be0*/  @P1 LOP3.LUT R31, R9, 0x80000000, R26, 0xb8, !PT ;  /* 0x80000000091f1812 */ /* 0x000fca00078eb81a */
[----:B------:R-:W-:-:S04]  /*1bf0*/  FADD.FTZ R31, R31, 1 ;  /* 0x3f8000001f1f7421 */ /* 0x000fc80000010000 */
[----:B------:R-:W-:Y:S01]  /*1c00*/  FMUL.FTZ R31, R31, R22 ;  /* 0x000000161f1f7220 */ /* 0x000fe20000410000 */
[----:B0-----:R-:W-:Y:S01]  /*1c10*/  @P2 FADD.FTZ R9, -R6, 1 ;  /* 0x3f80000006092421 */ /* 0x001fe20000010100 */
[----:B------:R-:W-:Y:S01]  /*1c20*/  FMUL.FTZ R6, R7, 0.5 ;  /* 0x3f00000007067820 */ /* 0x000fe20000410000 */
[----:B------:R-:W-:Y:S01]  /*1c30*/  FADD.FTZ R7, R10, 1 ;  /* 0x3f8000000a077421 */ /* 0x000fe20000010000 */
[----:B------:R-:W-:Y:S02]  /*1c40*/  FMUL.FTZ R10, R27, 0.5 ;  /* 0x3f0000001b0a7820 */ /* 0x000fe40000410000 */
[----:B------:R-:W-:Y:S01]  /*1c50*/  @P2 LOP3.LUT R41, R9, 0x80000000, R40, 0xb8, !PT ;  /* 0x8000000009292812 */ /* 0x000fe200078eb828 */
[----:B------:R-:W-:Y:S01]  /*1c60*/  FMUL.FTZ R9, R20, 0.5 ;  /* 0x3f00000014097820 */ /* 0x000fe20000410000 */
[----:B------:R-:W-:Y:S01]  /*1c70*/  FMUL.FTZ R7, R7, R6 ;  /* 0x0000000607077220 */ /* 0x000fe20000410000 */
[----:B------:R-:W-:Y:S01]  /*1c80*/  FMUL.FTZ R6, R24, R11 ;  /* 0x0000000b18067220 */ /* 0x000fe20000410000 */
[----:B------:R-:W-:Y:S01]  /*1c90*/  FMUL.FTZ R11, R30, 0.5 ;  /* 0x3f0000001e0b7820 */ /* 0x000fe20000410000 */
[----:B------:R-:W-:Y:S01]  /*1ca0*/  FMUL.FTZ R8, R8, R9 ;  /* 0x0000000908087220 */ /* 0x000fe20000410000 */
[----:B------:R-:W-:Y:S01]  /*1cb0*/  FADD.FTZ R9, R29, 1 ;  /* 0x3f8000001d097421 */ /* 0x000fe20000010000 */
[----:B------:R-:W-:Y:S01]  /*1cc0*/  FADD.FTZ R20, R38, 1 ;  /* 0x3f80000026147421 */ /* 0x000fe20000010000 */
[----:B------:R-:W-:Y:S01]  /*1cd0*/  FMUL.FTZ R24, R39, 0.5 ;  /* 0x3f00000027187820 */ /* 0x000fe20000410000 */
[----:B------:R-:W-:Y:S01]  /*1ce0*/  FADD.FTZ R41, R41, 1 ;  /* 0x3f80000029297421 */ /* 0x000fe20000010000 */
[----:B------:R-:W-:Y:S01]  /*1cf0*/  FMUL.FTZ R9, R9, R10 ;  /* 0x0000000a09097220 */ /* 0x000fe20000410000 */
[----:B------:R-:W-:Y:S01]  /*1d00*/  FMUL.FTZ R10, R32, R11 ;  /* 0x0000000b200a7220 */ /* 0x000fe20000410000 */
[----:B------:R-:W-:Y:S01]  /*1d10*/  FMUL.FTZ R11, R36, R33 ;  /* 0x00000021240b7220 */ /* 0x000fe20000410000 */
[----:B------:R-:W-:Y:S01]  /*1d20*/  FMUL.FTZ R20, R20, R37 ;  /* 0x0000002514147220 */ /* 0x000fe20000410000 */
[----:B------:R-:W-:Y:S01]  /*1d30*/  FMUL.FTZ R41, R41, R24 ;  /* 0x0000001829297220 */ /* 0x000fe20000410000 */
[----:B------:R-:W-:-:S02]  /*1d40*/  F2FP.F16.F32.PACK_AB R7, R8, R7 ;  /* 0x000000070807723e */ /* 0x000fc400000000ff */
[----:B------:R-:W-:Y:S02]  /*1d50*/  F2FP.F16.F32.PACK_AB R9, R10, R9 ;  /* 0x000000090a09723e */ /* 0x000fe400000000ff */
[----:B------:R-:W-:Y:S02]  /*1d60*/  F2FP.F16.F32.PACK_AB R11, R20, R11 ;  /* 0x0000000b140b723e */ /* 0x000fe400000000ff */
[----:B------:R-:W-:Y:S02]  /*1d70*/  F2FP.F16.F32.PACK_AB R8, R31, R6 ;  /* 0x000000061f08723e */ /* 0x000fe400000000ff */
[----:B------:R-:W-:Y:S01]  /*1d80*/  F2FP.F16.F32.PACK_AB R42, R42, R41 ;  /* 0x000000292a2a723e */ /* 0x000fe200000000ff */
[----:B--2---:R-:W-:Y:S01]  /*1d90*/  HMUL2 R14, R4, R14 ;  /* 0x0000000e040e7232 */ /* 0x004fe20000000000 */
[----:B------:R-:W-:Y:S01]  /*1da0*/  IADD3 R4, P0, PT, R44, UR6, RZ ;  /* 0x000000062c047c10 */ /* 0x000fe2000ff1e0ff */
[----:B------:R-:W-:Y:S02]  /*1db0*/  HMUL2 R10, R11, R18 ;  /* 0x000000120b0a7232 */ /* 0x000fe40000000000 */
[----:B------:R-:W-:-:S02]  /*1dc0*/  HFMA2 R13, R2, R13, -RZ ;  /* 0x0000000d020d7231 */ /* 0x000fc400001000ff */
[----:B------:R-:W-:Y:S02]  /*1dd0*/  HMUL2 R12, R34, R12 ;  /* 0x0000000c220c7232 */ /* 0x000fe40000000000 */
[----:B------:R-:W-:Y:S02]  /*1de0*/  HFMA2 R15, R7, R15, -RZ ;  /* 0x0000000f070f7231 */ /* 0x000fe400001000ff */
[----:B------:R-:W-:Y:S02]  /*1df0*/  HMUL2 R8, R8, R16 ;  /* 0x0000001008087232 */ /* 0x000fe40000000000 */
[----:B------:R-:W-:Y:S01]  /*1e00*/  HFMA2 R9, R9, R17, -RZ ;  /* 0x0000001109097231 */ /* 0x000fe200001000ff */
[----:B------:R-:W-:Y:S01]  /*1e10*/  IADD3.X R5, PT, PT, R45, UR7, RZ, P0, !PT ;  /* 0x000000072d057c10 */ /* 0x000fe200087fe4ff */
[----:B------:R-:W-:Y:S01]  /*1e20*/  HFMA2 R11, R42, R19, -RZ ;  /* 0x000000132a0b7231 */ /* 0x000fe200001000ff */
[----:B------:R-:W-:Y:S01]  /*1e30*/  ISETP.GE.AND P0, PT, R3, UR11, PT ;  /* 0x0000000b03007c0c */ /* 0x000fe2000bf06270 */
[----:B------:R-:W-:-:S03]  /*1e40*/  IMAD.WIDE.U32 R44, R0, 0x20, R44 ;  /* 0x00000020002c7825 */ /* 0x000fc600078e002c */
[----:B------:R1:W-:Y:S09]  /*1e50*/  STG.E.ENL2.256 desc[UR12][R4.64], R12, R8 ;  /* 0xf800000c0408797f */ /* 0x0003f2000f12180c */
[----:B------:R-:W-:Y:S05]  /*1e60*/  @!P0 BRA `(.L_x_316) ;  /* 0xffffffe000b08947 */ /* 0x000fea000383ffff */
[----:B------:R-:W-:Y:S05]  /*1e70*/  EXIT ;  /* 0x000000000000794d */ /* 0x000fea0003800000 */
.L_x_317:
        /* <DEDUP_REMOVED lines=16> */
.L_x_500:


//--------------------- .text._ZN4vllm18act_and_mul_kernelIf6float2XadL_ZNS_11gelu_kernelIfEET_RKS3_EEXadL_ZNS_18packed_gelu_kernelIS1_EES3_S5_EELb1ELb1ELb1EEEvPS3_PS4_i --------------------------
	.section	.text._ZN4vllm18act_and_mul_kernelIf6float2XadL_ZNS_11gelu_kernelIfEET_RKS3_EEXadL_ZNS_18packed_gelu_kernelIS1_EES3_S5_EELb1ELb1ELb1EEEvPS3_PS4_i,"ax",@progbits
	.align	128
        .global         _ZN4vllm18act_and_mul_kernelIf6float2XadL_ZNS_11gelu_kernelIfEET_RKS3_EEXadL_ZNS_18packed_gelu_kernelIS1_EES3_S5_EELb1ELb1ELb1EEEvPS3_PS4_i
        .type           _ZN4vllm18act_and_mul_kernelIf6float2XadL_ZNS_11gelu_kernelIfEET_RKS3_EEXadL_ZNS_18packed_gelu_kernelIS1_EES3_S5_EELb1ELb1ELb1EEEvPS3_PS4_i,@function
        .size           _ZN4vllm18act_and_mul_kernelIf6float2XadL_ZNS_11gelu_kernelIfEET_RKS3_EEXadL_ZNS_18packed_gelu_kernelIS1_EES3_S5_EELb1ELb1ELb1EEEvPS3_PS4_i,(.L_x_501 - _ZN4vllm18act_and_mul_kernelIf6float2XadL_ZNS_11gelu_kernelIfEET_RKS3_EEXadL_ZNS_18packed_gelu_kernelIS1_EES3_S5_EELb1ELb1ELb1EEEvPS3_PS4_i)
        .other          _ZN4vllm18act_and_mul_kernelIf6float2XadL_ZNS_11gelu_kernelIfEET_RKS3_EEXadL_ZNS_18packed_gelu_kernelIS1_EES3_S5_EELb1ELb1ELb1EEEvPS3_PS4_i,@"STO_CUDA_ENTRY STV_DEFAULT"
_ZN4vllm18act_and_mul_kernelIf6float2XadL_ZNS_11gelu_kernelIfEET_RKS3_EEXadL_ZNS_18packed_gelu_kernelIS1_EES3_S5_EELb1ELb1ELb1EEEvPS3_PS4_i:
.text._ZN4vllm18act_and_mul_kernelIf6float2XadL_ZNS_11gelu_kernelIfEET_RKS3_EEXadL_ZNS_18packed_gelu_kernelIS1_EES3_S5_EELb1ELb1ELb1EEEvPS3_PS4_i:
        /* <DEDUP_REMOVED lines=19> */
.L_x_318:
[----:B------:R-:W-:-:S04]  /*0130*/  IADD3 R8, P0, PT, R26, UR4, RZ ;  /* 0x000000041a087c10 */ /* 0x000fc8000ff1e0ff */
[----:B------:R-:W-:-:S06]  /*0140*/  IADD3.X R9, PT, PT, R27, UR5, RZ, P0, !PT ;  /* 0x000000051b097c10 */ /* 0x000fcc00087fe4ff */
[----:B--2---:R-:W2:Y:S01]  /*0150*/  LDG.E.ENL2.256.CONSTANT R8, R12, desc[UR12][R8.64] ;  /* 0xfe00000c080c797e */ /* 0x004ea20008129908 */
[----:B-1----:R-:W-:Y:S01]  /*0160*/  HFMA2 R19, -RZ, RZ, 0.61474609375, 16.90625 ;  /* 0x38eb4c3aff137431 */ /* 0x002fe200000001ff */
[----:B------:R-:W-:Y:S01]  /*0170*/  MOV R18, 0x3aae005b ;  /* 0x3aae005b00127802 */ /* 0x000fe20000000f00 */
[----:B------:R-:W-:Y:S01]  /*0180*/  HFMA2 R16, -RZ, RZ, 1.0087890625, -0.000686168670654296875 ;  /* 0x3c09919fff107431 */ /* 0x000fe200000001ff */
[----:B------:R-:W-:Y:S01]  /*0190*/  MOV R17, 0x3d24d99a ;  /* 0x3d24d99a00117802 */ /* 0x000fe20000000f00 */
[----:B------:R-:W-:Y:S01]  /*01a0*/  HFMA2 R25, -RZ, RZ, 1.5341796875, 81.5625 ;  /* 0x3e235519ff197431 */ /* 0x000fe200000001ff */
[----:B------:R-:W-:Y:S01]  /*01b0*/  MOV R30, 0x3f69b4f9 ;  /* 0x3f69b4f9001e7802 */ /* 0x000fe20000000f00 */
[----:B--2---:R-:W-:-:S04]  /*01c0*/  FMUL.FTZ R4, R12, 0.70710676908493041992 ;  /* 0x3f3504f30c047820 */ /* 0x004fc80000410000 */
        /* <DEDUP_REMOVED lines=14> */
[----:B------:R-:W-:Y:S02]  /*02b0*/  FFMA.FTZ R2, R5, R2, R22 ;  /* 0x0000000205027223 */ /* 0x000fe40000010016 */
[----:B------:R-:W-:Y:S02]  /*02c0*/  FSEL R24, R19, 8.4834944573231041431e-05, P2 ;  /* 0x38b1e96a13187808 */ /* 0x000fe40001000000 */
[C---:B------:R-:W-:Y:S01]  /*02d0*/  FFMA.FTZ R20, R5.reuse, R2, R7 ;  /* 0x0000000205147223 */ /* 0x040fe20000010007 */
[----:B------:R-:W-:Y:S02]  /*02e0*/  HFMA2 R2, -RZ, RZ, 1.7822265625, 0.000185489654541015625 ;  /* 0x3f210a14ff027431 */ /* 0x000fe400000001ff */
[C---:B------:R-:W-:Y:S01]  /*02f0*/  FADD.FTZ R7, -R5.reuse, -RZ ;  /* 0x800000ff05077221 */ /* 0x040fe20000010100 */
[----:B------:R-:W-:Y:S01]  /*0300*/  FSEL R28, -R18, -0.00082130916416645050049, P2 ;  /* 0xba574d20121c7808 */ /* 0x000fe20001000100 */
[----:B------:R-:W-:Y:S01]  /*0310*/  FFMA.FTZ R20, R5, R20, R23 ;  /* 0x0000001405147223 */ /* 0x000fe20000010017 */
[----:B------:R-:W-:-:S02]  /*0320*/  FSEL R23, R25, 0.11284004896879196167, P2 ;  /* 0x3de718af19177808 */ /* 0x000fc40001000000 */
[----:B------:R-:W-:Y:S01]  /*0330*/  FSEL R22, R2, 0.12837915122509002686, P0 ;  /* 0x3e0375d302167808 */ /* 0x000fe20000000000 */
[----:B------:R-:W-:Y:S01]  /*0340*/  @!P2 FMUL.FTZ R21, R6, R6 ;  /* 0x000000060615a220 */ /* 0x000fe20000410000 */
[----:B------:R-:W-:Y:S02]  /*0350*/  FSEL R7, R7, R4, P0 ;  /* 0x0000000407077208 */ /* 0x000fe40000000000 */
[----:B------:R-:W-:Y:S01]  /*0360*/  FSEL R29, R30, -0.37612664699554443359, P2 ;  /* 0xbec093ac1e1d7808 */ /* 0x000fe20001000000 */
[----:B------:R-:W-:Y:S01]  /*0370*/  FFMA.FTZ R20, R5, R20, R22 ;  /* 0x0000001405147223 */ /* 0x000fe20000010016 */
[----:B------:R-:W-:Y:S01]  /*0380*/  FSEL R5, R16, 0.0052134888246655464172, P2 ;  /* 0x3baad5ea10057808 */ /* 0x000fe20001000000 */
[----:B------:R-:W-:Y:S01]  /*0390*/  FFMA.FTZ R24, R21, R24, R28 ;  /* 0x0000001815187223 */ /* 0x000fe2000001001c */
[----:B------:R-:W-:Y:S01]  /*03a0*/  FSEL R22, R2, 0.12837915122509002686, P2 ;  /* 0x3e0375d302167808 */ /* 0x000fe20001000000 */
[----:B------:R-:W-:Y:S01]  /*03b0*/  FFMA.FTZ R34, R20, R7, R7 ;  /* 0x0000000714227223 */ /* 0x000fe20000010007 */
[----:B------:R-:W-:Y:S01]  /*03c0*/  FSEL R7, -R17, -0.026868773624300956726, P2 ;  /* 0xbcdc1be711077808 */ /* 0x000fe20001000100 */
[C---:B------:R-:W-:Y:S01]  /*03d0*/  FFMA.FTZ R24, R21.reuse, R24, R5 ;  /* 0x0000001815187223 */ /* 0x040fe20000010005 */
[----:B------:R-:W-:Y:S01]  /*03e0*/  FMUL.FTZ R5, R14, 0.70710676908493041992 ;  /* 0x3f3504f30e057820 */ /* 0x000fe20000410000 */
[----:B------:R-:W1:Y:S02]  /*03f0*/  @P0 MUFU.EX2 R20, R34 ;  /* 0x0000002200140308 */ /* 0x000e640000000800 */
[----:B------:R-:W-:Y:S01]  /*0400*/  FFMA.FTZ R24, R21, R24, R7 ;  /* 0x0000001815187223 */ /* 0x000fe20000010007 */
[----:B------:R-:W-:Y:S01]  /*0410*/  FMUL.FTZ R7, R15, 0.70710676908493041992 ;  /* 0x3f3504f30f077820 */ /* 0x000fe20000410000 */
[----:B------:R-:W-:-:S02]  /*0420*/  FSETP.GE.FTZ.AND P3, PT, |R5|, 1.0029599666595458984, PT ;  /* 0x3f8060fe0500780b */ /* 0x000fc40003f76200 */
[----:B------:R-:W-:Y:S02]  /*0430*/  FFMA.FTZ R24, R21, R24, R23 ;  /* 0x0000001815187223 */ /* 0x000fe40000010017 */
[----:B------:R-:W-:Y:S02]  /*0440*/  FSETP.GE.FTZ.AND P1, PT, |R7|, 1.0029599666595458984, PT ;  /* 0x3f8060fe0700780b */ /* 0x000fe40003f36200 */
[----:B------:R-:W-:Y:S01]  /*0450*/  FFMA.FTZ R24, R21, R24, R29 ;  /* 0x0000001815187223 */ /* 0x000fe2000001001d */
[C---:B------:R-:W-:Y:S02]  /*0460*/  FSEL R29, R19.reuse, 8.4834944573231041431e-05, P3 ;  /* 0x38b1e96a131d7808 */ /* 0x040fe40001800000 */
[----:B------:R-:W-:Y:S01]  /*0470*/  FSEL R31, R19, 8.4834944573231041431e-05, P1 ;  /* 0x38b1e96a131f7808 */ /* 0x000fe20000800000 */
[----:B-1----:R-:W-:Y:S01]  /*0480*/  @P0 FADD.FTZ R23, -R20, 1 ;  /* 0x3f80000014170421 */ /* 0x002fe20000010100 */
[----:B------:R-:W-:Y:S01]  /*0490*/  FFMA.FTZ R33, R21, R24, R22 ;  /* 0x0000001815217223 */ /* 0x000fe20000010016 */
[C---:B------:R-:W-:Y:S01]  /*04a0*/  FADD.FTZ R22, |R5|.reuse, -RZ ;  /* 0x800000ff05167221 */ /* 0x040fe20000010200 */
[----:B------:R-:W-:Y:S01]  /*04b0*/  @!P3 FMUL.FTZ R22, R5, R5 ;  /* 0x000000050516b220 */ /* 0x000fe20000410000 */
[----:B------:R-:W-:Y:S01]  /*04c0*/  FSEL R35, -R18, -0.00082130916416645050049, P1 ;  /* 0xba574d2012237808 */ /* 0x000fe20000800100 */
[----:B------:R-:W-:Y:S01]  /*04d0*/  FMUL.FTZ R20, R8, 0.70710676908493041992 ;  /* 0x3f3504f308147820 */ /* 0x000fe20000410000 */
[----:B------:R-:W-:Y:S01]  /*04e0*/  @P0 LOP3.LUT R34, R23, 0x80000000, R4, 0xb8, !PT ;  /* 0x8000000017220812 */ /* 0x000fe200078eb804 */
[C---:B------:R-:W-:Y:S01]  /*04f0*/  FADD.FTZ R4, |R7|.reuse, -RZ ;  /* 0x800000ff07047221 */ /* 0x040fe20000010200 */
[----:B------:R-:W-:Y:S01]  /*0500*/  FSEL R23, -R18, -0.00082130916416645050049, P3 ;  /* 0xba574d2012177808 */ /* 0x000fe20001800100 */
[----:B------:R-:W-:Y:S01]  /*0510*/  @!P1 FMUL.FTZ R4, R7, R7 ;  /* 0x0000000707049220 */ /* 0x000fe20000410000 */
[----:B------:R-:W-:Y:S01]  /*0520*/  FSETP.GE.FTZ.AND P0, PT, |R20|, 1.0029599666595458984, PT ;  /* 0x3f8060fe1400780b */ /* 0x000fe20003f16200 */
[----:B------:R-:W-:-:S02]  /*0530*/  FADD.FTZ R21, -R21, -RZ ;  /* 0x800000ff15157221 */ /* 0x000fc40000010100 */
[----:B------:R-:W-:Y:S01]  /*0540*/  FFMA.FTZ R29, R22, R29, R23 ;  /* 0x0000001d161d7223 */ /* 0x000fe20000010017 */
[----:B------:R-:W-:Y:S01]  /*0550*/  FFMA.FTZ R23, R4, R31, R35 ;  /* 0x0000001f04177223 */ /* 0x000fe20000010023 */
[----:B------:R-:W-:Y:S02]  /*0560*/  FSEL R31, R16, 0.0052134888246655464172, P3 ;  /* 0x3baad5ea101f7808 */ /* 0x000fe40001800000 */
[----:B------:R-:W-:Y:S01]  /*0570*/  FSEL R24, R21, R6, P2 ;  /* 0x0000000615187208 */ /* 0x000fe20001000000 */
[----:B------:R-:W-:Y:S01]  /*0580*/  FADD.FTZ R21, |R20|, -RZ ;  /* 0x800000ff14157221 */ /* 0x000fe20000010200 */
[----:B------:R-:W-:Y:S01]  /*0590*/  FSEL R28, -R18, -0.00082130916416645050049, P0 ;  /* 0xba574d20121c7808 */ /* 0x000fe20000000100 */
[----:B------:R-:W-:Y:S01]  /*05a0*/  FFMA.FTZ R29, R22, R29, R31 ;  /* 0x0000001d161d7223 */ /* 0x000fe2000001001f */
[----:B------:R-:W-:Y:S01]  /*05b0*/  FSEL R31, R16, 0.0052134888246655464172, P1 ;  /* 0x3baad5ea101f7808 */ /* 0x000fe20000800000 */
[----:B------:R-:W-:Y:S01]  /*05c0*/  FFMA.FTZ R33, R33, R24, R24 ;  /* 0x0000001821217223 */ /* 0x000fe20000010018 */
[----:B------:R-:W-:Y:S01]  /*05d0*/  FSEL R24, R19, 8.4834944573231041431e-05, P0 ;  /* 0x38b1e96a13187808 */ /* 0x000fe20000000000 */
[----:B------:R-:W-:Y:S01]  /*05e0*/  @!P0 FMUL.FTZ R21, R20, R20 ;  /* 0x0000001414158220 */ /* 0x000fe20000410000 */
[C---:B------:R-:W-:Y:S01]  /*05f0*/  FSEL R35, -R17.reuse, -0.026868773624300956726, P1 ;  /* 0xbcdc1be711237808 */ /* 0x040fe20000800100 */
[----:B------:R-:W-:Y:S01]  /*0600*/  FFMA.FTZ R31, R4, R23, R31 ;  /* 0x00000017041f7223 */ /* 0x000fe2000001001f */
[----:B------:R-:W-:Y:S01]  /*0610*/  FSEL R23, -R17, -0.026868773624300956726, P3 ;  /* 0xbcdc1be711177808 */ /* 0x000fe20001800100 */
[----:B------:R-:W-:Y:S01]  /*0620*/  FFMA.FTZ R24, R21, R24, R28 ;  /* 0x0000001815187223 */ /* 0x000fe2000001001c */
[----:B------:R-:W-:Y:S01]  /*0630*/  FSEL R28, R16, 0.0052134888246655464172, P0 ;  /* 0x3baad5ea101c7808 */ /* 0x000fe20000000000 */
[----:B------:R-:W-:Y:S01]  /*0640*/  FFMA.FTZ R31, R4, R31, R35 ;  /* 0x0000001f041f7223 */ /* 0x000fe20000010023 */
[----:B------:R-:W-:Y:S01]  /*0650*/  FSEL R35, R30, -0.37612664699554443359, P1 ;  /* 0xbec093ac1e237808 */ /* 0x000fe20000800000 */
[----:B------:R-:W-:Y:S01]  /*0660*/  FFMA.FTZ R23, R22, R29, R23 ;  /* 0x0000001d16177223 */ /* 0x000fe20000010017 */
[----:B------:R-:W-:Y:S01]  /*0670*/  FSEL R29, R25, 0.11284004896879196167, P3 ;  /* 0x3de718af191d7808 */ /* 0x000fe20001800000 */
[----:B------:R-:W-:Y:S01]  /*0680*/  FFMA.FTZ R24, R21, R24, R28 ;  /* 0x0000001815187223 */ /* 0x000fe2000001001c */
[----:B------:R-:W-:-:S03]  /*0690*/  FSEL R28, -R17, -0.026868773624300956726, P0 ;  /* 0xbcdc1be7111c7808 */ /* 0x000fc60000000100 */
[----:B------:R-:W-:Y:S01]  /*06a0*/  FFMA.FTZ R23, R22, R23, R29 ;  /* 0x0000001716177223 */ /* 0x000fe2000001001d */
[----:B------:R-:W-:Y:S01]  /*06b0*/  FSEL R29, R25, 0.11284004896879196167, P1 ;  /* 0x3de718af191d7808 */ /* 0x000fe20000800000 */
[----:B------:R-:W-:Y:S01]  /*06c0*/  FFMA.FTZ R24, R21, R24, R28 ;  /* 0x0000001815187223 */ /* 0x000fe2000001001c */
[----:B------:R-:W-:-:S03]  /*06d0*/  FSEL R28, R25, 0.11284004896879196167, P0 ;  /* 0x3de718af191c7808 */ /* 0x000fc60000000000 */
[----:B------:R-:W-:Y:S01]  /*06e0*/  FFMA.FTZ R31, R4, R31, R29 ;  /* 0x0000001f041f7223 */ /* 0x000fe2000001001d */
[C---:B------:R-:W-:Y:S01]  /*06f0*/  FSEL R29, R30.reuse, -0.37612664699554443359, P3 ;  /* 0xbec093ac1e1d7808 */ /* 0x040fe20001800000 */
[C---:B------:R-:W-:Y:S01]  /*0700*/  FFMA.FTZ R24, R21.reuse, R24, R28 ;  /* 0x0000001815187223 */ /* 0x040fe2000001001c */
[----:B------:R-:W-:Y:S01]  /*0710*/  FSEL R28, R30, -0.37612664699554443359, P0 ;  /* 0xbec093ac1e1c7808 */ /* 0x000fe20000000000 */
[----:B------:R-:W-:Y:S02]  /*0720*/  FFMA.FTZ R31, R4, R31, R35 ;  /* 0x0000001f041f7223 */ /* 0x000fe40000010023 */
[----:B------:R-:W-:Y:S01]  /*0730*/  FFMA.FTZ R23, R22, R23, R29 ;  /* 0x0000001716177223 */ /* 0x000fe2000001001d */
[----:B------:R-:W-:Y:S01]  /*0740*/  FSEL R29, R2, 0.12837915122509002686, P3 ;  /* 0x3e0375d3021d7808 */ /* 0x000fe20001800000 */
[----:B------:R-:W-:Y:S01]  /*0750*/  FFMA.FTZ R28, R21, R24, R28 ;  /* 0x00000018151c7223 */ /* 0x000fe2000001001c */
[----:B------:R-:W-:-:S03]  /*0760*/  FADD.FTZ R24, -R22, -RZ ;  /* 0x800000ff16187221 */ /* 0x000fc60000010100 */
[----:B------:R-:W-:Y:S01]  /*0770*/  FFMA.FTZ R32, R22, R23, R29 ;  /* 0x0000001716207223 */ /* 0x000fe2000001001d */
[C---:B------:R-:W-:Y:S01]  /*0780*/  FSEL R23, R2.reuse, 0.12837915122509002686, P1 ;  /* 0x3e0375d302177808 */ /* 0x040fe20000800000 */
[----:B------:R-:W-:Y:S01]  /*0790*/  FADD.FTZ R29, -R21, -RZ ;  /* 0x800000ff151d7221 */ /* 0x000fe20000010100 */
[----:B------:R-:W-:-:S03]  /*07a0*/  FSEL R22, R2, 0.12837915122509002686, P0 ;  /* 0x3e0375d302167808 */ /* 0x000fc60000000000 */
[C---:B------:R-:W-:Y:S01]  /*07b0*/  FFMA.FTZ R31, R4.reuse, R31, R23 ;  /* 0x0000001f041f7223 */ /* 0x040fe20000010017 */
[----:B------:R-:W-:Y:S01]  /*07c0*/  FADD.FTZ R4, -R4, -RZ ;  /* 0x800000ff04047221 */ /* 0x000fe20000010100 */
[----:B------:R-:W-:Y:S01]  /*07d0*/  FSEL R23, R24, R5, P3 ;  /* 0x0000000518177208 */ /* 0x000fe20001800000 */
[----:B------:R-:W-:Y:S01]  /*07e0*/  FFMA.FTZ R22, R21, R28, R22 ;  /* 0x0000001c15167223 */ /* 0x000fe20000010016 */
[----:B------:R-:W-:Y:S01]  /*07f0*/  FSEL R29, R29, R20, P0 ;  /* 0x000000141d1d7208 */ /* 0x000fe20000000000 */
[----:B------:R-:W1:Y:S01]  /*0800*/  @P2 MUFU.EX2 R21, R33 ;  /* 0x0000002100152308 */ /* 0x000e620000000800 */
[----:B------:R-:W-:Y:S01]  /*0810*/  FSEL R4, R4, R7, P1 ;  /* 0x0000000704047208 */ /* 0x000fe20000800000 */
[----:B------:R-:W-:Y:S01]  /*0820*/  FFMA.FTZ R32, R32, R23, R23 ;  /* 0x0000001720207223 */ /* 0x000fe20000010017 */
[----:B------:R-:W-:-:S03]  /*0830*/  FMUL.FTZ R28, R9, 0.70710676908493041992 ;  /* 0x3f3504f3091c7820 */ /* 0x000fc60000410000 */
[----:B------:R-:W2:Y:S01]  /*0840*/  @P3 MUFU.EX2 R23, R32 ;  /* 0x0000002000173308 */ /* 0x000ea20000000800 */
[----:B------:R-:W-:Y:S01]  /*0850*/  FFMA.FTZ R31, R31, R4, R4 ;  /* 0x000000041f1f7223 */ /* 0x000fe20000010004 */
[----:B------:R-:W-:-:S03]  /*0860*/  FFMA.FTZ R4, R22, R29, R29 ;  /* 0x0000001d16047223 */ /* 0x000fc6000001001d */
[----:B------:R-:W3:Y:S01]  /*0870*/  @P1 MUFU.EX2 R22, R31 ;  /* 0x0000001f00161308 */ /* 0x000ee20000000800 */
[----:B-1----:R-:W-:-:S03]  /*0880*/  @P2 FADD.FTZ R21, -R21, 1 ;  /* 0x3f80000015152421 */ /* 0x002fc60000010100 */
[----:B------:R-:W1:Y:S02]  /*0890*/  @P0 MUFU.EX2 R24, R4 ;  /* 0x0000000400180308 */ /* 0x000e640000000800 */
[----:B------:R-:W-:Y:S01]  /*08a0*/  @P2 LOP3.LUT R33, R21, 0x80000000, R6, 0xb8, !PT ;  /* 0x8000000015212812 */ /* 0x000fe200078eb806 */
[----:B--2---:R-:W-:-:S05]  /*08b0*/  @P3 FADD.FTZ R6, -R23, 1 ;  /* 0x3f80000017063421 */ /* 0x004fca0000010100 */
[----:B------:R-:W-:Y:S01]  /*08c0*/  @P3 LOP3.LUT R32, R6, 0x80000000, R5, 0xb8, !PT ;  /* 0x8000000006203812 */ /* 0x000fe200078eb805 */
[----:B------:R-:W-:Y:S01]  /*08d0*/  FMUL.FTZ R5, R11, 0.70710676908493041992 ;  /* 0x3f3504f30b057820 */ /* 0x000fe20000410000 */
[----:B------:R-:W-:Y:S01]  /*08e0*/  FMUL.FTZ R6, R10, 0.70710676908493041992 ;  /* 0x3f3504f30a067820 */ /* 0x000fe20000410000 */
[----:B---3--:R-:W-:Y:S01]  /*08f0*/  @P1 FADD.FTZ R22, -R22, 1 ;  /* 0x3f80000016161421 */ /* 0x008fe20000010100 */
[----:B-1----:R-:W-:Y:S01]  /*0900*/  @P0 FADD.FTZ R21, -R24, 1 ;  /* 0x3f80000018150421 */ /* 0x002fe20000010100 */
[----:B------:R-:W-:Y:S01]  /*0910*/  FSETP.GE.FTZ.AND P3, PT, |R28|, 1.0029599666595458984, PT ;  /* 0x3f8060fe1c00780b */ /* 0x000fe20003f76200 */
[----:B------:R-:W-:Y:S01]  /*0920*/  FADD.FTZ R29, |R5|, -RZ ;  /* 0x800000ff051d7221 */ /* 0x000fe20000010200 */
[----:B------:R-:W-:Y:S01]  /*0930*/  FSETP.GE.FTZ.AND P2, PT, |R6|, 1.0029599666595458984, PT ;  /* 0x3f8060fe0600780b */ /* 0x000fe20003f56200 */
[----:B------:R-:W-:Y:S01]  /*0940*/  FADD.FTZ R24, |R28|, -RZ ;  /* 0x800000ff1c187221 */ /* 0x000fe20000010200 */
[----:B------:R-:W-:Y:S02]  /*0950*/  @P0 LOP3.LUT R4, R21, 0x80000000, R20, 0xb8, !PT ;  /* 0x8000000015040812 */ /* 0x000fe400078eb814 */
[----:B------:R-:W-:-:S02]  /*0960*/  FSETP.GE.FTZ.AND P0, PT, |R5|, 1.0029599666595458984, PT ;  /* 0x3f8060fe0500780b */ /* 0x000fc40003f16200 */
[----:B------:R-:W-:Y:S01]  /*0970*/  @P1 LOP3.LUT R31, R22, 0x80000000, R7, 0xb8, !PT ;  /* 0x80000000161f1812 */ /* 0x000fe200078eb807 */
[----:B------:R-:W-:Y:S01]  /*0980*/  FADD.FTZ R7, |R6|, -RZ ;  /* 0x800000ff06077221 */ /* 0x000fe20000010200 */
[C---:B------:R-:W-:Y:S02]  /*0990*/  FSEL R23, -R18.reuse, -0.00082130916416645050049, P3 ;  /* 0xba574d2012177808 */ /* 0x040fe40001800100 */
[----:B------:R-:W-:Y:S01]  /*09a0*/  FSEL R22, -R18, -0.00082130916416645050049, P2 ;  /* 0xba574d2012167808 */ /* 0x000fe20001000100 */
[----:B------:R-:W-:Y:S01]  /*09b0*/  @!P3 FMUL.FTZ R24, R28, R28 ;  /* 0x0000001c1c18b220 */ /* 0x000fe20000410000 */
[C---:B------:R-:W-:Y:S01]  /*09c0*/  FSEL R36, R19.reuse, 8.4834944573231041431e-05, P0 ;  /* 0x38b1e96a13247808 */ /* 0x040fe20000000000 */
[----:B------:R-:W-:Y:S01]  /*09d0*/  @!P2 FMUL.FTZ R7, R6, R6 ;  /* 0x000000060607a220 */ /* 0x000fe20000410000 */
[----:B------:R-:W-:Y:S02]  /*09e0*/  FSEL R18, -R18, -0.00082130916416645050049, P0 ;  /* 0xba574d2012127808 */ /* 0x000fe40000000100 */
[----:B------:R-:W-:Y:S01]  /*09f0*/  FSEL R21, R19, 8.4834944573231041431e-05, P3 ;  /* 0x38b1e96a13157808 */ /* 0x000fe20001800000 */
[----:B------:R-:W-:Y:S01]  /*0a00*/  @!P0 FMUL.FTZ R29, R5, R5 ;  /* 0x00000005051d8220 */ /* 0x000fe20000410000 */
[----:B------:R-:W-:-:S02]  /*0a10*/  FSEL R20, R19, 8.4834944573231041431e-05, P2 ;  /* 0x38b1e96a13147808 */ /* 0x000fc40001000000 */
[C---:B------:R-:W-:Y:S01]  /*0a20*/  FSEL R19, R16.reuse, 0.0052134888246655464172, P3 ;  /* 0x3baad5ea10137808 */ /* 0x040fe20001800000 */
[----:B------:R-:W-:Y:S01]  /*0a30*/  FFMA.FTZ R36, R29, R36, R18 ;  /* 0x000000241d247223 */ /* 0x000fe20000010012 */
[C---:B------:R-:W-:Y:S01]  /*0a40*/  FSEL R18, R16.reuse, 0.0052134888246655464172, P2 ;  /* 0x3baad5ea10127808 */ /* 0x040fe20001000000 */
[----:B------:R-:W-:Y:S01]  /*0a50*/  FFMA.FTZ R20, R7, R20, R22 ;  /* 0x0000001407147223 */ /* 0x000fe20000010016 */
[----:B------:R-:W-:Y:S01]  /*0a60*/  FSEL R16, R16, 0.0052134888246655464172, P0 ;  /* 0x3baad5ea10107808 */ /* 0x000fe20000000000 */
[C---:B------:R-:W-:Y:S01]  /*0a70*/  FFMA.FTZ R21, R24.reuse, R21, R23 ;  /* 0x0000001518157223 */ /* 0x040fe20000010017 */
[----:B------:R-:W-:Y:S01]  /*0a80*/  FSEL R35, R25, 0.11284004896879196167, P3 ;  /* 0x3de718af19237808 */ /* 0x000fe20001800000 */
[----:B------:R-:W-:Y:S01]  /*0a90*/  FFMA.FTZ R18, R7, R20, R18 ;  /* 0x0000001407127223 */ /* 0x000fe20000010012 */
[----:B------:R-:W-:Y:S01]  /*0aa0*/  FSEL R20, -R17, -0.026868773624300956726, P0 ;  /* 0xbcdc1be711147808 */ /* 0x000fe20000000100 */
[----:B------:R-:W-:Y:S01]  /*0ab0*/  FFMA.FTZ R36, R29, R36, R16 ;  /* 0x000000241d247223 */ /* 0x000fe20000010010 */
[C---:B------:R-:W-:Y:S01]  /*0ac0*/  FSEL R16, -R17.reuse, -0.026868773624300956726, P2 ;  /* 0xbcdc1be711107808 */ /* 0x040fe20001000100 */
[----:B------:R-:W-:Y:S01]  /*0ad0*/  FFMA.FTZ R19, R24, R21, R19 ;  /* 0x0000001518137223 */ /* 0x000fe20000010013 */
[----:B------:R-:W-:Y:S01]  /*0ae0*/  FSEL R21, -R17, -0.026868773624300956726, P3 ;  /* 0xbcdc1be711157808 */ /* 0x000fe20001800100 */
[----:B------:R-:W-:Y:S01]  /*0af0*/  FFMA.FTZ R36, R29, R36, R20 ;  /* 0x000000241d247223 */ /* 0x000fe20000010014 */
[----:B------:R-:W-:Y:S01]  /*0b00*/  FSEL R20, R25, 0.11284004896879196167, P2 ;  /* 0x3de718af19147808 */ /* 0x000fe20001000000 */
[----:B------:R-:W-:Y:S01]  /*0b10*/  FFMA.FTZ R18, R7, R18, R16 ;  /* 0x0000001207127223 */ /* 0x000fe20000010010 */
[----:B------:R-:W-:Y:S01]  /*0b20*/  IADD3 R16, P1, PT, R26, UR8, RZ ;  /* 0x000000081a107c10 */ /* 0x000fe2000ff3e0ff */
[----:B------:R-:W-:-:S02]  /*0b30*/  FFMA.FTZ R19, R24, R19, R21 ;  /* 0x0000001318137223 */ /* 0x000fc40000010015 */
[----:B------:R-:W-:Y:S01]  /*0b40*/  FFMA.FTZ R37, R7, R18, R20 ;  /* 0x0000001207257223 */ /* 0x000fe20000010014 */
[----:B------:R-:W-:Y:S01]  /*0b50*/  IADD3.X R17, PT, PT, R27, UR9, RZ, P1, !PT ;  /* 0x000000091b117c10 */ /* 0x000fe20008ffe4ff */
[----:B------:R-:W-:-:S05]  /*0b60*/  FFMA.FTZ R35, R24, R19, R35 ;  /* 0x0000001318237223 */ /* 0x000fca0000010023 */
[----:B------:R-:W2:Y:S01]  /*0b70*/  LDG.E.ENL2.256.CONSTANT R20, R16, desc[UR12][R16.64] ;  /* 0xfe00000c1010797e */ /* 0x000ea20008129914 */
[----:B------:R-:W-:Y:S01]  /*0b80*/  FSEL R25, R25, 0.11284004896879196167, P0 ;  /* 0x3de718af19197808 */ /* 0x000fe20000000000 */
[----:B------:R-:W-:Y:S01]  /*0b90*/  FMUL.FTZ R15, R15, 0.5 ;  /* 0x3f0000000f0f7820 */ /* 0x000fe20000410000 */
[----:B------:R-:W-:Y:S01]  /*0ba0*/  FMUL.FTZ R13, R13, 0.5 ;  /* 0x3f0000000d0d7820 */ /* 0x000fe20000410000 */
[----:B------:R-:W-:Y:S01]  /*0bb0*/  FMUL.FTZ R12, R12, 0.5 ;  /* 0x3f0000000c0c7820 */ /* 0x000fe20000410000 */
[----:B------:R-:W-:Y:S01]  /*0bc0*/  FMUL.FTZ R14, R14, 0.5 ;  /* 0x3f0000000e0e7820 */ /* 0x000fe20000410000 */
[----:B------:R-:W-:Y:S01]  /*0bd0*/  FFMA.FTZ R36, R29, R36, R25 ;  /* 0x000000241d247223 */ /* 0x000fe20000010019 */
[----:B------:R-:W-:Y:S01]  /*0be0*/  FSEL R25, R30, -0.37612664699554443359, P3 ;  /* 0xbec093ac1e197808 */ /* 0x000fe20001800000 */
[----:B------:R-:W-:Y:S01]  /*0bf0*/  FMUL.FTZ R8, R8, 0.5 ;  /* 0x3f00000008087820 */ /* 0x000fe20000410000 */
[----:B------:R-:W-:Y:S01]  /*0c00*/  FMUL.FTZ R9, R9, 0.5 ;  /* 0x3f00000009097820 */ /* 0x000fe20000410000 */
[----:B------:R-:W-:Y:S01]  /*0c10*/  FMUL.FTZ R10, R10, 0.5 ;  /* 0x3f0000000a0a7820 */ /* 0x000fe20000410000 */
[----:B------:R-:W-:Y:S01]  /*0c20*/  FMUL.FTZ R11, R11, 0.5 ;  /* 0x3f0000000b0b7820 */ /* 0x000fe20000410000 */
[----:B------:R-:W-:Y:S01]  /*0c30*/  FFMA.FTZ R35, R24, R35, R25 ;  /* 0x0000002318237223 */ /* 0x000fe20000010019 */
[----:B------:R-:W-:-:S02]  /*0c40*/  FSEL R25, R30, -0.37612664699554443359, P2 ;  /* 0xbec093ac1e197808 */ /* 0x000fc40001000000 */
[----:B------:R-:W-:Y:S02]  /*0c50*/  FSEL R30, R30, -0.37612664699554443359, P0 ;  /* 0xbec093ac1e1e7808 */ /* 0x000fe40000000000 */
[----:B0-----:R-:W-:Y:S01]  /*0c60*/  IADD3 R3, PT, PT, R0, R3, RZ ;  /* 0x0000000300037210 */ /* 0x001fe20007ffe0ff */
[----:B------:R-:W-:Y:S01]  /*0c70*/  FFMA.FTZ R37, R7, R37, R25 ;  /* 0x0000002507257223 */ /* 0x000fe20000010019 */
[C---:B------:R-:W-:Y:S01]  /*0c80*/  FSEL R25, R2.reuse, 0.12837915122509002686, P3 ;  /* 0x3e0375d302197808 */ /* 0x040fe20001800000 */
[----:B------:R-:W-:Y:S01]  /*0c90*/  FFMA.FTZ R36, R29, R36, R30 ;  /* 0x000000241d247223 */ /* 0x000fe2000001001e */
[----:B------:R-:W-:-:S03]  /*0ca0*/  FSEL R30, R2, 0.12837915122509002686, P2 ;  /* 0x3e0375d3021e7808 */ /* 0x000fc60001000000 */
[C---:B------:R-:W-:Y:S01]  /*0cb0*/  FFMA.FTZ R25, R24.reuse, R35, R25 ;  /* 0x0000002318197223 */ /* 0x040fe20000010019 */
[----:B------:R-:W-:Y:S01]  /*0cc0*/  FADD.FTZ R35, -R24, -RZ ;  /* 0x800000ff18237221 */ /* 0x000fe20000010100 */
[C---:B------:R-:W-:Y:S01]  /*0cd0*/  FFMA.FTZ R37, R7.reuse, R37, R30 ;  /* 0x0000002507257223 */ /* 0x040fe2000001001e */
[----:B------:R-:W-:Y:S01]  /*0ce0*/  FADD.FTZ R7, -R7, -RZ ;  /* 0x800000ff07077221 */ /* 0x000fe20000010100 */
[----:B------:R-:W-:Y:S02]  /*0cf0*/  FSEL R30, R2, 0.12837915122509002686, P0 ;  /* 0x3e0375d3021e7808 */ /* 0x000fe40000000000 */
[----:B------:R-:W-:Y:S02]  /*0d00*/  FSEL R24, R35, R28, P3 ;  /* 0x0000001c23187208 */ /* 0x000fe40001800000 */
[----:B------:R-:W-:Y:S01]  /*0d10*/  FSEL R2, R7, R6, P2 ;  /* 0x0000000607027208 */ /* 0x000fe20001000000 */
[C---:B------:R-:W-:Y:S01]  /*0d20*/  FFMA.FTZ R30, R29.reuse, R36, R30 ;  /* 0x000000241d1e7223 */ /* 0x040fe2000001001e */
[----:B------:R-:W-:Y:S01]  /*0d30*/  FADD.FTZ R36, -R29, -RZ ;  /* 0x800000ff1d247221 */ /* 0x000fe20000010100 */
[----:B------:R-:W-:-:S02]  /*0d40*/  FFMA.FTZ R24, R25, R24, R24 ;  /* 0x0000001819187223 */ /* 0x000fc40000010018 */
[----:B------:R-:W-:Y:S02]  /*0d50*/  FFMA.FTZ R2, R37, R2, R2 ;  /* 0x0000000225027223 */ /* 0x000fe40000010002 */
[----:B------:R-:W0:Y:S01]  /*0d60*/  @P3 MUFU.EX2 R25, R24 ;  /* 0x0000001800193308 */ /* 0x000e220000000800 */
[----:B------:R-:W-:-:S03]  /*0d70*/  FSEL R7, R36, R5, P0 ;  /* 0x0000000524077208 */ /* 0x000fc60000000000 */
[----:B------:R-:W1:Y:S02]  /*0d80*/  @P2 MUFU.EX2 R29, R2 ;  /* 0x00000002001d2308 */ /* 0x000e640000000800 */
[----:B------:R-:W-:Y:S01]  /*0d90*/  FFMA.FTZ R7, R30, R7, R7 ;  /* 0x000000071e077223 */ /* 0x000fe20000010007 */
[----:B0-----:R-:W-:Y:S01]  /*0da0*/  @P3 FADD.FTZ R25, -R25, 1 ;  /* 0x3f80000019193421 */ /* 0x001fe20000010100 */
[----:B-1----:R-:W-:-:S04]  /*0db0*/  @P2 FADD.FTZ R29, -R29, 1 ;  /* 0x3f8000001d1d2421 */ /* 0x002fc80000010100 */
[----:B------:R-:W-:Y:S01]  /*0dc0*/  @P3 LOP3.LUT R24, R25, 0x80000000, R28, 0xb8, !PT ;  /* 0x8000000019183812 */ /* 0x000fe200078eb81c */
[----:B------:R-:W-:Y:S01]  /*0dd0*/  FADD.FTZ R28, R31, 1 ;  /* 0x3f8000001f1c7421 */ /* 0x000fe20000010000 */
[----:B------:R-:W0:Y:S01]  /*0de0*/  @P0 MUFU.EX2 R25, R7 ;  /* 0x0000000700190308 */ /* 0x000e220000000800 */
[----:B------:R-:W-:Y:S02]  /*0df0*/  @P2 LOP3.LUT R2, R29, 0x80000000, R6, 0xb8, !PT ;  /* 0x800000001d022812 */ /* 0x000fe400078eb806 */
[----:B------:R-:W-:Y:S01]  /*0e00*/  FMUL.FTZ R28, R28, R15 ;  /* 0x0000000f1c1c7220 */ /* 0x000fe20000410000 */
[----:B------:R-:W-:Y:S02]  /*0e10*/  FADD.FTZ R24, R24, 1 ;  /* 0x3f80000018187421 */ /* 0x000fe40000010000 */
[----:B------:R-:W-:Y:S02]  /*0e20*/  FADD.FTZ R15, R2, 1 ;  /* 0x3f800000020f7421 */ /* 0x000fe40000010000 */
[----:B------:R-:W-:-:S02]  /*0e30*/  FMUL.FTZ R24, R24, R9 ;  /* 0x0000000918187220 */ /* 0x000fc40000410000 */
[----:B------:R-:W-:Y:S01]  /*0e40*/  FMUL.FTZ R15, R15, R10 ;  /* 0x0000000a0f0f7220 */ /* 0x000fe20000410000 */
[----:B0-----:R-:W-:Y:S01]  /*0e50*/  @P0 FADD.FTZ R6, -R25, 1 ;  /* 0x3f80000019060421 */ /* 0x001fe20000010100 */
[----:B------:R-:W-:-:S04]  /*0e60*/  FADD.FTZ R25, R32, 1 ;  /* 0x3f80000020197421 */ /* 0x000fc80000010000 */
[----:B------:R-:W-:Y:S01]  /*0e70*/  @P0 LOP3.LUT R7, R6, 0x80000000, R5, 0xb8, !PT ;  /* 0x8000000006070812 */ /* 0x000fe200078eb805 */
[----:B------:R-:W-:Y:S01]  /*0e80*/  FADD.FTZ R6, R33, 1 ;  /* 0x3f80000021067421 */ /* 0x000fe20000010000 */
[----:B------:R-:W-:Y:S01]  /*0e90*/  FADD.FTZ R5, R34, 1 ;  /* 0x3f80000022057421 */ /* 0x000fe20000010000 */
[----:B------:R-:W-:Y:S02]  /*0ea0*/  FMUL.FTZ R25, R25, R14 ;  /* 0x0000000e19197220 */ /* 0x000fe40000410000 */
[----:B------:R-:W-:Y:S01]  /*0eb0*/  FMUL.FTZ R6, R6, R13 ;  /* 0x0000000d06067220 */ /* 0x000fe20000410000 */
[----:B------:R-:W-:Y:S01]  /*0ec0*/  FADD.FTZ R13, R4, 1 ;  /* 0x3f800000040d7421 */ /* 0x000fe20000010000 */
[----:B------:R-:W-:Y:S01]  /*0ed0*/  FADD.FTZ R2, R7, 1 ;  /* 0x3f80000007027421 */ /* 0x000fe20000010000 */
[----:B------:R-:W-:Y:S01]  /*0ee0*/  FMUL.FTZ R5, R5, R12 ;  /* 0x0000000c05057220 */ /* 0x000fe20000410000 */
[----:B------:R-:W-:Y:S01]  /*0ef0*/  IADD3 R4, P0, PT, R26, UR6, RZ ;  /* 0x000000061a047c10 */ /* 0x000fe2000ff1e0ff */
[----:B------:R-:W-:Y:S01]  /*0f00*/  FMUL.FTZ R13, R13, R8 ;  /* 0x000000080d0d7220 */ /* 0x000fe20000410000 */
[----:B------:R-:W-:Y:S01]  /*0f10*/  FMUL.FTZ R2, R2, R11 ;  /* 0x0000000b02027220 */ /* 0x000fe20000410000 */
[----:B--2---:R-:W-:Y:S01]  /*0f20*/  FMUL.FTZ R16, R16, R5 ;  /* 0x0000000510107220 */ /* 0x004fe20000410000 */
[----:B------:R-:W-:Y:S01]  /*0f30*/  FMUL.FTZ R17, R17, R6 ;  /* 0x0000000611117220 */ /* 0x000fe20000410000 */
[----:B------:R-:W-:Y:S01]  /*0f40*/  FMUL.FTZ R18, R18, R25 ;  /* 0x0000001912127220 */ /* 0x000fe20000410000 */
[----:B------:R-:W-:Y:S01]  /*0f50*/  FMUL.FTZ R19, R19, R28 ;  /* 0x0000001c13137220 */ /* 0x000fe20000410000 */
[----:B------:R-:W-:Y:S01]  /*0f60*/  FMUL.FTZ R20, R20, R13 ;  /* 0x0000000d14147220 */ /* 0x000fe20000410000 */
[----:B------:R-:W-:Y:S01]  /*0f70*/  FMUL.FTZ R21, R21, R24 ;  /* 0x0000001815157220 */ /* 0x000fe20000410000 */
[----:B------:R-:W-:Y:S01]  /*0f80*/  FMUL.FTZ R22, R22, R15 ;  /* 0x0000000f16167220 */ /* 0x000fe20000410000 */
[----:B------:R-:W-:Y:S01]  /*0f90*/  IADD3.X R5, PT, PT, R27, UR7, RZ, P0, !PT ;  /* 0x000000071b057c10 */ /* 0x000fe200087fe4ff */
[----:B------:R-:W-:Y:S01]  /*0fa0*/  FMUL.FTZ R23, R23, R2 ;  /* 0x0000000217177220 */ /* 0x000fe20000410000 */
[----:B------:R-:W-:Y:S01]  /*0fb0*/  ISETP.GE.AND P0, PT, R3, UR11, PT ;  /* 0x0000000b03007c0c */ /* 0x000fe2000bf06270 */
[----:B------:R-:W-:-:S03]  /*0fc0*/  IMAD.WIDE.U32 R26, R0, 0x20, R26 ;  /* 0x00000020001a7825 */ /* 0x000fc600078e001a */
[----:B------:R1:W-:Y:S09]  /*0fd0*/  STG.E.ENL2.256 desc[UR12][R4.64], R16, R20 ;  /* 0xf80000100414797f */ /* 0x0003f2000f12180c */
[----:B------:R-:W-:Y:S05]  /*0fe0*/  @!P0 BRA `(.L_x_318) ;  /* 0xfffffff000508947 */ /* 0x000fea000383ffff */
[----:B------:R-:W-:Y:S05]  /*0ff0*/  EXIT ;  /* 0x000000000000794d */ /* 0x000fea0003800000 */
.L_x_319:
        /* <DEDUP_REMOVED lines=16> */
.L_x_501:


//--------------------- .text._ZN4vllm18act_and_mul_kernelIN3c108BFloat16E14__nv_bfloat162XadL_ZNS_11silu_kernelIS2_EET_RKS5_EEXadL_ZNS_18packed_silu_kernelIS3_EES5_S7_EELb0ELb0ELb0EEEvPS5_PS6_i --------------------------
	.section	.text._ZN4vllm18act_and_mul_kernelIN3c108BFloat16E14__nv_bfloat162XadL_ZNS_11silu_kernelIS2_EET_RKS5_EEXadL_ZNS_18packed_silu_kernelIS3_EES5_S7_EELb0ELb0ELb0EEEvPS5_PS6_i,"ax",@progbits
	.align	128
        .global         _ZN4vllm18act_and_mul_kernelIN3c108BFloat16E14__nv_bfloat162XadL_ZNS_11silu_kernelIS2_EET_RKS5_EEXadL_ZNS_18packed_silu_kernelIS3_EES5_S7_EELb0ELb0ELb0EEEvPS5_PS6_i
        .type           _ZN4vllm18act_and_mul_kernelIN3c108BFloat16E14__nv_bfloat162XadL_ZNS_11silu_kernelIS2_EET_RKS5_EEXadL_ZNS_18packed_silu_kernelIS3_EES5_S7_EELb0ELb0ELb0EEEvPS5_PS6_i,@function
        .size           _ZN4vllm18act_and_mul_kernelIN3c108BFloat16E14__nv_bfloat162XadL_ZNS_11silu_kernelIS2_EET_RKS5_EEXadL_ZNS_18packed_silu_kernelIS3_EES5_S7_EELb0ELb0ELb0EEEvPS5_PS6_i,(.L_x_439 - _ZN4vllm18act_and_mul_kernelIN3c108BFloat16E14__nv_bfloat162XadL_ZNS_11silu_kernelIS2_EET_RKS5_EEXadL_ZNS_18packed_silu_kernelIS3_EES5_S7_EELb0ELb0ELb0EEEvPS5_PS6_i)
        .other          _ZN4vllm18act_and_mul_kernelIN3c108BFloat16E14__nv_bfloat162XadL_ZNS_11silu_kernelIS2_EET_RKS5_EEXadL_ZNS_18packed_silu_kernelIS3_EES5_S7_EELb0ELb0ELb0EEEvPS5_PS6_i,@"STO_CUDA_ENTRY STV_DEFAULT"
_ZN4vllm18act_and_mul_kernelIN3c108BFloat16E14__nv_bfloat162XadL_ZNS_11silu_kernelIS2_EET_RKS5_EEXadL_ZNS_18packed_silu_kernelIS3_EES5_S7_EELb0ELb0ELb0EEEvPS5_PS6_i:
.text._ZN4vllm18act_and_mul_kernelIN3c108BFloat16E14__nv_bfloat162XadL_ZNS_11silu_kernelIS2_EET_RKS5_EEXadL_ZNS_18packed_silu_kernelIS3_EES5_S7_EELb0ELb0ELb0EEEvPS5_PS6_i:
        /* <DEDUP_REMOVED lines=13> */
[C---:B------:R-:W-:Y:S01]  /*00d0*/  ISETP.GT.AND.EX P1, PT, R6.reuse, UR5, PT, P1 ;  /* 0x0000000506007c0c */ /* 0x040fe2000bf24310 */
        /* <DEDUP_REMOVED lines=31> */
.L_x_321:
[----:B------:R-:W-:-:S07]  /*02d0*/  MOV R8, 0x2f0 ;  /* 0x000002f000087802 */ /* 0x000fce0000000f00 */
[----:B------:R-:W-:Y:S05]  /*02e0*/  CALL.REL.NOINC `($__internal_21_$__cuda_sm20_div_u64) ;  /* 0x0000000800b07944 */ /* 0x000fea0003c00000 */
[----:B------:R-:W-:Y:S02]  /*02f0*/  IMAD.MOV.U32 R8, RZ, RZ, R3 ;  /* 0x000000ffff087224 */ /* 0x000fe400078e0003 */
[----:B------:R-:W-:-:S07]  /*0300*/  IMAD.MOV.U32 R9, RZ, RZ, R10 ;  /* 0x000000ffff097224 */ /* 0x000fce00078e000a */
.L_x_322:
[----:B------:R-:W-:Y:S05]  /*0310*/  BSYNC.RECONVERGENT B0 ;  /* 0x0000000000007941 */ /* 0x000fea0003800200 */
.L_x_320:
        /* <DEDUP_REMOVED lines=26> */
[----:B------:R-:W-:Y:S01]  /*04c0*/  IADD3.X R12, PT, PT, R13, UR15, RZ, P2, !PT ;  /* 0x0000000f0d0c7c10 */ /* 0x000fe200097fe4ff */
[----:B------:R-:W-:-:S08]  /*04d0*/  IMAD.SHL.U32 R13, R0, 0x2, RZ ;  /* 0x00000002000d7824 */ /* 0x000fd000078e00ff */
.L_x_325:
[----:B------:R-:W-:-:S05]  /*04e0*/  IADD3 R18, P1, PT, R13, R10, RZ ;  /* 0x0000000a0d127210 */ /* 0x000fca0007f3e0ff */
[----:B------:R-:W-:-:S05]  /*04f0*/  IMAD.X R19, R15, 0x1, R12, P1 ;  /* 0x000000010f137824 */ /* 0x000fca00008e060c */
[----:B------:R-:W2:Y:S01]  /*0500*/  LDG.E.U16.CONSTANT R18, desc[UR6][R18.64] ;  /* 0x0000000612127981 */ /* 0x000ea2000c1e9500 */
[----:B------:R-:W-:-:S04]  /*0510*/  IADD3 R8, P1, PT, R2, R13, RZ ;  /* 0x0000000d02087210 */ /* 0x000fc80007f3e0ff */
[----:B------:R-:W-:-:S05]  /*0520*/  IADD3.X R9, PT, PT, R3, R15, RZ, P1, !PT ;  /* 0x0000000f03097210 */ /* 0x000fca0000ffe4ff */
[----:B------:R-:W3:Y:S01]  /*0530*/  LDG.E.U16.CONSTANT R8, desc[UR6][R8.64] ;  /* 0x0000000608087981 */ /* 0x000ee2000c1e9500 */
[----:B------:R-:W-:-:S05]  /*0540*/  IADD3 R0, P2, PT, R4, R0, RZ ;  /* 0x0000000004007210 */ /* 0x000fca0007f5e0ff */
[----:B------:R-:W-:Y:S02]  /*0550*/  IMAD.X R5, RZ, RZ, R5, P2 ;  /* 0x000000ffff057224 */ /* 0x000fe400010e0605 */
[----:B--2---:R-:W-:-:S04]  /*0560*/  IMAD.U32 R17, R18, 0x10000, RZ ;  /* 0x0001000012117824 */ /* 0x004fc800078e00ff */
[----:B------:R-:W-:-:S06]  /*0570*/  FADD.FTZ R20, -R17, -RZ ;  /* 0x800000ff11147221 */ /* 0x000fcc0000010100 */
[----:B------:R-:W0:Y:S01]  /*0580*/  F2F.BF16.F32 R20, R20 ;  /* 0x0000001400147304 */ /* 0x000e220000202000 */
[----:B---3--:R-:W-:Y:S02]  /*0590*/  IMAD.U32 R8, R8, 0x10000, RZ ;  /* 0x0001000008087824 */ /* 0x008fe400078e00ff */
[----:B0-----:R-:W-:-:S04]  /*05a0*/  IMAD.U32 R21, R20, 0x10000, RZ ;  /* 0x0001000014157824 */ /* 0x001fc800078e00ff */
[----:B------:R-:W-:-:S06]  /*05b0*/  FMUL.FTZ R21, R21, 1.4426950216293334961 ;  /* 0x3fb8aa3b15157820 */ /* 0x000fcc0000410000 */
[----:B------:R-:W0:Y:S02]  /*05c0*/  MUFU.EX2 R21, R21 ;  /* 0x0000001500157308 */ /* 0x000e240000000800 */
[----:B0-----:R-:W-:-:S06]  /*05d0*/  FADD.FTZ R22, R21, 1 ;  /* 0x3f80000015167421 */ /* 0x001fcc0000010000 */
[----:B------:R-:W0:Y:S02]  /*05e0*/  MUFU.RCP R22, R22 ;  /* 0x0000001600167308 */ /* 0x000e240000001000 */
[----:B0-----:R-:W-:-:S06]  /*05f0*/  FMUL.FTZ R17, R17, R22 ;  /* 0x0000001611117220 */ /* 0x001fcc0000410000 */
        /* <DEDUP_REMOVED lines=14> */
.L_x_324:
[----:B------:R-:W-:Y:S05]  /*06e0*/  BSYNC.RECONVERGENT B0 ;  /* 0x0000000000007941 */ /* 0x000fea0003800200 */
.L_x_323:
[----:B------:R-:W-:Y:S05]  /*06f0*/  @!P0 EXIT ;  /* 0x000000000000894d */ /* 0x000fea0003800000 */
[----:B------:R-:W0:Y:S01]  /*0700*/  LDCU UR4, c[0x0][0x390] ;  /* 0x00007200ff0477ac */ /* 0x000e220008000800 */
[----:B------:R-:W-:Y:S01]  /*0710*/  IMAD.SHL.U32 R21, R4, 0x2, RZ ;  /* 0x0000000204157824 */ /* 0x000fe200078e00ff */
[----:B------:R-:W-:Y:S01]  /*0720*/  SHF.R.U32.HI R19, RZ, 0x1f, R4 ;  /* 0x0000001fff137819 */ /* 0x000fe20000011604 */
[----:B------:R-:W1:Y:S01]  /*0730*/  LDCU.64 UR10, c[0x0][0x380] ;  /* 0x00007000ff0a77ac */ /* 0x000e620008000a00 */
[----:B0-----:R-:W-:Y:S02]  /*0740*/  USHF.L.U64.HI UR8, UR4, 0x1, UR5 ;  /* 0x0000000104087899 */ /* 0x001fe40008010205 */
[----:B------:R-:W-:-:S12]  /*0750*/  USHF.L.U32 UR9, UR4, 0x1, URZ ;  /* 0x0000000104097899 */ /* 0x000fd800080006ff */
.L_x_326:
[----:B------:R-:W-:-:S04]  /*0760*/  LEA R8, P0, R0, R2, 0x1 ;  /* 0x0000000200087211 */ /* 0x000fc800078008ff */
[----:B------:R-:W-:Y:S02]  /*0770*/  LEA.HI.X R9, R0, R3, R5, 0x1, P0 ;  /* 0x0000000300097211 */ /* 0x000fe400000f0c05 */
[----:B------:R-:W-:Y:S02]  /*0780*/  IADD3 R12, P1, PT, R21, R8, RZ ;  /* 0x00000008150c7210 */ /* 0x000fe40007f3e0ff */
[----:B------:R-:W-:Y:S02]  /*0790*/  IADD3 R24, P0, PT, R8, UR9, RZ ;  /* 0x0000000908187c10 */ /* 0x000fe4000ff1e0ff */
[----:B------:R-:W2:Y:S01]  /*07a0*/  LDG.E.U16.CONSTANT R8, desc[UR6][R8.64] ;  /* 0x0000000608087981 */ /* 0x000ea2000c1e9500 */
[----:B------:R-:W-:Y:S01]  /*07b0*/  IMAD.X R13, R19, 0x1, R9, P1 ;  /* 0x00000001130d7824 */ /* 0x000fe200008e0609 */
[----:B------:R-:W-:Y:S02]  /*07c0*/  IADD3.X R25, PT, PT, R9, UR8, RZ, P0, !PT ;  /* 0x0000000809197c10 */ /* 0x000fe400087fe4ff */
[----:B------:R-:W-:-:S02]  /*07d0*/  IADD3 R10, P1, PT, R21, R12, RZ ;  /* 0x0000000c150a7210 */ /* 0x000fc40007f3e0ff */
[----:B------:R-:W-:Y:S01]  /*07e0*/  IADD3 R26, P0, PT, R12, UR9, RZ ;  /* 0x000000090c1a7c10 */ /* 0x000fe2000ff1e0ff */
[----:B------:R-:W3:Y:S02]  /*07f0*/  LDG.E.U16.CONSTANT R6, desc[UR6][R24.64] ;  /* 0x0000000618067981 */ /* 0x000ee4000c1e9500 */
[----:B------:R-:W-:Y:S01]  /*0800*/  IMAD.X R11, R19, 0x1, R13, P1 ;  /* 0x00000001130b7824 */ /* 0x000fe200008e060d */
[----:B------:R-:W-:Y:S01]  /*0810*/  IADD3.X R27, PT, PT, R13, UR8, RZ, P0, !PT ;  /* 0x000000080d1b7c10 */ /* 0x000fe200087fe4ff */
[----:B------:R-:W4:Y:S01]  /*0820*/  LDG.E.U16.CONSTANT R12, desc[UR6][R12.64] ;  /* 0x000000060c0c7981 */ /* 0x000f22000c1e9500 */
[----:B------:R-:W-:-:S03]  /*0830*/  IADD3 R22, P0, PT, R10, UR9, RZ ;  /* 0x000000090a167c10 */ /* 0x000fc6000ff1e0ff */
[----:B------:R-:W5:Y:S01]  /*0840*/  LDG.E.U16.CONSTANT R18, desc[UR6][R26.64] ;  /* 0x000000061a127981 */ /* 0x000f62000c1e9500 */
[----:B------:R-:W-:Y:S02]  /*0850*/  IADD3.X R23, PT, PT, R11, UR8, RZ, P0, !PT ;  /* 0x000000080b177c10 */ /* 0x000fe400087fe4ff */
[----:B------:R-:W-:Y:S02]  /*0860*/  IADD3 R14, P0, PT, R21, R10, RZ ;  /* 0x0000000a150e7210 */ /* 0x000fe40007f1e0ff */
[----:B------:R-:W4:Y:S02]  /*0870*/  LDG.E.U16.CONSTANT R10, desc[UR6][R10.64] ;  /* 0x000000060a0a7981 */ /* 0x000f24000c1e9500 */
[----:B------:R-:W-:Y:S02]  /*0880*/  IADD3.X R15, PT, PT, R19, R11, RZ, P0, !PT ;  /* 0x0000000b130f7210 */ /* 0x000fe400007fe4ff */
[----:B------:R-:W-:Y:S01]  /*0890*/  IADD3 R16, P0, PT, R14, UR9, RZ ;  /* 0x000000090e107c10 */ /* 0x000fe2000ff1e0ff */
[----:B------:R0:W2:Y:S03]  /*08a0*/  LDG.E.U16.CONSTANT R22, desc[UR6][R22.64] ;  /* 0x0000000616167981 */ /* 0x0000a6000c1e9500 */
[----:B------:R-:W-:Y:S01]  /*08b0*/  IADD3.X R17, PT, PT, R15, UR8, RZ, P0, !PT ;  /* 0x000000080f117c10 */ /* 0x000fe200087fe4ff */
[----:B------:R-:W4:Y:S04]  /*08c0*/  LDG.E.U16.CONSTANT R14, desc[UR6][R14.64] ;  /* 0x000000060e0e7981 */ /* 0x000f28000c1e9500 */
[----:B------:R1:W4:Y:S01]  /*08d0*/  LDG.E.U16.CONSTANT R16, desc[UR6][R16.64] ;  /* 0x0000000610107981 */ /* 0x000322000c1e9500 */
[----:B---3--:R-:W-:-:S04]  /*08e0*/  IMAD.U32 R6, R6, 0x10000, RZ ;  /* 0x0001000006067824 */ /* 0x008fc800078e00ff */
[----:B------:R-:W-:-:S06]  /*08f0*/  FADD.FTZ R20, -R6, -RZ ;  /* 0x800000ff06147221 */ /* 0x000fcc0000010100 */
[----:B------:R-:W3:Y:S01]  /*0900*/  F2F.BF16.F32 R20, R20 ;  /* 0x0000001400147304 */ /* 0x000ee20000202000 */
[----:B-----5:R-:W-:-:S04]  /*0910*/  IMAD.U32 R18, R18, 0x10000, RZ ;  /* 0x0001000012127824 */ /* 0x020fc800078e00ff */
[----:B0-----:R-:W-:Y:S01]  /*0920*/  FADD.FTZ R23, -R18, -RZ ;  /* 0x800000ff12177221 */ /* 0x001fe20000010100 */
[----:B--2---:R-:W-:-:S05]  /*0930*/  IMAD.U32 R22, R22, 0x10000, RZ ;  /* 0x0001000016167824 */ /* 0x004fca00078e00ff */
[----:B------:R-:W0:Y:S01]  /*0940*/  F2F.BF16.F32 R23, R23 ;  /* 0x0000001700177304 */ /* 0x000e220000202000 */
[----:B-1----:R-:W-:Y:S01]  /*0950*/  FADD.FTZ R17, -R22, -RZ ;  /* 0x800000ff16117221 */ /* 0x002fe20000010100 */
[----:B----4-:R-:W-:Y:S01]  /*0960*/  SHF.L.U32 R16, R16, 0x10, RZ ;  /* 0x0000001010107819 */ /* 0x010fe200000006ff */
[----:B---3--:R-:W-:-:S04]  /*0970*/  IMAD.U32 R9, R20, 0x10000, RZ ;  /* 0x0001000014097824 */ /* 0x008fc800078e00ff */
[----:B------:R-:W-:Y:S01]  /*0980*/  FADD.FTZ R24, -R16, -RZ ;  /* 0x800000ff10187221 */ /* 0x000fe20000010100 */
[----:B------:R-:W1:Y:S01]  /*0990*/  F2F.BF16.F32 R17, R17 ;  /* 0x0000001100117304 */ /* 0x000e620000202000 */
[----:B------:R-:W-:-:S07]  /*09a0*/  FMUL.FTZ R9, R9, 1.4426950216293334961 ;  /* 0x3fb8aa3b09097820 */ /* 0x000fce0000410000 */
[----:B------:R-:W2:Y:S01]  /*09b0*/  F2F.BF16.F32 R24, R24 ;  /* 0x0000001800187304 */ /* 0x000ea20000202000 */
[----:B0-----:R-:W-:-:S07]  /*09c0*/  IMAD.U32 R11, R23, 0x10000, RZ ;  /* 0x00010000170b7824 */ /* 0x001fce00078e00ff */
[----:B------:R-:W0:Y:S01]  /*09d0*/  MUFU.EX2 R9, R9 ;  /* 0x0000000900097308 */ /* 0x000e220000000800 */
[----:B------:R-:W-:Y:S01]  /*09e0*/  FMUL.FTZ R13, R11, 1.4426950216293334961 ;  /* 0x3fb8aa3b0b0d7820 */ /* 0x000fe20000410000 */
[----:B-1----:R-:W-:Y:S02]  /*09f0*/  IMAD.U32 R11, R17, 0x10000, RZ ;  /* 0x00010000110b7824 */ /* 0x002fe400078e00ff */
[----:B--2---:R-:W-:Y:S02]  /*0a00*/  IMAD.U32 R17, R24, 0x10000, RZ ;  /* 0x0001000018117824 */ /* 0x004fe400078e00ff */
[----:B------:R-:W-:Y:S01]  /*0a10*/  FMUL.FTZ R20, R11, 1.4426950216293334961 ;  /* 0x3fb8aa3b0b147820 */ /* 0x000fe20000410000 */
[----:B------:R-:W1:Y:S01]  /*0a20*/  MUFU.EX2 R13, R13 ;  /* 0x0000000d000d7308 */ /* 0x000e620000000800 */
[----:B------:R-:W-:Y:S01]  /*0a30*/  FMUL.FTZ R23, R17, 1.4426950216293334961 ;  /* 0x3fb8aa3b11177820 */ /* 0x000fe20000410000 */
[----:B0-----:R-:W-:-:S03]  /*0a40*/  FADD.FTZ R11, R9, 1 ;  /* 0x3f800000090b7421 */ /* 0x001fc60000010000 */
[----:B------:R-:W0:Y:S04]  /*0a50*/  MUFU.EX2 R20, R20 ;  /* 0x0000001400147308 */ /* 0x000e280000000800 */
[----:B------:R-:W2:Y:S08]  /*0a60*/  MUFU.RCP R9, R11 ;  /* 0x0000000b00097308 */ /* 0x000eb00000001000 */
[----:B------:R-:W3:Y:S01]  /*0a70*/  MUFU.EX2 R23, R23 ;  /* 0x0000001700177308 */ /* 0x000ee20000000800 */
[----:B-1----:R-:W-:Y:S01]  /*0a80*/  FADD.FTZ R15, R13, 1 ;  /* 0x3f8000000d0f7421 */ /* 0x002fe20000010000 */
[----:B0-----:R-:W-:-:S05]  /*0a90*/  FADD.FTZ R17, R20, 1 ;  /* 0x3f80000014117421 */ /* 0x001fca0000010000 */
[----:B------:R-:W0:Y:S01]  /*0aa0*/  MUFU.RCP R15, R15 ;  /* 0x0000000f000f7308 */ /* 0x000e220000001000 */
[----:B--2---:R-:W-:Y:S01]  /*0ab0*/  FMUL.FTZ R9, R6, R9 ;  /* 0x0000000906097220 */ /* 0x004fe20000410000 */
[----:B---3--:R-:W-:-:S06]  /*0ac0*/  FADD.FTZ R13, R23, 1 ;  /* 0x3f800000170d7421 */ /* 0x008fcc0000010000 */
[----:B------:R-:W1:Y:S08]  /*0ad0*/  MUFU.RCP R17, R17 ;  /* 0x0000001100117308 */ /* 0x000e700000001000 */
[----:B------:R-:W2:Y:S08]  /*0ae0*/  MUFU.RCP R13, R13 ;  /* 0x0000000d000d7308 */ /* 0x000eb00000001000 */
[----:B------:R-:W3:Y:S01]  /*0af0*/  F2F.BF16.F32 R9, R9 ;  /* 0x0000000900097304 */ /* 0x000ee20000202000 */
[----:B0-----:R-:W-:Y:S01]  /*0b00*/  FMUL.FTZ R6, R18, R15 ;  /* 0x0000000f12067220 */ /* 0x001fe20000410000 */
[----:B-1----:R-:W-:Y:S01]  /*0b10*/  FMUL.FTZ R22, R22, R17 ;  /* 0x0000001116167220 */ /* 0x002fe20000410000 */
[----:B------:R-:W-:Y:S01]  /*0b20*/  IMAD.U32 R8, R8, 0x10000, RZ ;  /* 0x0001000008087824 */ /* 0x000fe200078e00ff */
[----:B------:R-:W-:-:S04]  /*0b30*/  IADD3 R15, P0, PT, R7, R0, RZ ;  /* 0x00000000070f7210 */ /* 0x000fc80007f1e0ff */
[----:B------:R-:W0:Y:S01]  /*0b40*/  F2F.BF16.F32 R6, R6 ;  /* 0x0000000600067304 */ /* 0x000e220000202000 */
[----:B--2---:R-:W-:Y:S01]  /*0b50*/  FMUL.FTZ R16, R16, R13 ;  /* 0x0000000d10107220 */ /* 0x004fe20000410000 */
[----:B---3--:R-:W-:-:S06]  /*0b60*/  SHF.L.U32 R11, R9, 0x10, RZ ;  /* 0x00000010090b7819 */ /* 0x008fcc00000006ff */
[----:B------:R-:W1:Y:S01]  /*0b70*/  F2F.BF16.F32 R22, R22 ;  /* 0x0000001600167304 */ /* 0x000e620000202000 */
[----:B------:R-:W-:Y:S01]  /*0b80*/  FMUL.FTZ R11, R8, R11 ;  /* 0x0000000b080b7220 */ /* 0x000fe20000410000 */
[----:B------:R-:W-:-:S06]  /*0b90*/  IMAD.X R18, RZ, RZ, R5, P0 ;  /* 0x000000ffff127224 */ /* 0x000fcc00000e0605 */
[----:B------:R-:W2:Y:S01]  /*0ba0*/  F2F.BF16.F32 R16, R16 ;  /* 0x0000001000107304 */ /* 0x000ea20000202000 */
[C---:B------:R-:W-:Y:S02]  /*0bb0*/  LEA R8, P0, R15.reuse, UR10, 0x1 ;  /* 0x0000000a0f087c11 */ /* 0x040fe4000f8008ff */
[----:B------:R-:W-:Y:S01]  /*0bc0*/  F2FP.BF16.F32.PACK_AB R11, RZ, R11 ;  /* 0x0000000bff0b723e */ /* 0x000fe200000010ff */
[----:B------:R-:W-:Y:S01]  /*0bd0*/  IMAD.U32 R13, R10, 0x10000, RZ ;  /* 0x000100000a0d7824 */ /* 0x000fe200078e00ff */
[----:B------:R-:W-:Y:S01]  /*0be0*/  LEA.HI.X R9, R15, UR11, R18, 0x1, P0 ;  /* 0x0000000b0f097c11 */ /* 0x000fe200080f0c12 */
[----:B------:R-:W-:Y:S01]  /*0bf0*/  IMAD.U32 R12, R12, 0x10000, RZ ;  /* 0x000100000c0c7824 */ /* 0x000fe200078e00ff */
[----:B------:R-:W-:Y:S01]  /*0c00*/  PRMT R17, R11, 0x7610, R17 ;  /* 0x000076100b117816 */ /* 0x000fe20000000011 */
[----:B0-----:R-:W-:Y:S01]  /*0c10*/  IMAD.U32 R11, R6, 0x10000, RZ ;  /* 0x00010000060b7824 */ /* 0x001fe200078e00ff */
[----:B------:R-:W-:Y:S02]  /*0c20*/  IADD3 R10, P0, PT, R21, R8, RZ ;  /* 0x00000008150a7210 */ /* 0x000fe40007f1e0ff */
[----:B-1----:R-:W-:Y:S01]  /*0c30*/  SHF.L.U32 R22, R22, 0x10, RZ ;  /* 0x0000001016167819 */ /* 0x002fe200000006ff */
[----:B------:R-:W-:Y:S01]  /*0c40*/  FMUL.FTZ R12, R12, R11 ;  /* 0x0000000b0c0c7220 */ /* 0x000fe20000410000 */
[----:B------:R0:W-:Y:S01]  /*0c50*/  STG.E.U16 desc[UR6][R8.64], R17 ;  /* 0x0000001108007986 */ /* 0x0001e2000c101506 */
[----:B------:R-:W-:-:S02]  /*0c60*/  IMAD.X R11, R19, 0x1, R9, P0 ;  /* 0x00000001130b7824 */ /* 0x000fc400000e0609 */
[----:B------:R-:W-:Y:S02]  /*0c70*/  IMAD.U32 R14, R14, 0x10000, RZ ;  /* 0x000100000e0e7824 */ /* 0x000fe400078e00ff */
[----:B--2---:R-:W-:Y:S02]  /*0c80*/  IMAD.U32 R15, R16, 0x10000, RZ ;  /* 0x00010000100f7824 */ /* 0x004fe400078e00ff */
[----:B------:R-:W-:Y:S01]  /*0c90*/  FMUL.FTZ R13, R13, R22 ;  /* 0x000000160d0d7220 */ /* 0x000fe20000410000 */
[----:B------:R-:W-:Y:S02]  /*0ca0*/  F2FP.BF16.F32.PACK_AB R6, RZ, R12 ;  /* 0x0000000cff06723e */ /* 0x000fe400000010ff */
[----:B0-----:R-:W-:Y:S01]  /*0cb0*/  IADD3 R8, P0, PT, R21, R10, RZ ;  /* 0x0000000a15087210 */ /* 0x001fe20007f1e0ff */
[----:B------:R-:W-:-:S04]  /*0cc0*/  FMUL.FTZ R15, R14, R15 ;  /* 0x0000000f0e0f7220 */ /* 0x000fc80000410000 */
[----:B------:R-:W-:Y:S01]  /*0cd0*/  IMAD.X R9, R19, 0x1, R11, P0 ;  /* 0x0000000113097824 */ /* 0x000fe200000e060b */
[----:B------:R-:W-:Y:S02]  /*0ce0*/  IADD3 R12, P0, PT, R21, R8, RZ ;  /* 0x00000008150c7210 */ /* 0x000fe40007f1e0ff */
[----:B------:R-:W-:Y:S02]  /*0cf0*/  F2FP.BF16.F32.PACK_AB R14, RZ, R13 ;  /* 0x0000000dff0e723e */ /* 0x000fe400000010ff */
[----:B------:R-:W-:Y:S02]  /*0d00*/  F2FP.BF16.F32.PACK_AB R15, RZ, R15 ;  /* 0x0000000fff0f723e */ /* 0x000fe400000010ff */
        /* <DEDUP_REMOVED lines=10> */
        .weak           $__internal_21_$__cuda_sm20_div_u64
        .type           $__internal_21_$__cuda_sm20_div_u64,@function
        .size           $__internal_21_$__cuda_sm20_div_u64,(.L_x_439 - $__internal_21_$__cuda_sm20_div_u64)
$__internal_21_$__cuda_sm20_div_u64:
        /* <DEDUP_REMOVED lines=62> */
[----:B------:R-:W-:Y:S01]  /*1190*/  ISETP.NE.AND.EX P1, PT, RZ, RZ, PT, P1 ;  /* 0x000000ffff00720c */ /* 0x000fe20003f25310 */
[----:B------:R-:W-:Y:S01]  /*11a0*/  IMAD.MOV.U32 R9, RZ, RZ, 0x0 ;  /* 0x00000000ff097424 */ /* 0x000fe200078e00ff */
[----:B------:R-:W-:Y:S02]  /*11b0*/  SEL R3, R3, R12, P0 ;  /* 0x0000000c03037207 */ /* 0x000fe40000000000 */
[----:B------:R-:W-:Y:S02]  /*11c0*/  SEL R10, R10, R15, P0 ;  /* 0x0000000f0a0a7207 */ /* 0x000fe40000000000 */
[----:B------:R-:W-:-:S02]  /*11d0*/  SEL R3, R3, 0xffffffff, P1 ;  /* 0xffffffff03037807 */ /* 0x000fc40000800000 */
[----:B------:R-:W-:Y:S01]  /*11e0*/  SEL R10, R10, 0xffffffff, P1 ;  /* 0xffffffff0a0a7807 */ /* 0x000fe20000800000 */
[----:B------:R-:W-:Y:S06]  /*11f0*/  RET.REL.NODEC R8 `(_ZN4vllm18act_and_mul_kernelIN3c108BFloat16E14__nv_bfloat162XadL_ZNS_11silu_kernelIS2_EET_RKS5_EEXadL_ZNS_18packed_silu_kernelIS3_EES5_S7_EELb0ELb0ELb0EEEvPS5_PS6_i) ;  /* 0xffffffec08807950 */ /* 0x000fec0003c3ffff */
.L_x_327:
        /* <DEDUP_REMOVED lines=16> */
.L_x_439:


//--------------------- .text._ZN4vllm18act_and_mul_kernelIN3c104HalfE7__half2XadL_ZNS_11silu_kernelIS2_EET_RKS5_EEXadL_ZNS_18packed_silu_kernelIS3_EES5_S7_EELb0ELb0ELb0EEEvPS5_PS6_i --------------------------
	.section	.text._ZN4vllm18act_and_mul_kernelIN3c104HalfE7__half2XadL_ZNS_11silu_kernelIS2_EET_RKS5_EEXadL_ZNS_18packed_silu_kernelIS3_EES5_S7_EELb0ELb0ELb0EEEvPS5_PS6_i,"ax",@progbits
	.align	128
        .global         _ZN4vllm18act_and_mul_kernelIN3c104HalfE7__half2XadL_ZNS_11silu_kernelIS2_EET_RKS5_EEXadL_ZNS_18packed_silu_kernelIS3_EES5_S7_EELb0ELb0ELb0EEEvPS5_PS6_i
        .type           _ZN4vllm18act_and_mul_kernelIN3c104HalfE7__half2XadL_ZNS_11silu_kernelIS2_EET_RKS5_EEXadL_ZNS_18packed_silu_kernelIS3_EES5_S7_EELb0ELb0ELb0EEEvPS5_PS6_i,@function
        .size           _ZN4vllm18act_and_mul_kernelIN3c104HalfE7__half2XadL_ZNS_11silu_kernelIS2_EET_RKS5_EEXadL_ZNS_18packed_silu_kernelIS3_EES5_S7_EELb0ELb0ELb0EEEvPS5_PS6_i,(.L_x_440 - _ZN4vllm18act_and_mul_kernelIN3c104HalfE7__half2XadL_ZNS_11silu_kernelIS2_EET_RKS5_EEXadL_ZNS_18packed_silu_kernelIS3_EES5_S7_EELb0ELb0ELb0EEEvPS5_PS6_i)
        .other          _ZN4vllm18act_and_mul_kernelIN3c104HalfE7__half2XadL_ZNS_11silu_kernelIS2_EET_RKS5_EEXadL_ZNS_18packed_silu_kernelIS3_EES5_S7_EELb0ELb0ELb0EEEvPS5_PS6_i,@"STO_CUDA_ENTRY STV_DEFAULT"
_ZN4vllm18act_and_mul_kernelIN3c104HalfE7__half2XadL_ZNS_11silu_kernelIS2_EET_RKS5_EEXadL_ZNS_18packed_silu_kernelIS3_EES5_S7_EELb0ELb0ELb0EEEvPS5_PS6_i:
.text._ZN4vllm18act_and_mul_kernelIN3c104HalfE7__half2XadL_ZNS_11silu_kernelIS2_EET_RKS5_EEXadL_ZNS_18packed_silu_kernelIS3_EES5_S7_EELb0ELb0ELb0EEEvPS5_PS6_i:
        /* <DEDUP_REMOVED lines=45> */
.L_x_329:
[----:B------:R-:W-:-:S07]  /*02d0*/  MOV R6, 0x2f0 ;  /* 0x000002f000067802 */ /* 0x000fce0000000f00 */
[----:B------:R-:W-:Y:S05]  /*02e0*/  CALL.REL.NOINC `($__internal_22_$__cuda_sm20_div_u64) ;  /* 0x0000000800887944 */ /* 0x000fea0003c00000 */
[----:B------:R-:W-:Y:S01]  /*02f0*/  MOV R6, R3 ;  /* 0x0000000300067202 */ /* 0x000fe20000000f00 */
[----:B------:R-:W-:-:S07]  /*0300*/  IMAD.MOV.U32 R7, RZ, RZ, R8 ;  /* 0x000000ffff077224 */ /* 0x000fce00078e0008 */
.L_x_330:
[----:B------:R-:W-:Y:S05]  /*0310*/  BSYNC.RECONVERGENT B0 ;  /* 0x0000000000007941 */ /* 0x000fea0003800200 */
.L_x_328:
        /* <DEDUP_REMOVED lines=15> */
[----:B------:R-:W-:Y:S01]  /*0410*/  IMAD.MOV.U32 R12, RZ, RZ, RZ ;  /* 0x000000ffff0c7224 */ /* 0x000fe200078e00ff */
[----:B------:R-:W1:Y:S01]  /*0420*/  LDCU.128 UR12, c[0x0][0x380] ;  /* 0x00007000ff0c77ac */ /* 0x000e620008000c00 */
[----:B------:R-:W-:Y:S02]  /*0430*/  SHF.L.U32 R9, R19, 0x1, RZ ;  /* 0x0000000113097819 */ /* 0x000fe400000006ff */
        /* <DEDUP_REMOVED lines=10> */
.L_x_333:
[----:B0-----:R-:W-:-:S05]  /*04e0*/  IADD3 R14, P1, PT, R9, R7, RZ ;  /* 0x00000007090e7210 */ /* 0x001fca0007f3e0ff */
[----:B------:R-:W-:-:S05]  /*04f0*/  IMAD.X R15, R11, 0x1, R10, P1 ;  /* 0x000000010b0f7824 */ /* 0x000fca00008e060a */
[----:B------:R-:W2:Y:S01]  /*0500*/  LDG.E.U16.CONSTANT R14, desc[UR6][R14.64] ;  /* 0x000000060e0e7981 */ /* 0x000ea2000c1e9500 */
[----:B------:R-:W-:-:S05]  /*0510*/  IADD3 R4, P1, PT, R2, R9, RZ ;  /* 0x0000000902047210 */ /* 0x000fca0007f3e0ff */
[----:B------:R-:W-:-:S05]  /*0520*/  IMAD.X R5, R3, 0x1, R11, P1 ;  /* 0x0000000103057824 */ /* 0x000fca00008e060b */
[----:B------:R-:W3:Y:S01]  /*0530*/  LDG.E.U16.CONSTANT R4, desc[UR6][R4.64] ;  /* 0x0000000604047981 */ /* 0x000ee2000c1e9500 */
[----:B------:R-:W-:-:S04]  /*0540*/  IADD3 R19, P2, PT, R0, R19, RZ ;  /* 0x0000001300137210 */ /* 0x000fc80007f5e0ff */
[----:B------:R-:W-:Y:S01]  /*0550*/  IADD3.X R17, PT, PT, RZ, R17, RZ, P2, !PT ;  /* 0x00000011ff117210 */ /* 0x000fe200017fe4ff */
[----:B--2---:R-:W-:-:S05]  /*0560*/  HADD2.F32 R18, -RZ, -R14.H0_H0 ;  /* 0xa000000eff127230 */ /* 0x004fca0000004100 */
[----:B------:R-:W-:Y:S01]  /*0570*/  FMUL.FTZ R20, R18, 1.4426950216293334961 ;  /* 0x3fb8aa3b12147820 */ /* 0x000fe20000410000 */
[----:B------:R-:W-:-:S05]  /*0580*/  HADD2.F32 R18, -RZ, R14.H0_H0 ;  /* 0x2000000eff127230 */ /* 0x000fca0000004100 */
[----:B------:R-:W0:Y:S01]  /*0590*/  MUFU.EX2 R20, R20 ;  /* 0x0000001400147308 */ /* 0x000e220000000800 */
[----:B---3--:R-:W-:Y:S01]  /*05a0*/  HADD2.F32 R14, -RZ, R4.H0_H0 ;  /* 0x20000004ff0e7230 */ /* 0x008fe20000004100 */
[----:B------:R-:W-:Y:S02]  /*05b0*/  IADD3 R4, P1, PT, R9, R6, RZ ;  /* 0x0000000609047210 */ /* 0x000fe40007f3e0ff */
[----:B------:R-:W-:-:S03]  /*05c0*/  LEA R9, P3, R0, R9, 0x1 ;  /* 0x0000000900097211 */ /* 0x000fc600078608ff */
[----:B------:R-:W-:Y:S01]  /*05d0*/  IMAD.X R5, R11, 0x1, R8, P1 ;  /* 0x000000010b057824 */ /* 0x000fe200008e0608 */
[----:B------:R-:W-:Y:S02]  /*05e0*/  IADD3 R13, P1, PT, R13, -0x1, RZ ;  /* 0xffffffff0d0d7810 */ /* 0x000fe40007f3e0ff */
[----:B------:R-:W-:Y:S02]  /*05f0*/  LEA.HI.X R11, R0, R11, RZ, 0x1, P3 ;  /* 0x0000000b000b7211 */ /* 0x000fe400018f0cff */
[----:B------:R-:W-:Y:S01]  /*0600*/  IADD3.X R12, PT, PT, R12, -0x1, RZ, P1, !PT ;  /* 0xffffffff0c0c7810 */ /* 0x000fe20000ffe4ff */
[----:B0-----:R-:W-:Y:S01]  /*0610*/  FADD.FTZ R21, R20, 1 ;  /* 0x3f80000014157421 */ /* 0x001fe20000010000 */
[----:B------:R-:W-:-:S04]  /*0620*/  ISETP.NE.U32.AND P1, PT, R13, RZ, PT ;  /* 0x000000ff0d00720c */ /* 0x000fc80003f25070 */
[----:B------:R-:W-:Y:S01]  /*0630*/  ISETP.NE.AND.EX P1, PT, R12, RZ, PT, P1 ;  /* 0x000000ff0c00720c */ /* 0x000fe20003f25310 */
[----:B------:R-:W0:Y:S02]  /*0640*/  MUFU.RCP R21, R21 ;  /* 0x0000001500157308 */ /* 0x000e240000001000 */
[----:B0-----:R-:W-:-:S05]  /*0650*/  FMUL.FTZ R18, R18, R21 ;  /* 0x0000001512127220 */ /* 0x001fca0000410000 */
[----:B------:R-:W-:-:S05]  /*0660*/  F2FP.F16.F32.PACK_AB R18, RZ, R18 ;  /* 0x00000012ff12723e */ /* 0x000fca00000000ff */
[----:B------:R-:W-:-:S05]  /*0670*/  HADD2.F32 R15, -RZ, R18.H0_H0 ;  /* 0x20000012ff0f7230 */ /* 0x000fca0000004100 */
[----:B------:R-:W-:-:S05]  /*0680*/  FMUL.FTZ R14, R14, R15 ;  /* 0x0000000f0e0e7220 */ /* 0x000fca0000410000 */
[----:B------:R-:W-:-:S05]  /*0690*/  F2FP.F16.F32.PACK_AB R14, RZ, R14 ;  /* 0x0000000eff0e723e */ /* 0x000fca00000000ff */
[----:B------:R0:W-:Y:S01]  /*06a0*/  STG.E.U16 desc[UR6][R4.64], R14 ;  /* 0x0000000e04007986 */ /* 0x0001e2000c101506 */
[----:B------:R-:W-:Y:S05]  /*06b0*/  @P1 BRA `(.L_x_333) ;  /* 0xfffffffc00881947 */ /* 0x000fea000383ffff */
.L_x_332:
[----:B------:R-:W-:Y:S05]  /*06c0*/  BSYNC.RECONVERGENT B0 ;  /* 0x0000000000007941 */ /* 0x000fea0003800200 */
.L_x_331:
[----:B------:R-:W-:Y:S05]  /*06d0*/  @!P0 EXIT ;  /* 0x000000000000894d */ /* 0x000fea0003800000 */
[----:B------:R-:W1:Y:S01]  /*06e0*/  LDCU UR4, c[0x0][0x390] ;  /* 0x00007200ff0477ac */ /* 0x000e620008000800 */
[----:B------:R-:W-:Y:S01]  /*06f0*/  IMAD.SHL.U32 R23, R0, 0x2, RZ ;  /* 0x0000000200177824 */ /* 0x000fe200078e00ff */
[----:B------:R-:W-:Y:S01]  /*0700*/  SHF.R.U32.HI R21, RZ, 0x1f, R0 ;  /* 0x0000001fff157819 */ /* 0x000fe20000011600 */
[----:B------:R-:W2:Y:S01]  /*0710*/  LDCU.64 UR10, c[0x0][0x380] ;  /* 0x00007000ff0a77ac */ /* 0x000ea20008000a00 */
[----:B-1----:R-:W-:Y:S02]  /*0720*/  USHF.L.U64.HI UR8, UR4, 0x1, UR5 ;  /* 0x0000000104087899 */ /* 0x002fe40008010205 */
[----:B------:R-:W-:-:S12]  /*0730*/  USHF.L.U32 UR9, UR4, 0x1, URZ ;  /* 0x0000000104097899 */ /* 0x000fd800080006ff */
.L_x_334:
[----:B0-----:R-:W-:-:S04]  /*0740*/  LEA R4, P0, R19, R2, 0x1 ;  /* 0x0000000213047211 */ /* 0x001fc800078008ff */
[----:B------:R-:W-:Y:S02]  /*0750*/  LEA.HI.X R5, R19, R3, R17, 0x1, P0 ;  /* 0x0000000313057211 */ /* 0x000fe400000f0c11 */
[----:B------:R-:W-:-:S04]  /*0760*/  IADD3 R14, P0, PT, R4, UR9, RZ ;  /* 0x00000009040e7c10 */ /* 0x000fc8000ff1e0ff */
[----:B------:R-:W-:Y:S02]  /*0770*/  IADD3.X R15, PT, PT, R5, UR8, RZ, P0, !PT ;  /* 0x00000008050f7c10 */ /* 0x000fe400087fe4ff */
[C---:B------:R-:W-:Y:S02]  /*0780*/  IADD3 R6, P0, PT, R23.reuse, R4, RZ ;  /* 0x0000000417067210 */ /* 0x040fe40007f1e0ff */
[----:B------:R-:W3:Y:S02]  /*0790*/  LDG.E.U16.CONSTANT R4, desc[UR6][R4.64] ;  /* 0x0000000604047981 */ /* 0x000ee4000c1e9500 */
[----:B------:R-:W-:Y:S01]  /*07a0*/  IADD3 R8, P1, PT, R23, R6, RZ ;  /* 0x0000000617087210 */ /* 0x000fe20007f3e0ff */
[C---:B------:R-:W-:Y:S01]  /*07b0*/  IMAD.X R7, R21.reuse, 0x1, R5, P0 ;  /* 0x0000000115077824 */ /* 0x040fe200000e0605 */
[----:B------:R-:W-:Y:S01]  /*07c0*/  IADD3 R24, P0, PT, R6, UR9, RZ ;  /* 0x0000000906187c10 */ /* 0x000fe2000ff1e0ff */
[----:B------:R0:W4:Y:S02]  /*07d0*/  LDG.E.U16.CONSTANT R20, desc[UR6][R14.64] ;  /* 0x000000060e147981 */ /* 0x000124000c1e9500 */
[----:B------:R-:W-:Y:S01]  /*07e0*/  IMAD.X R9, R21, 0x1, R7, P1 ;  /* 0x0000000115097824 */ /* 0x000fe200008e0607 */
[----:B------:R-:W-:Y:S01]  /*07f0*/  IADD3.X R25, PT, PT, R7, UR8, RZ, P0, !PT ;  /* 0x0000000807197c10 */ /* 0x000fe200087fe4ff */
[----:B------:R-:W5:Y:S01]  /*0800*/  LDG.E.U16.CONSTANT R6, desc[UR6][R6.64] ;  /* 0x0000000606067981 */ /* 0x000f62000c1e9500 */
[----:B------:R-:W-:-:S02]  /*0810*/  IADD3 R12, P1, PT, R23, R8, RZ ;  /* 0x00000008170c7210 */ /* 0x000fc40007f3e0ff */
[----:B------:R-:W-:Y:S01]  /*0820*/  IADD3 R10, P0, PT, R8, UR9, RZ ;  /* 0x00000009080a7c10 */ /* 0x000fe2000ff1e0ff */
[----:B------:R-:W2:Y:S02]  /*0830*/  LDG.E.U16.CONSTANT R18, desc[UR6][R24.64] ;  /* 0x0000000618127981 */ /* 0x000ea4000c1e9500 */
[----:B------:R-:W-:Y:S01]  /*0840*/  IMAD.X R13, R21, 0x1, R9, P1 ;  /* 0x00000001150d7824 */ /* 0x000fe200008e0609 */
[----:B------:R-:W-:Y:S01]  /*0850*/  IADD3.X R11, PT, PT, R9, UR8, RZ, P0, !PT ;  /* 0x00000008090b7c10 */ /* 0x000fe200087fe4ff */
[----:B------:R-:W5:Y:S01]  /*0860*/  LDG.E.U16.CONSTANT R8, desc[UR6][R8.64] ;  /* 0x0000000608087981 */ /* 0x000f62000c1e9500 */
[----:B0-----:R-:W-:-:S03]  /*0870*/  IADD3 R14, P0, PT, R12, UR9, RZ ;  /* 0x000000090c0e7c10 */ /* 0x001fc6000ff1e0ff */
[----:B------:R-:W3:Y:S01]  /*0880*/  LDG.E.U16.CONSTANT R10, desc[UR6][R10.64] ;  /* 0x000000060a0a7981 */ /* 0x000ee2000c1e9500 */
[----:B------:R-:W-:-:S03]  /*0890*/  IADD3.X R15, PT, PT, R13, UR8, RZ, P0, !PT ;  /* 0x000000080d0f7c10 */ /* 0x000fc600087fe4ff */
[----:B------:R-:W5:Y:S04]  /*08a0*/  LDG.E.U16.CONSTANT R12, desc[UR6][R12.64] ;  /* 0x000000060c0c7981 */ /* 0x000f68000c1e9500 */
[----:B------:R3:W5:Y:S01]  /*08b0*/  LDG.E.U16.CONSTANT R14, desc[UR6][R14.64] ;  /* 0x000000060e0e7981 */ /* 0x000762000c1e9500 */
[----:B----4-:R-:W-:-:S05]  /*08c0*/  HADD2.F32 R22, -RZ, -R20.H0_H0 ;  /* 0xa0000014ff167230 */ /* 0x010fca0000004100 */
[----:B------:R-:W-:-:S06]  /*08d0*/  FMUL.FTZ R22, R22, 1.4426950216293334961 ;  /* 0x3fb8aa3b16167820 */ /* 0x000fcc0000410000 */
[----:B------:R-:W0:Y:S01]  /*08e0*/  MUFU.EX2 R22, R22 ;  /* 0x0000001600167308 */ /* 0x000e220000000800 */
[----:B--2---:R-:W-:Y:S02]  /*08f0*/  HADD2.F32 R24, -RZ, -R18.H0_H0 ;  /* 0xa0000012ff187230 */ /* 0x004fe40000004100 */
[----:B---3--:R-:W-:-:S03]  /*0900*/  HADD2.F32 R15, -RZ, -R10.H0_H0 ;  /* 0xa000000aff0f7230 */ /* 0x008fc60000004100 */
[----:B------:R-:W-:Y:S02]  /*0910*/  FMUL.FTZ R24, R24, 1.4426950216293334961 ;  /* 0x3fb8aa3b18187820 */ /* 0x000fe40000410000 */
[----:B------:R-:W-:Y:S01]  /*0920*/  FMUL.FTZ R15, R15, 1.4426950216293334961 ;  /* 0x3fb8aa3b0f0f7820 */ /* 0x000fe20000410000 */
[----:B-----5:R-:W-:Y:S02]  /*0930*/  HADD2.F32 R5, -RZ, -R14.H0_H0 ;  /* 0xa000000eff057230 */ /* 0x020fe40000004100 */
[----:B0-----:R-:W-:Y:S01]  /*0940*/  FADD.FTZ R11, R22, 1 ;  /* 0x3f800000160b7421 */ /* 0x001fe20000010000 */
[----:B------:R-:W0:Y:S02]  /*0950*/  MUFU.EX2 R24, R24 ;  /* 0x0000001800187308 */ /* 0x000e240000000800 */
[----:B------:R-:W-:Y:S02]  /*0960*/  FMUL.FTZ R13, R5, 1.4426950216293334961 ;  /* 0x3fb8aa3b050d7820 */ /* 0x000fe40000410000 */
[----:B------:R-:W1:Y:S04]  /*0970*/  MUFU.EX2 R15, R15 ;  /* 0x0000000f000f7308 */ /* 0x000e680000000800 */
[----:B------:R-:W2:Y:S04]  /*0980*/  MUFU.EX2 R13, R13 ;  /* 0x0000000d000d7308 */ /* 0x000ea80000000800 */
[----:B------:R-:W3:Y:S01]  /*0990*/  MUFU.RCP R11, R11 ;  /* 0x0000000b000b7308 */ /* 0x000ee20000001000 */
[----:B0-----:R-:W-:Y:S01]  /*09a0*/  FADD.FTZ R5, R24, 1 ;  /* 0x3f80000018057421 */ /* 0x001fe20000010000 */
[----:B-1----:R-:W-:Y:S01]  /*09b0*/  FADD.FTZ R7, R15, 1 ;  /* 0x3f8000000f077421 */ /* 0x002fe20000010000 */
[----:B------:R-:W-:-:S02]  /*09c0*/  HADD2.F32 R20, -RZ, R20.H0_H0 ;  /* 0x20000014ff147230 */ /* 0x000fc40000004100 */
[----:B--2---:R-:W-:-:S03]  /*09d0*/  FADD.FTZ R9, R13, 1 ;  /* 0x3f8000000d097421 */ /* 0x004fc60000010000 */
[----:B------:R-:W0:Y:S08]  /*09e0*/  MUFU.RCP R7, R7 ;  /* 0x0000000700077308 */ /* 0x000e300000001000 */
[----:B------:R-:W1:Y:S01]  /*09f0*/  MUFU.RCP R5, R5 ;  /* 0x0000000500057308 */ /* 0x000e620000001000 */
[----:B---3--:R-:W-:-:S07]  /*0a00*/  FMUL.FTZ R20, R20, R11 ;  /* 0x0000000b14147220 */ /* 0x008fce0000410000 */
[----:B------:R-:W2:Y:S01]  /*0a10*/  MUFU.RCP R9, R9 ;  /* 0x0000000900097308 */ /* 0x000ea20000001000 */
[----:B------:R-:W-:Y:S01]  /*0a20*/  F2FP.F16.F32.PACK_AB R20, RZ, R20 ;  /* 0x00000014ff14723e */ /* 0x000fe200000000ff */
[----:B------:R-:W-:Y:S02]  /*0a30*/  HADD2.F32 R10, -RZ, R10.H0_H0 ;  /* 0x2000000aff0a7230 */ /* 0x000fe40000004100 */
[----:B------:R-:W-:Y:S02]  /*0a40*/  HADD2.F32 R4, -RZ, R4.H0_H0 ;  /* 0x20000004ff047230 */ /* 0x000fe40000004100 */
[----:B------:R-:W-:Y:S02]  /*0a50*/  HADD2.F32 R11, -RZ, R20.H0_H0 ;  /* 0x20000014ff0b7230 */ /* 0x000fe40000004100 */
[----:B------:R-:W-:Y:S02]  /*0a60*/  HADD2.F32 R18, -RZ, R18.H0_H0 ;  /* 0x20000012ff127230 */ /* 0x000fe40000004100 */
[----:B0-----:R-:W-:Y:S01]  /*0a70*/  FMUL.FTZ R7, R10, R7 ;  /* 0x000000070a077220 */ /* 0x001fe20000410000 */
[----:B------:R-:W-:-:S02]  /*0a80*/  HADD2.F32 R14, -RZ, R14.H0_H0 ;  /* 0x2000000eff0e7230 */ /* 0x000fc40000004100 */
[----:B------:R-:W-:Y:S01]  /*0a90*/  FMUL.FTZ R4, R4, R11 ;  /* 0x0000000b04047220 */ /* 0x000fe20000410000 */
[----:B------:R-:W-:Y:S01]  /*0aa0*/  IADD3 R13, P0, PT, R16, R19, RZ ;  /* 0x00000013100d7210 */ /* 0x000fe20007f1e0ff */
[----:B-1----:R-:W-:Y:S01]  /*0ab0*/  FMUL.FTZ R18, R18, R5 ;  /* 0x0000000512127220 */ /* 0x002fe20000410000 */
[----:B------:R-:W-:Y:S02]  /*0ac0*/  F2FP.F16.F32.PACK_AB R7, RZ, R7 ;  /* 0x00000007ff07723e */ /* 0x000fe400000000ff */
[----:B------:R-:W-:Y:S01]  /*0ad0*/  F2FP.F16.F32.PACK_AB R11, RZ, R4 ;  /* 0x00000004ff0b723e */ /* 0x000fe200000000ff */
[----:B--2---:R-:W-:Y:S01]  /*0ae0*/  FMUL.FTZ R9, R14, R9 ;  /* 0x000000090e097220 */ /* 0x004fe20000410000 */
[----:B------:R-:W-:Y:S02]  /*0af0*/  IADD3.X R20, PT, PT, RZ, R17, RZ, P0, !PT ;  /* 0x00000011ff147210 */ /* 0x000fe400007fe4ff */
[----:B------:R-:W-:Y:S02]  /*0b00*/  F2FP.F16.F32.PACK_AB R18, RZ, R18 ;  /* 0x00000012ff12723e */ /* 0x000fe400000000ff */
[----:B------:R-:W-:-:S02]  /*0b10*/  LEA R4, P0, R13, UR10, 0x1 ;  /* 0x0000000a0d047c11 */ /* 0x000fc4000f8008ff */
[----:B------:R-:W-:Y:S01]  /*0b20*/  F2FP.F16.F32.PACK_AB R10, RZ, R9 ;  /* 0x00000009ff0a723e */ /* 0x000fe200000000ff */
[----:B------:R-:W-:Y:S01]  /*0b30*/  HADD2.F32 R9, -RZ, R7.H0_H0 ;  /* 0x20000007ff097230 */ /* 0x000fe20000004100 */
[----:B------:R-:W-:Y:S01]  /*0b40*/  LEA.HI.X R5, R13, UR11, R20, 0x1, P0 ;  /* 0x0000000b0d057c11 */ /* 0x000fe200080f0c14 */
[----:B------:R-:W-:Y:S01]  /*0b50*/  HADD2.F32 R18, -RZ, R18.H0_H0 ;  /* 0x20000012ff127230 */ /* 0x000fe20000004100 */
[----:B------:R-:W-:Y:S01]  /*0b60*/  PRMT R13, R11, 0x7610, R13 ;  /* 0x000076100b0d7816 */ /* 0x000fe2000000000d */
[----:B------:R-:W-:Y:S01]  /*0b70*/  HADD2.F32 R7, -RZ, R6.H0_H0 ;  /* 0x20000006ff077230 */ /* 0x000fe20000004100 */
[----:B------:R-:W-:Y:S01]  /*0b80*/  IADD3 R6, P0, PT, R23, R4, RZ ;  /* 0x0000000417067210 */ /* 0x000fe20007f1e0ff */
[----:B------:R-:W-:Y:S02]  /*0b90*/  HADD2.F32 R8, -RZ, R8.H0_H0 ;  /* 0x20000008ff087230 */ /* 0x000fe40000004100 */
[----:B------:R0:W-:Y:S01]  /*0ba0*/  STG.E.U16 desc[UR6][R4.64], R13 ;  /* 0x0000000d04007986 */ /* 0x0001e2000c101506 */
[----:B------:R-:W-:Y:S01]  /*0bb0*/  FMUL.FTZ R18, R7, R18 ;  /* 0x0000001207127220 */ /* 0x000fe20000410000 */
[----:B------:R-:W-:-:S02]  /*0bc0*/  IMAD.X R7, R21, 0x1, R5, P0 ;  /* 0x0000000115077824 */ /* 0x000fc400000e0605 */
[----:B------:R-:W-:Y:S01]  /*0bd0*/  FMUL.FTZ R8, R8, R9 ;  /* 0x0000000908087220 */ /* 0x000fe20000410000 */
[----:B------:R-:W-:Y:S02]  /*0be0*/  HADD2.F32 R11, -RZ, R10.H0_H0 ;  /* 0x2000000aff0b7230 */ /* 0x000fe40000004100 */
[----:B------:R-:W-:Y:S01]  /*0bf0*/  HADD2.F32 R12, -RZ, R12.H0_H0 ;  /* 0x2000000cff0c7230 */ /* 0x000fe20000004100 */
[----:B0-----:R-:W-:-:S04]  /*0c00*/  IADD3 R4, P0, PT, R23, R6, RZ ;  /* 0x0000000617047210 */ /* 0x001fc80007f1e0ff */
[----:B------:R-:W-:Y:S01]  /*0c10*/  FMUL.FTZ R11, R12, R11 ;  /* 0x0000000b0c0b7220 */ /* 0x000fe20000410000 */
[----:B------:R-:W-:Y:S01]  /*0c20*/  F2FP.F16.F32.PACK_AB R10, RZ, R8 ;  /* 0x00000008ff0a723e */ /* 0x000fe200000000ff */
[----:B------:R-:W-:Y:S01]  /*0c30*/  IMAD.X R5, R21, 0x1, R7, P0 ;  /* 0x0000000115057824 */ /* 0x000fe200000e0607 */
[----:B------:R-:W-:Y:S02]  /*0c40*/  IADD3 R8, P0, PT, R23, R4, RZ ;  /* 0x0000000417087210 */ /* 0x000fe40007f1e0ff */
        /* <DEDUP_REMOVED lines=12> */
        .weak           $__internal_22_$__cuda_sm20_div_u64
        .type           $__internal_22_$__cuda_sm20_div_u64,@function
        .size           $__internal_22_$__cuda_sm20_div_u64,(.L_x_440 - $__internal_22_$__cuda_sm20_div_u64)
$__internal_22_$__cuda_sm20_div_u64:
        /* <DEDUP_REMOVED lines=65> */
[----:B------:R-:W-:Y:S01]  /*1120*/  IMAD.MOV.U32 R7, RZ, RZ, 0x0 ;  /* 0x00000000ff077424 */ /* 0x000fe200078e00ff */
[----:B------:R-:W-:-:S02]  /*1130*/  SEL R3, R3, 0xffffffff, P1 ;  /* 0xffffffff03037807 */ /* 0x000fc40000800000 */
[----:B------:R-:W-:Y:S01]  /*1140*/  SEL R8, R8, 0xffffffff, P1 ;  /* 0xffffffff08087807 */ /* 0x000fe20000800000 */
[----:B------:R-:W-:Y:S06]  /*1150*/  RET.REL.NODEC R6 `(_ZN4vllm18act_and_mul_kernelIN3c104HalfE7__half2XadL_ZNS_11silu_kernelIS2_EET_RKS5_EEXadL_ZNS_18packed_silu_kernelIS3_EES5_S7_EELb0ELb0ELb0EEEvPS5_PS6_i) ;  /* 0xffffffec06a87950 */ /* 0x000fec0003c3ffff */
.L_x_335:
        /* <DEDUP_REMOVED lines=10> */
.L_x_440:


//--------------------- .text._ZN4vllm18act_and_mul_kernelIf6float2XadL_ZNS_11silu_kernelIfEET_RKS3_EEXadL_ZNS_18packed_silu_kernelIS1_EES3_S5_EELb0ELb0ELb0EEEvPS3_PS4_i --------------------------
	.section	.text._ZN4vllm18act_and_mul_kernelIf6float2XadL_ZNS_11silu_kernelIfEET_RKS3_EEXadL_ZNS_18packed_silu_kernelIS1_EES3_S5_EELb0ELb0ELb0EEEvPS3_PS4_i,"ax",@progbits
	.align	128
        .global         _ZN4vllm18act_and_mul_kernelIf6float2XadL_ZNS_11silu_kernelIfEET_RKS3_EEXadL_ZNS_18packed_silu_kernelIS1_EES3_S5_EELb0ELb0ELb0EEEvPS3_PS4_i
        .type           _ZN4vllm18act_and_mul_kernelIf6float2XadL_ZNS_11silu_kernelIfEET_RKS3_EEXadL_ZNS_18packed_silu_kernelIS1_EES3_S5_EELb0ELb0ELb0EEEvPS3_PS4_i,@function
        .size           _ZN4vllm18act_and_mul_kernelIf6float2XadL_ZNS_11silu_kernelIfEET_RKS3_EEXadL_ZNS_18packed_silu_kernelIS1_EES3_S5_EELb0ELb0ELb0EEEvPS3_PS4_i,(.L_x_441 - _ZN4vllm18act_and_mul_kernelIf6float2XadL_ZNS_11silu_kernelIfEET_RKS3_EEXadL_ZNS_18packed_silu_kernelIS1_EES3_S5_EELb0ELb0ELb0EEEvPS3_PS4_i)
        .other          _ZN4vllm18act_and_mul_kernelIf6float2XadL_ZNS_11silu_kernelIfEET_RKS3_EEXadL_ZNS_18packed_silu_kernelIS1_EES3_S5_EELb0ELb0ELb0EEEvPS3_PS4_i,@"STO_CUDA_ENTRY STV_DEFAULT"
_ZN4vllm18act_and_mul_kernelIf6float2XadL_ZNS_11silu_kernelIfEET_RKS3_EEXadL_ZNS_18packed_silu_kernelIS1_EES3_S5_EELb0ELb0ELb0EEEvPS3_PS4_i:
.text._ZN4vllm18act_and_mul_kernelIf6float2XadL_ZNS_11silu_kernelIfEET_RKS3_EEXadL_ZNS_18packed_silu_kernelIS1_EES3_S5_EELb0ELb0ELb0EEEvPS3_PS4_i:
        /* <DEDUP_REMOVED lines=45> */
.L_x_337:
[----:B------:R-:W-:-:S07]  /*02d0*/  MOV R6, 0x2f0 ;  /* 0x000002f000067802 */ /* 0x000fce0000000f00 */
[----:B------:R-:W-:Y:S05]  /*02e0*/  CALL.REL.NOINC `($__internal_23_$__cuda_sm20_div_u64) ;  /* 0x00000008000c7944 */ /* 0x000fea0003c00000 */
[----:B------:R-:W-:Y:S02]  /*02f0*/  IMAD.MOV.U32 R6, RZ, RZ, R3 ;  /* 0x000000ffff067224 */ /* 0x000fe400078e0003 */
[----:B------:R-:W-:-:S07]  /*0300*/  IMAD.MOV.U32 R7, RZ, RZ, R10 ;  /* 0x000000ffff077224 */ /* 0x000fce00078e000a */
.L_x_338:
[----:B------:R-:W-:Y:S05]  /*0310*/  BSYNC.RECONVERGENT B0 ;  /* 0x0000000000007941 */ /* 0x000fea0003800200 */
.L_x_336:
        /* <DEDUP_REMOVED lines=20> */
[----:B------:R-:W-:Y:S01]  /*0460*/  USHF.L.U64.HI UR4, UR4, 0x2, UR5 ;  /* 0x0000000204047899 */ /* 0x000fe20008010205 */
[----:B-1----:R-:W-:-:S03]  /*0470*/  LEA R10, P1, R0, UR12, 0x2 ;  /* 0x0000000c000a7c11 */ /* 0x002fc6000f8210ff */
[----:B------:R-:W-:Y:S02]  /*0480*/  IMAD.U32 R6, RZ, RZ, UR8 ;  /* 0x00000008ff067e24 */ /* 0x000fe4000f8e00ff */
[----:B------:R-:W-:Y:S02]  /*0490*/  IMAD.U32 R7, RZ, RZ, UR4 ;  /* 0x00000004ff077e24 */ /* 0x000fe4000f8e00ff */
[----:B------:R-:W-:Y:S01]  /*04a0*/  IMAD.WIDE.U32 R6, R5, 0x4, R6 ;  /* 0x0000000405067825 */ /* 0x000fe200078e0006 */
[----:B------:R-:W-:Y:S02]  /*04b0*/  LEA.HI.X R5, R0, UR13, RZ, 0x2, P1 ;  /* 0x0000000d00057c11 */ /* 0x000fe400088f14ff */
[----:B------:R-:W-:-:S04]  /*04c0*/  IADD3 R11, P2, PT, R6, UR14, RZ ;  /* 0x0000000e060b7c10 */ /* 0x000fc8000ff5e0ff */
[----:B------:R-:W-:-:S09]  /*04d0*/  IADD3.X R22, PT, PT, R7, UR15, RZ, P2, !PT ;  /* 0x0000000f07167c10 */ /* 0x000fd200097fe4ff */
.L_x_341:
[----:B------:R-:W-:-:S05]  /*04e0*/  IADD3 R14, P1, PT, R21, R11, RZ ;  /* 0x0000000b150e7210 */ /* 0x000fca0007f3e0ff */
[----:B------:R-:W-:-:S05]  /*04f0*/  IMAD.X R15, R23, 0x1, R22, P1 ;  /* 0x00000001170f7824 */ /* 0x000fca00008e0616 */
[----:B------:R-:W2:Y:S01]  /*0500*/  LDG.E.CONSTANT R14, desc[UR6][R14.64] ;  /* 0x000000060e0e7981 */ /* 0x000ea2000c1e9900 */
[----:B------:R-:W-:-:S05]  /*0510*/  IADD3 R12, P1, PT, R2, R21, RZ ;  /* 0x00000015020c7210 */ /* 0x000fca0007f3e0ff */
[----:B------:R-:W-:-:S05]  /*0520*/  IMAD.X R13, R3, 0x1, R23, P1 ;  /* 0x00000001030d7824 */ /* 0x000fca00008e0617 */
[----:B------:R-:W3:Y:S01]  /*0530*/  LDG.E.CONSTANT R12, desc[UR6][R12.64] ;  /* 0x000000060c0c7981 */ /* 0x000ee2000c1e9900 */
[----:B0-----:R-:W-:Y:S02]  /*0540*/  IADD3 R6, P1, PT, R21, R10, RZ ;  /* 0x0000000a15067210 */ /* 0x001fe40007f3e0ff */
[C---:B------:R-:W-:Y:S02]  /*0550*/  IADD3 R9, P2, PT, R4.reuse, R9, RZ ;  /* 0x0000000904097210 */ /* 0x040fe40007f5e0ff */
[----:B------:R-:W-:Y:S01]  /*0560*/  LEA R21, P3, R4, R21, 0x2 ;  /* 0x0000001504157211 */ /* 0x000fe200078610ff */
[----:B------:R-:W-:Y:S01]  /*0570*/  IMAD.X R7, R23, 0x1, R5, P1 ;  /* 0x0000000117077824 */ /* 0x000fe200008e0605 */
[----:B------:R-:W-:Y:S01]  /*0580*/  IADD3 R18, P1, PT, R18, -0x1, RZ ;  /* 0xffffffff12127810 */ /* 0x000fe20007f3e0ff */
[----:B------:R-:W-:Y:S01]  /*0590*/  IMAD.X R8, RZ, RZ, R8, P2 ;  /* 0x000000ffff087224 */ /* 0x000fe200010e0608 */
[----:B------:R-:W-:Y:S02]  /*05a0*/  LEA.HI.X R23, R4, R23, RZ, 0x2, P3 ;  /* 0x0000001704177211 */ /* 0x000fe400018f14ff */
[----:B------:R-:W-:-:S02]  /*05b0*/  IADD3.X R20, PT, PT, R20, -0x1, RZ, P1, !PT ;  /* 0xffffffff14147810 */ /* 0x000fc40000ffe4ff */
[----:B------:R-:W-:-:S04]  /*05c0*/  ISETP.NE.U32.AND P1, PT, R18, RZ, PT ;  /* 0x000000ff1200720c */ /* 0x000fc80003f25070 */
[----:B------:R-:W-:Y:S01]  /*05d0*/  ISETP.NE.AND.EX P1, PT, R20, RZ, PT, P1 ;  /* 0x000000ff1400720c */ /* 0x000fe20003f25310 */
[----:B--2---:R-:W-:-:S06]  /*05e0*/  FMUL.FTZ R16, R14, -1.4426950216293334961 ;  /* 0xbfb8aa3b0e107820 */ /* 0x004fcc0000410000 */
[----:B------:R-:W0:Y:S02]  /*05f0*/  MUFU.EX2 R16, R16 ;  /* 0x0000001000107308 */ /* 0x000e240000000800 */
[----:B0-----:R-:W-:-:S06]  /*0600*/  FADD.FTZ R17, R16, 1 ;  /* 0x3f80000010117421 */ /* 0x001fcc0000010000 */
[----:B------:R-:W0:Y:S02]  /*0610*/  MUFU.RCP R17, R17 ;  /* 0x0000001100117308 */ /* 0x000e240000001000 */
[----:B0-----:R-:W-:-:S04]  /*0620*/  FMUL.FTZ R19, R14, R17 ;  /* 0x000000110e137220 */ /* 0x001fc80000410000 */
[----:B---3--:R-:W-:-:S05]  /*0630*/  FMUL.FTZ R19, R12, R19 ;  /* 0x000000130c137220 */ /* 0x008fca0000410000 */
[----:B------:R0:W-:Y:S01]  /*0640*/  STG.E desc[UR6][R6.64], R19 ;  /* 0x0000001306007986 */ /* 0x0001e2000c101906 */
[----:B------:R-:W-:Y:S05]  /*0650*/  @P1 BRA `(.L_x_341) ;  /* 0xfffffffc00a01947 */ /* 0x000fea000383ffff */
.L_x_340:
[----:B------:R-:W-:Y:S05]  /*0660*/  BSYNC.RECONVERGENT B0 ;  /* 0x0000000000007941 */ /* 0x000fea0003800200 */
.L_x_339:
[----:B------:R-:W-:Y:S05]  /*0670*/  @!P0 EXIT ;  /* 0x000000000000894d */ /* 0x000fea0003800000 */
[----:B------:R-:W1:Y:S01]  /*0680*/  LDCU UR4, c[0x0][0x390] ;  /* 0x00007200ff0477ac */ /* 0x000e620008000800 */
[----:B------:R-:W-:Y:S01]  /*0690*/  IMAD.SHL.U32 R13, R4, 0x4, RZ ;  /* 0x00000004040d7824 */ /* 0x000fe200078e00ff */
[----:B------:R-:W-:Y:S01]  /*06a0*/  SHF.R.U32.HI R15, RZ, 0x1e, R4 ;  /* 0x0000001eff0f7819 */ /* 0x000fe20000011604 */
[----:B------:R-:W2:Y:S01]  /*06b0*/  LDCU.64 UR10, c[0x0][0x380] ;  /* 0x00007000ff0a77ac */ /* 0x000ea20008000a00 */
[----:B-1----:R-:W-:Y:S02]  /*06c0*/  USHF.L.U64.HI UR8, UR4, 0x2, UR5 ;  /* 0x0000000204087899 */ /* 0x002fe40008010205 */
[----:B------:R-:W-:-:S12]  /*06d0*/  USHF.L.U32 UR9, UR4, 0x2, URZ ;  /* 0x0000000204097899 */ /* 0x000fd800080006ff */
.L_x_342:
[----:B------:R-:W-:-:S04]  /*06e0*/  LEA R18, P0, R9, R2, 0x2 ;  /* 0x0000000209127211 */ /* 0x000fc800078010ff */
[----:B0-----:R-:W-:Y:S02]  /*06f0*/  LEA.HI.X R19, R9, R3, R8, 0x2, P0 ;  /* 0x0000000309137211 */ /* 0x001fe400000f1408 */
[----:B------:R-:W-:Y:S02]  /*0700*/  IADD3 R10, P1, PT, R13, R18, RZ ;  /* 0x000000120d0a7210 */ /* 0x000fe40007f3e0ff */
[----:B------:R-:W-:Y:S02]  /*0710*/  IADD3 R20, P0, PT, R18, UR9, RZ ;  /* 0x0000000912147c10 */ /* 0x000fe4000ff1e0ff */
[----:B------:R-:W3:Y:S01]  /*0720*/  LDG.E.CONSTANT R18, desc[UR6][R18.64] ;  /* 0x0000000612127981 */ /* 0x000ee2000c1e9900 */
[----:B------:R-:W-:Y:S01]  /*0730*/  IMAD.X R11, R15, 0x1, R19, P1 ;  /* 0x000000010f0b7824 */ /* 0x000fe200008e0613 */
[----:B------:R-:W-:Y:S02]  /*0740*/  IADD3.X R21, PT, PT, R19, UR8, RZ, P0, !PT ;  /* 0x0000000813157c10 */ /* 0x000fe400087fe4ff */
[----:B------:R-:W-:-:S02]  /*0750*/  IADD3 R24, P0, PT, R10, UR9, RZ ;  /* 0x000000090a187c10 */ /* 0x000fc4000ff1e0ff */
[----:B------:R-:W-:Y:S01]  /*0760*/  IADD3 R4, P1, PT, R13, R10, RZ ;  /* 0x0000000a0d047210 */ /* 0x000fe20007f3e0ff */
[----:B------:R-:W4:Y:S01]  /*0770*/  LDG.E.CONSTANT R20, desc[UR6][R20.64] ;  /* 0x0000000614147981 */ /* 0x000f22000c1e9900 */
[----:B------:R-:W-:Y:S02]  /*0780*/  IADD3.X R25, PT, PT, R11, UR8, RZ, P0, !PT ;  /* 0x000000080b197c10 */ /* 0x000fe400087fe4ff */
[----:B------:R-:W-:Y:S01]  /*0790*/  IADD3.X R5, PT, PT, R15, R11, RZ, P1, !PT ;  /* 0x0000000b0f057210 */ /* 0x000fe20000ffe4ff */
[----:B------:R-:W5:Y:S01]  /*07a0*/  LDG.E.CONSTANT R17, desc[UR6][R10.64] ;  /* 0x000000060a117981 */ /* 0x000f62000c1e9900 */
[----:B------:R-:W-:-:S03]  /*07b0*/  IADD3 R26, P0, PT, R4, UR9, RZ ;  /* 0x00000009041a7c10 */ /* 0x000fc6000ff1e0ff */
[----:B------:R-:W3:Y:S01]  /*07c0*/  LDG.E.CONSTANT R16, desc[UR6][R24.64] ;  /* 0x0000000618107981 */ /* 0x000ee2000c1e9900 */
[----:B------:R-:W-:Y:S02]  /*07d0*/  IADD3.X R27, PT, PT, R5, UR8, RZ, P0, !PT ;  /* 0x00000008051b7c10 */ /* 0x000fe400087fe4ff */
[----:B------:R-:W-:Y:S01]  /*07e0*/  IADD3 R6, P0, PT, R13, R4, RZ ;  /* 0x000000040d067210 */ /* 0x000fe20007f1e0ff */
[----:B------:R0:W5:Y:S04]  /*07f0*/  LDG.E.CONSTANT R21, desc[UR6][R4.64] ;  /* 0x0000000604157981 */ /* 0x000168000c1e9900 */
[----:B------:R-:W-:Y:S01]  /*0800*/  IMAD.X R7, R15, 0x1, R5, P0 ;  /* 0x000000010f077824 */ /* 0x000fe200000e0605 */
[----:B------:R-:W-:Y:S01]  /*0810*/  IADD3 R28, P0, PT, R6, UR9, RZ ;  /* 0x00000009061c7c10 */ /* 0x000fe2000ff1e0ff */
[----:B------:R-:W5:Y:S03]  /*0820*/  LDG.E.CONSTANT R14, desc[UR6][R26.64] ;  /* 0x000000061a0e7981 */ /* 0x000f66000c1e9900 */
[----:B------:R-:W-:Y:S01]  /*0830*/  IADD3.X R29, PT, PT, R7, UR8, RZ, P0, !PT ;  /* 0x00000008071d7c10 */ /* 0x000fe200087fe4ff */
[----:B------:R1:W5:Y:S04]  /*0840*/  LDG.E.CONSTANT R22, desc[UR6][R6.64] ;  /* 0x0000000606167981 */ /* 0x000368000c1e9900 */
[----:B------:R-:W5:Y:S01]  /*0850*/  LDG.E.CONSTANT R12, desc[UR6][R28.64] ;  /* 0x000000061c0c7981 */ /* 0x000f62000c1e9900 */
[----:B0-----:R-:W-:-:S05]  /*0860*/  IADD3 R5, P0, PT, R0, R9, RZ ;  /* 0x0000000900057210 */ /* 0x001fca0007f1e0ff */
[----:B-1----:R-:W-:Y:S01]  /*0870*/  IMAD.X R6, RZ, RZ, R8, P0 ;  /* 0x000000ffff067224 */ /* 0x002fe200000e0608 */
[----:B--2---:R-:W-:-:S04]  /*0880*/  LEA R4, P0, R5, UR10, 0x2 ;  /* 0x0000000a05047c11 */ /* 0x004fc8000f8010ff */
[----:B------:R-:W-:Y:S02]  /*0890*/  LEA.HI.X R5, R5, UR11, R6, 0x2, P0 ;  /* 0x0000000b05057c11 */ /* 0x000fe400080f1406 */
[----:B------:R-:W-:-:S05]  /*08a0*/  IADD3 R6, P0, PT, R13, R4, RZ ;  /* 0x000000040d067210 */ /* 0x000fca0007f1e0ff */
[----:B------:R-:W-:Y:S02]  /*08b0*/  IMAD.X R7, R15, 0x1, R5, P0 ;  /* 0x000000010f077824 */ /* 0x000fe400000e0605 */
[----:B----4-:R-:W-:-:S06]  /*08c0*/  FMUL.FTZ R23, R20, -1.4426950216293334961 ;  /* 0xbfb8aa3b14177820 */ /* 0x010fcc0000410000 */
[----:B------:R-:W0:Y:S01]  /*08d0*/  MUFU.EX2 R23, R23 ;  /* 0x0000001700177308 */ /* 0x000e220000000800 */
[----:B---3--:R-:W-:-:S06]  /*08e0*/  FMUL.FTZ R24, R16, -1.4426950216293334961 ;  /* 0xbfb8aa3b10187820 */ /* 0x008fcc0000410000 */
[----:B------:R-:W1:Y:S01]  /*08f0*/  MUFU.EX2 R24, R24 ;  /* 0x0000001800187308 */ /* 0x000e620000000800 */
[----:B-----5:R-:W-:Y:S01]  /*0900*/  FMUL.FTZ R26, R14, -1.4426950216293334961 ;  /* 0xbfb8aa3b0e1a7820 */ /* 0x020fe20000410000 */
[----:B------:R-:W-:-:S05]  /*0910*/  FMUL.FTZ R10, R12, -1.4426950216293334961 ;  /* 0xbfb8aa3b0c0a7820 */ /* 0x000fca0000410000 */
        /* <DEDUP_REMOVED lines=8> */
[----:B------:R-:W2:Y:S08]  /*09a0*/  MUFU.RCP R23, R23 ;  /* 0x0000001700177308 */ /* 0x000eb00000001000 */
[----:B------:R-:W3:Y:S01]  /*09b0*/  MUFU.RCP R19, R19 ;  /* 0x0000001300137308 */ /* 0x000ee20000001000 */
[----:B0-----:R-:W-:Y:S01]  /*09c0*/  FMUL.FTZ R25, R20, R25 ;  /* 0x0000001914197220 */ /* 0x001fe20000410000 */
[----:B------:R-:W-:-:S03]  /*09d0*/  IADD3 R10, P0, PT, R13, R6, RZ ;  /* 0x000000060d0a7210 */ /* 0x000fc60007f1e0ff */
[----:B------:R-:W-:Y:S01]  /*09e0*/  FMUL.FTZ R25, R18, R25 ;  /* 0x0000001912197220 */ /* 0x000fe20000410000 */
[----:B-1----:R-:W-:Y:S01]  /*09f0*/  FMUL.FTZ R18, R16, R11 ;  /* 0x0000000b10127220 */ /* 0x002fe20000410000 */
[----:B------:R-:W-:Y:S01]  /*0a00*/  IMAD.X R11, R15, 0x1, R7, P0 ;  /* 0x000000010f0b7824 */ /* 0x000fe200000e0607 */
[----:B------:R-:W-:Y:S01]  /*0a10*/  IADD3 R16, P0, PT, R13, R10, RZ ;  /* 0x0000000a0d107210 */ /* 0x000fe20007f1e0ff */
[----:B--2---:R-:W-:Y:S01]  /*0a20*/  FMUL.FTZ R14, R14, R23 ;  /* 0x000000170e0e7220 */ /* 0x004fe20000410000 */
[----:B------:R1:W-:Y:S03]  /*0a30*/  STG.E desc[UR6][R4.64], R25 ;  /* 0x0000001904007986 */ /* 0x0003e6000c101906 */
[----:B------:R-:W-:Y:S01]  /*0a40*/  FMUL.FTZ R21, R21, R14 ;  /* 0x0000000e15157220 */ /* 0x000fe20000410000 */
[----:B---3--:R-:W-:Y:S01]  /*0a50*/  FMUL.FTZ R23, R12, R19 ;  /* 0x000000130c177220 */ /* 0x008fe20000410000 */
[----:B------:R-:W-:Y:S01]  /*0a60*/  FMUL.FTZ R19, R17, R18 ;  /* 0x0000001211137220 */ /* 0x000fe20000410000 */
[----:B------:R-:W-:Y:S01]  /*0a70*/  IMAD.X R17, R15, 0x1, R11, P0 ;  /* 0x000000010f117824 */ /* 0x000fe200000e060b */
[----:B------:R-:W-:Y:S01]  /*0a80*/  IADD3 R9, P0, PT, R13, R9, RZ ;  /* 0x000000090d097210 */ /* 0x000fe20007f1e0ff */
[----:B------:R-:W-:-:S02]  /*0a90*/  FMUL.FTZ R23, R22, R23 ;  /* 0x0000001716177220 */ /* 0x000fc40000410000 */
[----:B------:R1:W-:Y:S02]  /*0aa0*/  STG.E desc[UR6][R6.64], R19 ;  /* 0x0000001306007986 */ /* 0x0003e4000c101906 */
[----:B------:R-:W-:Y:S02]  /*0ab0*/  IMAD.X R8, R15, 0x1, R8, P0 ;  /* 0x000000010f087824 */ /* 0x000fe400000e0608 */
[----:B------:R1:W-:Y:S01]  /*0ac0*/  STG.E desc[UR6][R10.64], R21 ;  /* 0x000000150a007986 */ /* 0x0003e2000c101906 */
[----:B------:R-:W-:-:S03]  /*0ad0*/  ISETP.GE.U32.AND P0, PT, R9, UR4, PT ;  /* 0x0000000409007c0c */ /* 0x000fc6000bf06070 */
[----:B------:R1:W-:Y:S01]  /*0ae0*/  STG.E desc[UR6][R16.64], R23 ;  /* 0x0000001710007986 */ /* 0x0003e2000c101906 */
[----:B------:R-:W-:-:S13]  /*0af0*/  ISETP.GE.AND.EX P0, PT, R8, UR5, PT, P0 ;  /* 0x0000000508007c0c */ /* 0x000fda000bf06300 */
[----:B-1----:R-:W-:Y:S05]  /*0b00*/  @!P0 BRA `(.L_x_342) ;  /* 0xfffffff800f48947 */ /* 0x002fea000383ffff */
[----:B------:R-:W-:Y:S05]  /*0b10*/  EXIT ;  /* 0x000000000000794d */ /* 0x000fea0003800000 */
        .weak           $__internal_23_$__cuda_sm20_div_u64
        .type           $__internal_23_$__cuda_sm20_div_u64,@function
        .size           $__internal_23_$__cuda_sm20_div_u64,(.L_x_441 - $__internal_23_$__cuda_sm20_div_u64)
$__internal_23_$__cuda_sm20_div_u64:
        /* <DEDUP_REMOVED lines=40> */
[----:B------:R-:W-:-:S04]  /*0da0*/  IADD3 R13, P1, PT, R13, R10, RZ ;  /* 0x0000000a0d0d7210 */ /* 0x000fc80007f3e0ff */
[----:B------:R-:W-:-:S05]  /*0db0*/  IADD3.X R10, PT, PT, R14, RZ, RZ, P0, !PT ;  /* 0x000000ff0e0a7210 */ /* 0x000fca00007fe4ff */
        /* <DEDUP_REMOVED lines=26> */
[----:B------:R-:W-:Y:S06]  /*0f60*/  RET.REL.NODEC R6 `(_ZN4vllm18act_and_mul_kernelIf6float2XadL_ZNS_11silu_kernelIfEET_RKS3_EEXadL_ZNS_18packed_silu_kernelIS1_EES3_S5_EELb0ELb0ELb0EEEvPS3_PS4_i) ;  /* 0xfffffff006247950 */ /* 0x000fec0003c3ffff */
.L_x_343:
        /* <DEDUP_REMOVED lines=9> */
.L_x_441:


//--------------------- .text._ZN4vllm18act_and_mul_kernelIN3c108BFloat16E14__nv_bfloat162XadL_ZNS_11silu_kernelIS2_EET_RKS5_EEXadL_ZNS_18packed_silu_kernelIS3_EES5_S7_EELb0ELb1ELb0EEEvPS5_PS6_i --------------------------
	.section	.text._ZN4vllm18act_and_mul_kernelIN3c108BFloat16E14__nv_bfloat162XadL_ZNS_11silu_kernelIS2_EET_RKS5_EEXadL_ZNS_18packed_silu_kernelIS3_EES5_S7_EELb0ELb1ELb0EEEvPS5_PS6_i,"ax",@progbits
	.align	128
        .global         _ZN4vllm18act_and_mul_kernelIN3c108BFloat16E14__nv_bfloat162XadL_ZNS_11silu_kernelIS2_EET_RKS5_EEXadL_ZNS_18packed_silu_kernelIS3_EES5_S7_EELb0ELb1ELb0EEEvPS5_PS6_i
        .type           _ZN4vllm18act_and_mul_kernelIN3c108BFloat16E14__nv_bfloat162XadL_ZNS_11silu_kernelIS2_EET_RKS5_EEXadL_ZNS_18packed_silu_kernelIS3_EES5_S7_EELb0ELb1ELb0EEEvPS5_PS6_i,@function
        .size           _ZN4vllm18act_and_mul_kernelIN3c108BFloat16E14__nv_bfloat162XadL_ZNS_11silu_kernelIS2_EET_RKS5_EEXadL_ZNS_18packed_silu_kernelIS3_EES5_S7_EELb0ELb1ELb0EEEvPS5_PS6_i,(.L_x_505 - _ZN4vllm18act_and_mul_kernelIN3c108BFloat16E14__nv_bfloat162XadL_ZNS_11silu_kernelIS2_EET_RKS5_EEXadL_ZNS_18packed_silu_kernelIS3_EES5_S7_EELb0ELb1ELb0EEEvPS5_PS6_i)
        .other          _ZN4vllm18act_and_mul_kernelIN3c108BFloat16E14__nv_bfloat162XadL_ZNS_11silu_kernelIS2_EET_RKS5_EEXadL_ZNS_18packed_silu_kernelIS3_EES5_S7_EELb0ELb1ELb0EEEvPS5_PS6_i,@"STO_CUDA_ENTRY STV_DEFAULT"
_ZN4vllm18act_and_mul_kernelIN3c108BFloat16E14__nv_bfloat162XadL_ZNS_11silu_kernelIS2_EET_RKS5_EEXadL_ZNS_18packed_silu_kernelIS3_EES5_S7_EELb0ELb1ELb0EEEvPS5_PS6_i:
.text._ZN4vllm18act_and_mul_kernelIN3c108BFloat16E14__nv_bfloat162XadL_ZNS_11silu_kernelIS2_EET_RKS5_EEXadL_ZNS_18packed_silu_kernelIS3_EES5_S7_EELb0ELb1ELb0EEEvPS5_PS6_i:
        /* <DEDUP_REMOVED lines=52> */
[----:B--2---:R-:W-:Y:S02]  /*0340*/  SHF.L.U32 R16, R8, 0x10, RZ ;  /* 0x0000001008107819 */ /* 0x004fe400000006ff */
[----:B------:R-:W-:Y:S02]  /*0350*/  SHF.L.U32 R18, R10, 0x10, RZ ;  /* 0x000000100a127819 */ /* 0x000fe400000006ff */
[----:B------:R-:W-:Y:S01]  /*0360*/  SHF.L.U32 R24, R9, 0x10, RZ ;  /* 0x0000001009187819 */ /* 0x000fe200000006ff */
[----:B------:R-:W-:Y:S01]  /*0370*/  FMUL.FTZ R26, R16, -1.4426950216293334961 ;  /* 0xbfb8aa3b101a7820 */ /* 0x000fe20000410000 */
[----:B------:R-:W-:Y:S01]  /*0380*/  SHF.L.U32 R4, R11, 0x10, RZ ;  /* 0x000000100b047819 */ /* 0x000fe200000006ff */
[----:B------:R-:W-:Y:S01]  /*0390*/  FMUL.FTZ R29, R18, -1.4426950216293334961 ;  /* 0xbfb8aa3b121d7820 */ /* 0x000fe20000410000 */
[----:B------:R-:W-:Y:S01]  /*03a0*/  PRMT R9, R8, 0x7632, R9 ;  /* 0x0000763208097816 */ /* 0x000fe20000000009 */
[----:B------:R-:W-:-:S02]  /*03b0*/  FMUL.FTZ R28, R24, -1.4426950216293334961 ;  /* 0xbfb8aa3b181c7820 */ /* 0x000fc40000410000 */
[----:B------:R-:W0:Y:S01]  /*03c0*/  MUFU.EX2 R26, R26 ;  /* 0x0000001a001a7308 */ /* 0x000e220000000800 */
[----:B------:R-:W-:Y:S01]  /*03d0*/  FMUL.FTZ R17, R4, -1.4426950216293334961 ;  /* 0xbfb8aa3b04117820 */ /* 0x000fe20000410000 */
[C---:B------:R-:W-:Y:S02]  /*03e0*/  PRMT R10, R9.reuse, 0x7632, R10 ;  /* 0x00007632090a7816 */ /* 0x040fe4000000000a */
[----:B------:R-:W1:Y:S01]  /*03f0*/  MUFU.EX2 R19, R29 ;  /* 0x0000001d00137308 */ /* 0x000e620000000800 */
[----:B------:R-:W-:Y:S02]  /*0400*/  SHF.L.U32 R9, R9, 0x10, RZ ;  /* 0x0000001009097819 */ /* 0x000fe400000006ff */
[C---:B------:R-:W-:Y:S01]  /*0410*/  PRMT R11, R10.reuse, 0x7632, R11 ;  /* 0x000076320a0b7816 */ /* 0x040fe2000000000b */
[----:B------:R-:W2:Y:S01]  /*0420*/  MUFU.EX2 R25, R28 ;  /* 0x0000001c00197308 */ /* 0x000ea20000000800 */
[----:B------:R-:W-:-:S03]  /*0430*/  SHF.L.U32 R10, R10, 0x10, RZ ;  /* 0x000000100a0a7819 */ /* 0x000fc600000006ff */
[----:B------:R-:W4:Y:S01]  /*0440*/  MUFU.EX2 R17, R17 ;  /* 0x0000001100117308 */ /* 0x000f220000000800 */
[----:B0-----:R-:W-:Y:S01]  /*0450*/  FADD.FTZ R27, R26, 1 ;  /* 0x3f8000001a1b7421 */ /* 0x001fe20000010000 */
[----:B-1----:R-:W-:-:S05]  /*0460*/  FADD.FTZ R26, R19, 1 ;  /* 0x3f800000131a7421 */ /* 0x002fca0000010000 */
[----:B------:R-:W0:Y:S01]  /*0470*/  MUFU.RCP R27, R27 ;  /* 0x0000001b001b7308 */ /* 0x000e220000001000 */
[----:B--2---:R-:W-:Y:S01]  /*0480*/  FADD.FTZ R25, R25, 1 ;  /* 0x3f80000019197421 */ /* 0x004fe20000010000 */
[----:B----4-:R-:W-:-:S06]  /*0490*/  FADD.FTZ R28, R17, 1 ;  /* 0x3f800000111c7421 */ /* 0x010fcc0000010000 */
[----:B------:R-:W1:Y:S08]  /*04a0*/  MUFU.RCP R19, R26 ;  /* 0x0000001a00137308 */ /* 0x000e700000001000 */
[----:B------:R-:W2:Y:S01]  /*04b0*/  MUFU.RCP R25, R25 ;  /* 0x0000001900197308 */ /* 0x000ea20000001000 */
[----:B0-----:R-:W-:Y:S01]  /*04c0*/  FMUL.FTZ R16, R16, R27 ;  /* 0x0000001b10107220 */ /* 0x001fe20000410000 */
[----:B------:R-:W-:-:S06]  /*04d0*/  FMUL.FTZ R27, R10, -1.4426950216293334961 ;  /* 0xbfb8aa3b0a1b7820 */ /* 0x000fcc0000410000 */
[----:B------:R0:W4:Y:S01]  /*04e0*/  MUFU.RCP R17, R28 ;  /* 0x0000001c00117308 */ /* 0x0001220000001000 */
[----:B-1----:R-:W-:Y:S01]  /*04f0*/  FMUL.FTZ R19, R18, R19 ;  /* 0x0000001312137220 */ /* 0x002fe20000410000 */
[C---:B------:R-:W-:Y:S02]  /*0500*/  PRMT R18, R11.reuse, 0x7632, R18 ;  /* 0x000076320b127816 */ /* 0x040fe40000000012 */
[----:B------:R-:W-:Y:S02]  /*0510*/  SHF.L.U32 R11, R11, 0x10, RZ ;  /* 0x000000100b0b7819 */ /* 0x000fe400000006ff */
[----:B------:R-:W-:Y:S02]  /*0520*/  SHF.L.U32 R18, R18, 0x10, RZ ;  /* 0x0000001012127819 */ /* 0x000fe400000006ff */
[----:B------:R-:W-:Y:S01]  /*0530*/  MUFU.EX2 R27, R27 ;  /* 0x0000001b001b7308 */ /* 0x000fe20000000800 */
[----:B--2---:R-:W-:Y:S01]  /*0540*/  FMUL.FTZ R8, R24, R25 ;  /* 0x0000001918087220 */ /* 0x004fe20000410000 */
[----:B------:R-:W-:Y:S01]  /*0550*/  FMUL.FTZ R25, R9, -1.4426950216293334961 ;  /* 0xbfb8aa3b09197820 */ /* 0x000fe20000410000 */
[----:B0-----:R-:W-:-:S04]  /*0560*/  FMUL.FTZ R28, R11, -1.4426950216293334961 ;  /* 0xbfb8aa3b0b1c7820 */ /* 0x001fc80000410000 */
[----:B------:R-:W0:Y:S01]  /*0570*/  MUFU.EX2 R24, R28 ;  /* 0x0000001c00187308 */ /* 0x000e220000000800 */
[----:B----4-:R-:W-:Y:S01]  /*0580*/  FMUL.FTZ R17, R4, R17 ;  /* 0x0000001104117220 */ /* 0x010fe20000410000 */
[----:B------:R-:W-:Y:S02]  /*0590*/  FMUL.FTZ R4, R18, -1.4426950216293334961 ;  /* 0xbfb8aa3b12047820 */ /* 0x000fe40000410000 */
[----:B------:R-:W1:Y:S04]  /*05a0*/  MUFU.EX2 R25, R25 ;  /* 0x0000001900197308 */ /* 0x000e680000000800 */
[----:B------:R-:W2:Y:S01]  /*05b0*/  MUFU.EX2 R4, R4 ;  /* 0x0000000400047308 */ /* 0x000ea20000000800 */
[----:B0-----:R-:W-:Y:S01]  /*05c0*/  FADD.FTZ R24, R24, 1 ;  /* 0x3f80000018187421 */ /* 0x001fe20000010000 */
[----:B-1----:R-:W-:Y:S01]  /*05d0*/  FADD.FTZ R26, R25, 1 ;  /* 0x3f800000191a7421 */ /* 0x002fe20000010000 */
[----:B------:R-:W-:-:S04]  /*05e0*/  FADD.FTZ R25, R27, 1 ;  /* 0x3f8000001b197421 */ /* 0x000fc80000010000 */
[----:B------:R-:W0:Y:S01]  /*05f0*/  MUFU.RCP R24, R24 ;  /* 0x0000001800187308 */ /* 0x000e220000001000 */
[----:B--2---:R-:W-:-:S07]  /*0600*/  FADD.FTZ R29, R4, 1 ;  /* 0x3f800000041d7421 */ /* 0x004fce0000010000 */
[----:B------:R-:W1:Y:S08]  /*0610*/  MUFU.RCP R26, R26 ;  /* 0x0000001a001a7308 */ /* 0x000e700000001000 */
[----:B------:R-:W2:Y:S01]  /*0620*/  MUFU.RCP R25, R25 ;  /* 0x0000001900197308 */ /* 0x000ea20000001000 */
[----:B0-----:R-:W-:-:S05]  /*0630*/  FMUL.FTZ R4, R11, R24 ;  /* 0x000000180b047220 */ /* 0x001fca0000410000 */
[----:B------:R-:W-:Y:S02]  /*0640*/  F2FP.BF16.F32.PACK_AB R4, R4, R19 ;  /* 0x000000130404723e */ /* 0x000fe400000010ff */
[----:B------:R-:W0:Y:S01]  /*0650*/  MUFU.RCP R29, R29 ;  /* 0x0000001d001d7308 */ /* 0x000e220000001000 */
[----:B-1----:R-:W-:Y:S02]  /*0660*/  FMUL.FTZ R9, R9, R26 ;  /* 0x0000001a09097220 */ /* 0x002fe40000410000 */
[----:B---3--:R-:W-:-:S03]  /*0670*/  HMUL2.BF16_V2 R14, R14, R4 ;  /* 0x000000040e0e7232 */ /* 0x008fc60000200000 */
[----:B------:R-:W-:Y:S01]  /*0680*/  F2FP.BF16.F32.PACK_AB R9, R9, R16 ;  /* 0x000000100909723e */ /* 0x000fe200000010ff */
[----:B--2---:R-:W-:-:S04]  /*0690*/  FMUL.FTZ R27, R10, R25 ;  /* 0x000000190a1b7220 */ /* 0x004fc80000410000 */
[----:B------:R-:W-:Y:S01]  /*06a0*/  HMUL2.BF16_V2 R12, R12, R9 ;  /* 0x000000090c0c7232 */ /* 0x000fe20000200000 */
[----:B------:R-:W-:Y:S01]  /*06b0*/  F2FP.BF16.F32.PACK_AB R8, R27, R8 ;  /* 0x000000081b08723e */ /* 0x000fe200000010ff */
[----:B0-----:R-:W-:-:S04]  /*06c0*/  FMUL.FTZ R18, R18, R29 ;  /* 0x0000001d12127220 */ /* 0x001fc80000410000 */
[----:B------:R-:W-:Y:S02]  /*06d0*/  HFMA2.BF16_V2 R13, R13, R8, -RZ ;  /* 0x000000080d0d7231 */ /* 0x000fe400003000ff */
[----:B------:R-:W-:Y:S01]  /*06e0*/  IMAD.WIDE.U32 R8, R0, 0x10, R6 ;  /* 0x0000001000087825 */ /* 0x000fe200078e0006 */
[----:B------:R-:W-:Y:S02]  /*06f0*/  MOV R0, R2 ;  /* 0x0000000200007202 */ /* 0x000fe40000000f00 */
[----:B------:R-:W-:-:S05]  /*0700*/  F2FP.BF16.F32.PACK_AB R17, R18, R17 ;  /* 0x000000111211723e */ /* 0x000fca00000010ff */
[----:B------:R-:W-:-:S05]  /*0710*/  HFMA2.BF16_V2 R15, R15, R17, -RZ ;  /* 0x000000110f0f7231 */ /* 0x000fca00003000ff */
[----:B------:R0:W-:Y:S02]  /*0720*/  STG.E.128 desc[UR4][R8.64], R12 ;  /* 0x0000000c08007986 */ /* 0x0001e4000c101d04 */
.L_x_345:
[----:B------:R-:W-:Y:S05]  /*0730*/  BSYNC.RECONVERGENT B0 ;  /* 0x0000000000007941 */ /* 0x000fea0003800200 */
.L_x_344:
[----:B------:R-:W-:Y:S05]  /*0740*/  @!P1 EXIT ;  /* 0x000000000000994d */ /* 0x000fea0003800000 */
[----:B------:R-:W-:-:S07]  /*0750*/  IADD3 R2, PT, PT, R0, R3, RZ ;  /* 0x0000000300027210 */ /* 0x000fce0007ffe0ff */
.L_x_346:
[----:B-1----:R-:W-:-:S06]  /*0760*/  IMAD.WIDE.U32 R16, R0, 0x10, R20 ;  /* 0x0000001000107825 */ /* 0x002fcc00078e0014 */
[----:B------:R-:W2:Y:S01]  /*0770*/  LDG.E.128.CONSTANT R16, desc[UR4][R16.64] ;  /* 0x0000000410107981 */ /* 0x000ea2000c1e9d00 */
[----:B0-----:R-:W-:-:S04]  /*0780*/  IMAD.WIDE.U32 R8, R2, 0x10, R20 ;  /* 0x0000001002087825 */ /* 0x001fc800078e0014 */
[----:B------:R-:W-:Y:S02]  /*0790*/  IMAD.WIDE.U32 R12, R0, 0x10, R22 ;  /* 0x00000010000c7825 */ /* 0x000fe400078e0016 */
[----:B------:R-:W3:Y:S01]  /*07a0*/  LDG.E.128.CONSTANT R8, desc[UR4][R8.64] ;  /* 0x0000000408087981 */ /* 0x000ee2000c1e9d00 */
[----:B--2---:R-:W-:Y:S02]  /*07b0*/  SHF.L.U32 R24, R16, 0x10, RZ ;  /* 0x0000001010187819 */ /* 0x004fe400000006ff */
[----:B------:R-:W-:-:S03]  /*07c0*/  SHF.L.U32 R25, R17, 0x10, RZ ;  /* 0x0000001011197819 */ /* 0x000fc600000006ff */
[----:B------:R-:W-:Y:S02]  /*07d0*/  FMUL.FTZ R14, R24, -1.4426950216293334961 ;  /* 0xbfb8aa3b180e7820 */ /* 0x000fe40000410000 */
[----:B------:R-:W-:-:S04]  /*07e0*/  FMUL.FTZ R28, R25, -1.4426950216293334961 ;  /* 0xbfb8aa3b191c7820 */ /* 0x000fc80000410000 */
[----:B------:R-:W0:Y:S04]  /*07f0*/  MUFU.EX2 R14, R14 ;  /* 0x0000000e000e7308 */ /* 0x000e280000000800 */
[----:B------:R-:W1:Y:S01]  /*0800*/  MUFU.EX2 R28, R28 ;  /* 0x0000001c001c7308 */ /* 0x000e620000000800 */
[----:B0-----:R-:W-:Y:S02]  /*0810*/  FADD.FTZ R27, R14, 1 ;  /* 0x3f8000000e1b7421 */ /* 0x001fe40000010000 */
[----:B------:R-:W2:Y:S01]  /*0820*/  LDG.E.128.CONSTANT R12, desc[UR4][R12.64] ;  /* 0x000000040c0c7981 */ /* 0x000ea2000c1e9d00 */
[----:B------:R-:W-:Y:S01]  /*0830*/  SHF.L.U32 R26, R18, 0x10, RZ ;  /* 0x00000010121a7819 */ /* 0x000fe200000006ff */
[----:B-1----:R-:W-:Y:S02]  /*0840*/  FADD.FTZ R4, R28, 1 ;  /* 0x3f8000001c047421 */ /* 0x002fe40000010000 */
[----:B------:R-:W-:Y:S02]  /*0850*/  MUFU.RCP R27, R27 ;  /* 0x0000001b001b7308 */ /* 0x000fe40000001000 */
[----:B------:R-:W-:-:S06]  /*0860*/  FMUL.FTZ R28, R26, -1.4426950216293334961 ;  /* 0xbfb8aa3b1a1c7820 */ /* 0x000fcc0000410000 */
[----:B------:R-:W0:Y:S04]  /*0870*/  MUFU.EX2 R28, R28 ;  /* 0x0000001c001c7308 */ /* 0x000e280000000800 */
[----:B------:R-:W1:Y:S01]  /*0880*/  MUFU.RCP R4, R4 ;  /* 0x0000000400047308 */ /* 0x000e620000001000 */
[----:B0-----:R-:W-:-:S07]  /*0890*/  FADD.FTZ R29, R28, 1 ;  /* 0x3f8000001c1d7421 */ /* 0x001fce0000010000 */
[----:B------:R-:W0:Y:S01]  /*08a0*/  MUFU.RCP R29, R29 ;  /* 0x0000001d001d7308 */ /* 0x000e220000001000 */
[----:B-1----:R-:W-:Y:S01]  /*08b0*/  FMUL.FTZ R25, R25, R4 ;  /* 0x0000000419197220 */ /* 0x002fe20000410000 */
[----:B------:R-:W-:Y:S01]  /*08c0*/  SHF.L.U32 R4, R19, 0x10, RZ ;  /* 0x0000001013047819 */ /* 0x000fe200000006ff */
[----:B------:R-:W-:Y:S01]  /*08d0*/  FMUL.FTZ R24, R24, R27 ;  /* 0x0000001b18187220 */ /* 0x000fe20000410000 */
[----:B0-----:R-:W-:-:S03]  /*08e0*/  FMUL.FTZ R26, R26, R29 ;  /* 0x0000001d1a1a7220 */ /* 0x001fc60000410000 */
[----:B------:R-:W-:-:S04]  /*08f0*/  FMUL.FTZ R29, R4, -1.4426950216293334961 ;  /* 0xbfb8aa3b041d7820 */ /* 0x000fc80000410000 */
[----:B------:R-:W0:Y:S02]  /*0900*/  MUFU.EX2 R27, R29 ;  /* 0x0000001d001b7308 */ /* 0x000e240000000800 */
[----:B0-----:R-:W-:-:S06]  /*0910*/  FADD.FTZ R27, R27, 1 ;  /* 0x3f8000001b1b7421 */ /* 0x001fcc0000010000 */
[----:B------:R-:W0:Y:S02]  /*0920*/  MUFU.RCP R27, R27 ;  /* 0x0000001b001b7308 */ /* 0x000e240000001000 */
[----:B0-----:R-:W-:Y:S01]  /*0930*/  FMUL.FTZ R4, R4, R27 ;  /* 0x0000001b04047220 */ /* 0x001fe20000410000 */
[----:B------:R-:W-:-:S04]  /*0940*/  PRMT R27, R16, 0x7632, R27 ;  /* 0x00007632101b7816 */ /* 0x000fc8000000001b */
[----:B------:R-:W-:-:S05]  /*0950*/  SHF.L.U32 R27, R27, 0x10, RZ ;  /* 0x000000101b1b7819 */ /* 0x000fca00000006ff */
[----:B------:R-:W-:-:S06]  /*0960*/  FMUL.FTZ R28, R27, -1.4426950216293334961 ;  /* 0xbfb8aa3b1b1c7820 */ /* 0x000fcc0000410000 */
[----:B------:R-:W0:Y:S02]  /*0970*/  MUFU.EX2 R28, R28 ;  /* 0x0000001c001c7308 */ /* 0x000e240000000800 */
[----:B0-----:R-:W-:-:S04]  /*0980*/  FADD.FTZ R29, R28, 1 ;  /* 0x3f8000001c1d7421 */ /* 0x001fc80000010000 */
[----:B------:R-:W0:Y:S02]  /*0990*/  MUFU.RCP R16, R29 ;  /* 0x0000001d00107308 */ /* 0x000e240000001000 */
[----:B0-----:R-:W-:Y:S01]  /*09a0*/  FMUL.FTZ R27, R27, R16 ;  /* 0x000000101b1b7220 */ /* 0x001fe20000410000 */
[----:B------:R-:W-:-:S04]  /*09b0*/  PRMT R16, R17, 0x7632, R16 ;  /* 0x0000763211107816 */ /* 0x000fc80000000010 */
[----:B------:R-:W-:-:S05]  /*09c0*/  SHF.L.U32 R16, R16, 0x10, RZ ;  /* 0x0000001010107819 */ /* 0x000fca00000006ff */
[----:B------:R-:W-:-:S04]  /*09d0*/  FMUL.FTZ R28, R16, -1.4426950216293334961 ;  /* 0xbfb8aa3b101c7820 */ /* 0x000fc80000410000 */
[----:B------:R-:W0:Y:S02]  /*09e0*/  MUFU.EX2 R17, R28 ;  /* 0x0000001c00117308 */ /* 0x000e240000000800 */
[----:B0-----:R-:W-:-:S04]  /*09f0*/  FADD.FTZ R29, R17, 1 ;  /* 0x3f800000111d7421 */ /* 0x001fc80000010000 */
[----:B------:R-:W0:Y:S02]  /*0a00*/  MUFU.RCP R17, R29 ;  /* 0x0000001d00117308 */ /* 0x000e240000001000 */
[----:B0-----:R-:W-:Y:S01]  /*0a10*/  FMUL.FTZ R16, R16, R17 ;  /* 0x0000001110107220 */ /* 0x001fe20000410000 */
[----:B------:R-:W-:-:S04]  /*0a20*/  PRMT R17, R18, 0x7632, R17 ;  /* 0x0000763212117816 */ /* 0x000fc80000000011 */
[----:B------:R-:W-:-:S05]  /*0a30*/  SHF.L.U32 R17, R17, 0x10, RZ ;  /* 0x0000001011117819 */ /* 0x000fca00000006ff */
[----:B------:R-:W-:-:S06]  /*0a40*/  FMUL.FTZ R18, R17, -1.4426950216293334961 ;  /* 0xbfb8aa3b11127820 */ /* 0x000fcc0000410000 */
[----:B------:R-:W0:Y:S02]  /*0a50*/  MUFU.EX2 R18, R18 ;  /* 0x0000001200127308 */ /* 0x000e240000000800 */
[----:B0-----:R-:W-:-:S06]  /*0a60*/  FADD.FTZ R18, R18, 1 ;  /* 0x3f80000012127421 */ /* 0x001fcc0000010000 */
[----:B------:R-:W0:Y:S01]  /*0a70*/  MUFU.RCP R18, R18 ;  /* 0x0000001200127308 */ /* 0x000e220000001000 */
[----:B------:R-:W-:-:S04]  /*0a80*/  PRMT R19, R19, 0x7632, R19 ;  /* 0x0000763213137816 */ /* 0x000fc80000000013 */
[----:B------:R-:W-:-:S05]  /*0a90*/  SHF.L.U32 R19, R19, 0x10, RZ ;  /* 0x0000001013137819 */ /* 0x000fca00000006ff */
[----:B------:R-:W-:Y:S01]  /*0aa0*/  FMUL.FTZ R28, R19, -1.4426950216293334961 ;  /* 0xbfb8aa3b131c7820 */ /* 0x000fe20000410000 */
[----:B0-----:R-:W-:-:S05]  /*0ab0*/  FMUL.FTZ R17, R17, R18 ;  /* 0x0000001211117220 */ /* 0x001fca0000410000 */
[----:B------:R-:W-:Y:S02]  /*0ac0*/  F2FP.BF16.F32.PACK_AB R17, R17, R26 ;  /* 0x0000001a1111723e */ /* 0x000fe400000010ff */
[----:B---3--:R-:W-:Y:S01]  /*0ad0*/  SHF.L.U32 R26, R8, 0x10, RZ ;  /* 0x00000010081a7819 */ /* 0x008fe200000006ff */
[----:B------:R-:W0:Y:S04]  /*0ae0*/  MUFU.EX2 R28, R28 ;  /* 0x0000001c001c7308 */ /* 0x000e280000000800 */
[----:B------:R-:W-:Y:S01]  /*0af0*/  FMUL.FTZ R18, R26, -1.4426950216293334961 ;  /* 0xbfb8aa3b1a127820 */ /* 0x000fe20000410000 */
[----:B------:R-:W-:-:S05]  /*0b00*/  F2FP.BF16.F32.PACK_AB R24, R27, R24 ;  /* 0x000000181b18723e */ /* 0x000fca00000010ff */
[----:B------:R-:W1:Y:S01]  /*0b10*/  MUFU.EX2 R18, R18 ;  /* 0x0000001200127308 */ /* 0x000e620000000800 */
[----:B------:R-:W-:Y:S02]  /*0b20*/  F2FP.BF16.F32.PACK_AB R16, R16, R25 ;  /* 0x000000191010723e */ /* 0x000fe400000010ff */
[----:B------:R-:W-:Y:S01]  /*0b30*/  SHF.L.U32 R25, R9, 0x10, RZ ;  /* 0x0000001009197819 */ /* 0x000fe200000006ff */
[----:B0-----:R-:W-:-:S04]  /*0b40*/  FADD.FTZ R29, R28, 1 ;  /* 0x3f8000001c1d7421 */ /* 0x001fc80000010000 */
[----:B------:R-:W-:Y:S02]  /*0b50*/  FMUL.FTZ R28, R25, -1.4426950216293334961 ;  /* 0xbfb8aa3b191c7820 */ /* 0x000fe40000410000 */
[----:B------:R-:W0:Y:S01]  /*0b60*/  MUFU.RCP R29, R29 ;  /* 0x0000001d001d7308 */ /* 0x000e220000001000 */
[----:B-1----:R-:W-:-:S07]  /*0b70*/  FADD.FTZ R27, R18, 1 ;  /* 0x3f800000121b7421 */ /* 0x002fce0000010000 */
[----:B------:R-:W1:Y:S01]  /*0b80*/  MUFU.EX2 R28, R28 ;  /* 0x0000001c001c7308 */ /* 0x000e620000000800 */
[----:B--2---:R-:W-:Y:S01]  /*0b90*/  HMUL2.BF16_V2 R12, R12, R24 ;  /* 0x000000180c0c7232 */ /* 0x004fe20000200000 */
[----:B------:R-:W-:Y:S01]  /*0ba0*/  SHF.L.U32 R24, R10, 0x10, RZ ;  /* 0x000000100a187819 */ /* 0x000fe200000006ff */
[----:B------:R-:W-:Y:S02]  /*0bb0*/  HFMA2.BF16_V2 R13, R13, R16, -RZ ;  /* 0x000000100d0d7231 */ /* 0x000fe400003000ff */
[----:B------:R-:W-:Y:S02]  /*0bc0*/  HMUL2.BF16_V2 R14, R14, R17 ;  /* 0x000000110e0e7232 */ /* 0x000fe40000200000 */
[----:B------:R-:W-:Y:S01]  /*0bd0*/  FMUL.FTZ R16, R24, -1.4426950216293334961 ;  /* 0xbfb8aa3b18107820 */ /* 0x000fe20000410000 */
[----:B------:R-:W2:Y:S08]  /*0be0*/  MUFU.RCP R17, R27 ;  /* 0x0000001b00117308 */ /* 0x000eb00000001000 */
[----:B------:R-:W3:Y:S01]  /*0bf0*/  MUFU.EX2 R16, R16 ;  /* 0x0000001000107308 */ /* 0x000ee20000000800 */
[----:B0-----:R-:W-:Y:S01]  /*0c00*/  FMUL.FTZ R19, R19, R29 ;  /* 0x0000001d13137220 */ /* 0x001fe20000410000 */
[----:B-1----:R-:W-:Y:S01]  /*0c10*/  FADD.FTZ R29, R28, 1 ;  /* 0x3f8000001c1d7421 */ /* 0x002fe20000010000 */
[----:B--2---:R-:W-:Y:S01]  /*0c20*/  FMUL.FTZ R26, R26, R17 ;  /* 0x000000111a1a7220 */ /* 0x004fe20000410000 */
[----:B---3--:R-:W-:Y:S01]  /*0c30*/  FADD.FTZ R28, R16, 1 ;  /* 0x3f800000101c7421 */ /* 0x008fe20000010000 */
[----:B------:R-:W-:Y:S01]  /*0c40*/  IMAD.WIDE.U32 R16, R2, 0x10, R22 ;  /* 0x0000001002107825 */ /* 0x000fe200078e0016 */
[----:B------:R-:W-:-:S05]  /*0c50*/  F2FP.BF16.F32.PACK_AB R4, R19, R4 ;  /* 0x000000041304723e */ /* 0x000fca00000010ff */
[----:B------:R-:W2:Y:S01]  /*0c60*/  LDG.E.128.CONSTANT R16, desc[UR4][R16.64] ;  /* 0x0000000410107981 */ /* 0x000ea2000c1e9d00 */
[----:B------:R-:W0:Y:S08]  /*0c70*/  MUFU.RCP R27, R28 ;  /* 0x0000001c001b7308 */ /* 0x000e300000001000 */
[----:B------:R-:W1:Y:S01]  /*0c80*/  MUFU.RCP R29, R29 ;  /* 0x0000001d001d7308 */ /* 0x000e620000001000 */
[----:B0-----:R-:W-:Y:S01]  /*0c90*/  FMUL.FTZ R24, R24, R27 ;  /* 0x0000001b18187220 */ /* 0x001fe20000410000 */
[----:B------:R-:W-:-:S05]  /*0ca0*/  SHF.L.U32 R27, R11, 0x10, RZ ;  /* 0x000000100b1b7819 */ /* 0x000fca00000006ff */
[----:B------:R-:W-:Y:S01]  /*0cb0*/  FMUL.FTZ R28, R27, -1.4426950216293334961 ;  /* 0xbfb8aa3b1b1c7820 */ /* 0x000fe20000410000 */
[----:B-1----:R-:W-:-:S03]  /*0cc0*/  FMUL.FTZ R25, R25, R29 ;  /* 0x0000001d19197220 */ /* 0x002fc60000410000 */
        /* <DEDUP_REMOVED lines=15> */
[----:B0-----:R-:W-:-:S04]  /*0dc0*/  FADD.FTZ R28, R9, 1 ;  /* 0x3f800000091c7421 */ /* 0x001fc80000010000 */
[----:B------:R-:W0:Y:S01]  /*0dd0*/  MUFU.RCP R9, R28 ;  /* 0x0000001c00097308 */ /* 0x000e220000001000 */
[----:B------:R-:W-:Y:S01]  /*0de0*/  PRMT R10, R10, 0x7632, R10 ;  /* 0x000076320a0a7816 */ /* 0x000fe2000000000a */
[----:B0-----:R-:W-:-:S03]  /*0df0*/  FMUL.FTZ R8, R8, R9 ;  /* 0x0000000908087220 */ /* 0x001fc60000410000 */
[----:B------:R-:W-:-:S05]  /*0e00*/  SHF.L.U32 R9, R10, 0x10, RZ ;  /* 0x000000100a097819 */ /* 0x000fca00000006ff */
[----:B------:R-:W-:-:S04]  /*0e10*/  FMUL.FTZ R28, R9, -1.4426950216293334961 ;  /* 0xbfb8aa3b091c7820 */ /* 0x000fc80000410000 */
[----:B------:R-:W0:Y:S02]  /*0e20*/  MUFU.EX2 R10, R28 ;  /* 0x0000001c000a7308 */ /* 0x000e240000000800 */
[----:B0-----:R-:W-:-:S06]  /*0e30*/  FADD.FTZ R10, R10, 1 ;  /* 0x3f8000000a0a7421 */ /* 0x001fcc0000010000 */
[----:B------:R-:W0:Y:S01]  /*0e40*/  MUFU.RCP R10, R10 ;  /* 0x0000000a000a7308 */ /* 0x000e220000001000 */
[----:B------:R-:W-:Y:S01]  /*0e50*/  PRMT R11, R11, 0x7632, R11 ;  /* 0x000076320b0b7816 */ /* 0x000fe2000000000b */
[----:B0-----:R-:W-:-:S03]  /*0e60*/  FMUL.FTZ R9, R9, R10 ;  /* 0x0000000a09097220 */ /* 0x001fc60000410000 */
[----:B------:R-:W-:-:S05]  /*0e70*/  SHF.L.U32 R10, R11, 0x10, RZ ;  /* 0x000000100b0a7819 */ /* 0x000fca00000006ff */
[----:B------:R-:W-:-:S06]  /*0e80*/  FMUL.FTZ R11, R10, -1.4426950216293334961 ;  /* 0xbfb8aa3b0a0b7820 */ /* 0x000fcc0000410000 */
[----:B------:R-:W0:Y:S02]  /*0e90*/  MUFU.EX2 R11, R11 ;  /* 0x0000000b000b7308 */ /* 0x000e240000000800 */
[----:B0-----:R-:W-:-:S06]  /*0ea0*/  FADD.FTZ R11, R11, 1 ;  /* 0x3f8000000b0b7421 */ /* 0x001fcc0000010000 */
[----:B------:R-:W0:Y:S01]  /*0eb0*/  MUFU.RCP R11, R11 ;  /* 0x0000000b000b7308 */ /* 0x000e220000001000 */
[----:B------:R-:W-:Y:S02]  /*0ec0*/  F2FP.BF16.F32.PACK_AB R8, R8, R25 ;  /* 0x000000190808723e */ /* 0x000fe400000010ff */
[----:B------:R-:W-:Y:S02]  /*0ed0*/  F2FP.BF16.F32.PACK_AB R9, R9, R24 ;  /* 0x000000180909723e */ /* 0x000fe400000010ff */
[----:B------:R-:W-:Y:S01]  /*0ee0*/  F2FP.BF16.F32.PACK_AB R26, R29, R26 ;  /* 0x0000001a1d1a723e */ /* 0x000fe200000010ff */
[----:B------:R-:W-:Y:S02]  /*0ef0*/  HFMA2.BF16_V2 R15, R15, R4, -RZ ;  /* 0x000000040f0f7231 */ /* 0x000fe400003000ff */
[----:B0-----:R-:W-:-:S05]  /*0f00*/  FMUL.FTZ R10, R10, R11 ;  /* 0x0000000b0a0a7220 */ /* 0x001fca0000410000 */
[----:B------:R-:W-:Y:S01]  /*0f10*/  F2FP.BF16.F32.PACK_AB R10, R10, R27 ;  /* 0x0000001b0a0a723e */ /* 0x000fe200000010ff */
[----:B--2---:R-:W-:Y:S02]  /*0f20*/  HFMA2.BF16_V2 R17, R17, R8, -RZ ;  /* 0x0000000811117231 */ /* 0x004fe400003000ff */
[----:B------:R-:W-:Y:S02]  /*0f30*/  HMUL2.BF16_V2 R18, R18, R9 ;  /* 0x0000000912127232 */ /* 0x000fe40000200000 */
[----:B------:R-:W-:Y:S02]  /*0f40*/  HFMA2.BF16_V2 R19, R19, R10, -RZ ;  /* 0x0000000a13137231 */ /* 0x000fe400003000ff */
[----:B------:R-:W-:-:S04]  /*0f50*/  IMAD.WIDE.U32 R8, R0, 0x10, R6 ;  /* 0x0000001000087825 */ /* 0x000fc800078e0006 */
[----:B------:R-:W-:Y:S02]  /*0f60*/  HMUL2.BF16_V2 R16, R16, R26 ;  /* 0x0000001a10107232 */ /* 0x000fe40000200000 */
[----:B------:R-:W-:Y:S01]  /*0f70*/  IMAD.WIDE.U32 R10, R2, 0x10, R6 ;  /* 0x00000010020a7825 */ /* 0x000fe200078e0006 */
[----:B------:R1:W-:Y:S01]  /*0f80*/  STG.E.128 desc[UR4][R8.64], R12 ;  /* 0x0000000c08007986 */ /* 0x0003e2000c101d04 */
[----:B------:R-:W-:-:S03]  /*0f90*/  IADD3 R0, PT, PT, R3, R0, R3 ;  /* 0x0000000003007210 */ /* 0x000fc60007ffe003 */
[----:B------:R1:W-:Y:S01]  /*0fa0*/  STG.E.128 desc[UR4][R10.64], R16 ;  /* 0x000000100a007986 */ /* 0x0003e2000c101d04 */
[----:B------:R-:W-:Y:S02]  /*0fb0*/  ISETP.GE.AND P0, PT, R0, R5, PT ;  /* 0x000000050000720c */ /* 0x000fe40003f06270 */
[----:B------:R-:W-:-:S11]  /*0fc0*/  LEA R2, R3, R2, 0x1 ;  /* 0x0000000203027211 */ /* 0x000fd600078e08ff */
[----:B------:R-:W-:Y:S05]  /*0fd0*/  @!P0 BRA `(.L_x_346) ;  /* 0xfffffff400e08947 */ /* 0x000fea000383ffff */
[----:B------:R-:W-:Y:S05]  /*0fe0*/  EXIT ;  /* 0x000000000000794d */ /* 0x000fea0003800000 */
.L_x_347:
        /* <DEDUP_REMOVED lines=9> */
.L_x_505:


//--------------------- .text._ZN4vllm18act_and_mul_kernelIN3c104HalfE7__half2XadL_ZNS_11silu_kernelIS2_EET_RKS5_EEXadL_ZNS_18packed_silu_kernelIS3_EES5_S7_EELb0ELb1ELb0EEEvPS5_PS6_i --------------------------
	.section	.text._ZN4vllm18act_and_mul_kernelIN3c104HalfE7__half2XadL_ZNS_11silu_kernelIS2_EET_RKS5_EEXadL_ZNS_18packed_silu_kernelIS3_EES5_S7_EELb0ELb1ELb0EEEvPS5_PS6_i,"ax",@progbits
	.align	128
        .global         _ZN4vllm18act_and_mul_kernelIN3c104HalfE7__half2XadL_ZNS_11silu_kernelIS2_EET_RKS5_EEXadL_ZNS_18packed_silu_kernelIS3_EES5_S7_EELb0ELb1ELb0EEEvPS5_PS6_i
        .type           _ZN4vllm18act_and_mul_kernelIN3c104HalfE7__half2XadL_ZNS_11silu_kernelIS2_EET_RKS5_EEXadL_ZNS_18packed_silu_kernelIS3_EES5_S7_EELb0ELb1ELb0EEEvPS5_PS6_i,@function
        .size           _ZN4vllm18act_and_mul_kernelIN3c104HalfE7__half2XadL_ZNS_11silu_kernelIS2_EET_RKS5_EEXadL_ZNS_18packed_silu_kernelIS3_EES5_S7_EELb0ELb1ELb0EEEvPS5_PS6_i,(.L_x_506 - _ZN4vllm18act_and_mul_kernelIN3c104HalfE7__half2XadL_ZNS_11silu_kernelIS2_EET_RKS5_EEXadL_ZNS_18packed_silu_kernelIS3_EES5_S7_EELb0ELb1ELb0EEEvPS5_PS6_i)
        .other          _ZN4vllm18act_and_mul_kernelIN3c104HalfE7__half2XadL_ZNS_11silu_kernelIS2_EET_RKS5_EEXadL_ZNS_18packed_silu_kernelIS3_EES5_S7_EELb0ELb1ELb0EEEvPS5_PS6_i,@"STO_CUDA_ENTRY STV_DEFAULT"
_ZN4vllm18act_and_mul_kernelIN3c104HalfE7__half2XadL_ZNS_11silu_kernelIS2_EET_RKS5_EEXadL_ZNS_18packed_silu_kernelIS3_EES5_S7_EELb0ELb1ELb0EEEvPS5_PS6_i:
.text._ZN4vllm18act_and_mul_kernelIN3c104HalfE7__half2XadL_ZNS_11silu_kernelIS2_EET_RKS5_EEXadL_ZNS_18packed_silu_kernelIS3_EES5_S7_EELb0ELb1ELb0EEEvPS5_PS6_i:
        /* <DEDUP_REMOVED lines=47> */
[----:B------:R-:W-:-:S04]  /*02f0*/  IADD3 R2, PT, PT, R6, 0x1, RZ ;  /* 0x0000000106027810 */ /* 0x000fc80007ffe0ff */
[----:B------:R-:W-:Y:S01]  /*0300*/  LOP3.LUT R12, R2, 0x3, RZ, 0xc0, !PT ;  /* 0x00000003020c7812 */ /* 0x000fe200078ec0ff */
[----:B------:R-:W-:-:S04]  /*0310*/  IMAD.WIDE.U32 R2, R17, 0x10, RZ ;  /* 0x0000001011027825 */ /* 0x000fc800078e00ff */
[C---:B------:R-:W-:Y:S01]  /*0320*/  IMAD R17, R12.reuse, R0, R17 ;  /* 0x000000000c117224 */ /* 0x040fe200078e0211 */
[----:B------:R-:W-:-:S07]  /*0330*/  IADD3 R12, PT, PT, -R12, RZ, RZ ;  /* 0x000000ff0c0c7210 */ /* 0x000fce0007ffe1ff */
.L_x_350:
[----:B0-----:R-:W-:-:S04]  /*0340*/  IADD3 R4, P1, PT, R22, R2, RZ ;  /* 0x0000000216047210 */ /* 0x001fc80007f3e0ff */
[----:B------:R-:W-:-:S06]  /*0350*/  IADD3.X R5, PT, PT, R23, R3, RZ, P1, !PT ;  /* 0x0000000317057210 */ /* 0x000fcc0000ffe4ff */
[----:B------:R-:W2:Y:S01]  /*0360*/  LDG.E.128.CONSTANT R4, desc[UR4][R4.64] ;  /* 0x0000000404047981 */ /* 0x000ea2000c1e9d00 */
[----:B------:R-:W-:-:S04]  /*0370*/  IADD3 R8, P1, PT, R24, R2, RZ ;  /* 0x0000000218087210 */ /* 0x000fc80007f3e0ff */
[----:B------:R-:W-:-:S06]  /*0380*/  IADD3.X R9, PT, PT, R25, R3, RZ, P1, !PT ;  /* 0x0000000319097210 */ /* 0x000fcc0000ffe4ff */
[----:B------:R-:W3:Y:S01]  /*0390*/  LDG.E.128.CONSTANT R8, desc[UR4][R8.64] ;  /* 0x0000000408087981 */ /* 0x000ee2000c1e9d00 */
[----:B------:R-:W-:Y:S01]  /*03a0*/  IADD3 R12, PT, PT, R12, 0x1, RZ ;  /* 0x000000010c0c7810 */ /* 0x000fe20007ffe0ff */
[--C-:B--2---:R-:W-:Y:S02]  /*03b0*/  HADD2.F32 R15, -RZ, R4.reuse.H0_H0 ;  /* 0x20000004ff0f7230 */ /* 0x104fe40000004100 */
[----:B------:R-:W-:Y:S02]  /*03c0*/  HADD2.F32 R16, -RZ, R4.H1_H1 ;  /* 0x30000004ff107230 */ /* 0x000fe40000004100 */
[----:B------:R-:W-:Y:S02]  /*03d0*/  HADD2.F32 R13, -RZ, R5.H0_H0 ;  /* 0x20000005ff0d7230 */ /* 0x000fe40000004100 */
[----:B------:R-:W-:Y:S01]  /*03e0*/  FMUL.FTZ R14, R15, -1.4426950216293334961 ;  /* 0xbfb8aa3b0f0e7820 */ /* 0x000fe20000410000 */
[----:B------:R-:W-:Y:S02]  /*03f0*/  FMUL.FTZ R27, R16, -1.4426950216293334961 ;  /* 0xbfb8aa3b101b7820 */ /* 0x000fe40000410000 */
[----:B------:R-:W-:-:S03]  /*0400*/  FMUL.FTZ R29, R13, -1.4426950216293334961 ;  /* 0xbfb8aa3b0d1d7820 */ /* 0x000fc60000410000 */
[----:B------:R-:W0:Y:S04]  /*0410*/  MUFU.EX2 R14, R14 ;  /* 0x0000000e000e7308 */ /* 0x000e280000000800 */
[----:B------:R-:W1:Y:S04]  /*0420*/  MUFU.EX2 R27, R27 ;  /* 0x0000001b001b7308 */ /* 0x000e680000000800 */
[----:B------:R-:W2:Y:S01]  /*0430*/  MUFU.EX2 R29, R29 ;  /* 0x0000001d001d7308 */ /* 0x000ea20000000800 */
[----:B0-----:R-:W-:Y:S01]  /*0440*/  FADD.FTZ R19, R14, 1 ;  /* 0x3f8000000e137421 */ /* 0x001fe20000010000 */
[----:B------:R-:W-:-:S03]  /*0450*/  HADD2.F32 R14, -RZ, R5.H1_H1 ;  /* 0x30000005ff0e7230 */ /* 0x000fc60000004100 */
[----:B------:R-:W0:Y:S01]  /*0460*/  MUFU.RCP R4, R19 ;  /* 0x0000001300047308 */ /* 0x000e220000001000 */
[----:B-1----:R-:W-:Y:S01]  /*0470*/  FADD.FTZ R28, R27, 1 ;  /* 0x3f8000001b1c7421 */ /* 0x002fe20000010000 */
[----:B------:R-:W-:Y:S01]  /*0480*/  FMUL.FTZ R27, R14, -1.4426950216293334961 ;  /* 0xbfb8aa3b0e1b7820 */ /* 0x000fe20000410000 */
[----:B--2---:R-:W-:-:S05]  /*0490*/  FADD.FTZ R26, R29, 1 ;  /* 0x3f8000001d1a7421 */ /* 0x004fca0000010000 */
[----:B------:R-:W1:Y:S08]  /*04a0*/  MUFU.RCP R28, R28 ;  /* 0x0000001c001c7308 */ /* 0x000e700000001000 */
[----:B------:R-:W2:Y:S01]  /*04b0*/  MUFU.EX2 R27, R27 ;  /* 0x0000001b001b7308 */ /* 0x000ea20000000800 */
[----:B0-----:R-:W-:Y:S01]  /*04c0*/  FMUL.FTZ R4, R15, R4 ;  /* 0x000000040f047220 */ /* 0x001fe20000410000 */
[----:B------:R-:W-:-:S02]  /*04d0*/  HADD2.F32 R15, -RZ, R6.H0_H0 ;  /* 0x20000006ff0f7230 */ /* 0x000fc40000004100 */
[----:B------:R-:W0:Y:S01]  /*04e0*/  MUFU.RCP R26, R26 ;  /* 0x0000001a001a7308 */ /* 0x000e220000001000 */
[----:B------:R-:W-:-:S05]  /*04f0*/  HADD2.F32 R6, -RZ, R6.H1_H1 ;  /* 0x30000006ff067230 */ /* 0x000fca0000004100 */
[----:B------:R-:W-:Y:S01]  /*0500*/  FMUL.FTZ R29, R6, -1.4426950216293334961 ;  /* 0xbfb8aa3b061d7820 */ /* 0x000fe20000410000 */
[----:B-1----:R-:W-:Y:S01]  /*0510*/  FMUL.FTZ R5, R16, R28 ;  /* 0x0000001c10057220 */ /* 0x002fe20000410000 */
[----:B------:R-:W-:Y:S02]  /*0520*/  FMUL.FTZ R28, R15, -1.4426950216293334961 ;  /* 0xbfb8aa3b0f1c7820 */ /* 0x000fe40000410000 */
[----:B------:R-:W1:Y:S01]  /*0530*/  MUFU.EX2 R16, R29 ;  /* 0x0000001d00107308 */ /* 0x000e620000000800 */
[----:B--2---:R-:W-:Y:S01]  /*0540*/  FADD.FTZ R19, R27, 1 ;  /* 0x3f8000001b137421 */ /* 0x004fe20000010000 */
[----:B------:R-:W-:Y:S02]  /*0550*/  F2FP.F16.F32.PACK_AB R5, R5, R4 ;  /* 0x000000040505723e */ /* 0x000fe400000000ff */
[----:B------:R-:W2:Y:S01]  /*0560*/  MUFU.EX2 R28, R28 ;  /* 0x0000001c001c7308 */ /* 0x000ea20000000800 */
[----:B------:R-:W-:Y:S02]  /*0570*/  IADD3 R4, P1, PT, R20, R2, RZ ;  /* 0x0000000214047210 */ /* 0x000fe40007f3e0ff */
[----:B---3--:R-:W-:-:S02]  /*0580*/  HMUL2 R8, R8, R5 ;  /* 0x0000000508087232 */ /* 0x008fc40000000000 */
[----:B0-----:R-:W-:Y:S01]  /*0590*/  FMUL.FTZ R13, R13, R26 ;  /* 0x0000001a0d0d7220 */ /* 0x001fe20000410000 */
[----:B------:R-:W0:Y:S01]  /*05a0*/  MUFU.RCP R19, R19 ;  /* 0x0000001300137308 */ /* 0x000e220000001000 */
[----:B------:R-:W-:Y:S01]  /*05b0*/  IADD3.X R5, PT, PT, R21, R3, RZ, P1, !PT ;  /* 0x0000000315057210 */ /* 0x000fe20000ffe4ff */
[----:B------:R-:W-:Y:S01]  /*05c0*/  IMAD.WIDE.U32 R2, R0, 0x10, R2 ;  /* 0x0000001000027825 */ /* 0x000fe200078e0002 */
[----:B------:R-:W-:-:S03]  /*05d0*/  ISETP.NE.AND P1, PT, R12, RZ, PT ;  /* 0x000000ff0c00720c */ /* 0x000fc60003f25270 */
[----:B-1----:R-:W-:-:S04]  /*05e0*/  FADD.FTZ R16, R16, 1 ;  /* 0x3f80000010107421 */ /* 0x002fc80000010000 */
[----:B------:R1:W3:Y:S01]  /*05f0*/  MUFU.RCP R27, R16 ;  /* 0x00000010001b7308 */ /* 0x0002e20000001000 */
[----:B--2---:R-:W-:-:S07]  /*0600*/  FADD.FTZ R26, R28, 1 ;  /* 0x3f8000001c1a7421 */ /* 0x004fce0000010000 */
[----:B------:R-:W2:Y:S01]  /*0610*/  MUFU.RCP R26, R26 ;  /* 0x0000001a001a7308 */ /* 0x000ea20000001000 */
[--C-:B-1----:R-:W-:Y:S02]  /*0620*/  HADD2.F32 R16, -RZ, R7.reuse.H0_H0 ;  /* 0x20000007ff107230 */ /* 0x102fe40000004100 */
[----:B0-----:R-:W-:Y:S01]  /*0630*/  FMUL.FTZ R14, R14, R19 ;  /* 0x000000130e0e7220 */ /* 0x001fe20000410000 */
[----:B------:R-:W-:-:S04]  /*0640*/  HADD2.F32 R7, -RZ, R7.H1_H1 ;  /* 0x30000007ff077230 */ /* 0x000fc80000004100 */
[----:B------:R-:W-:Y:S01]  /*0650*/  F2FP.F16.F32.PACK_AB R13, R14, R13 ;  /* 0x0000000d0e0d723e */ /* 0x000fe200000000ff */
[----:B------:R-:W-:Y:S01]  /*0660*/  FMUL.FTZ R28, R7, -1.4426950216293334961 ;  /* 0xbfb8aa3b071c7820 */ /* 0x000fe20000410000 */
[----:B---3--:R-:W-:Y:S01]  /*0670*/  FMUL.FTZ R6, R6, R27 ;  /* 0x0000001b06067220 */ /* 0x008fe20000410000 */
[----:B------:R-:W-:Y:S02]  /*0680*/  FMUL.FTZ R27, R16, -1.4426950216293334961 ;  /* 0xbfb8aa3b101b7820 */ /* 0x000fe40000410000 */
[----:B------:R-:W-:Y:S02]  /*0690*/  HFMA2 R9, R9, R13, -RZ ;  /* 0x0000000d09097231 */ /* 0x000fe400001000ff */
[----:B------:R-:W0:Y:S04]  /*06a0*/  MUFU.EX2 R28, R28 ;  /* 0x0000001c001c7308 */ /* 0x000e280000000800 */
[----:B------:R-:W1:Y:S01]  /*06b0*/  MUFU.EX2 R27, R27 ;  /* 0x0000001b001b7308 */ /* 0x000e620000000800 */
[----:B--2---:R-:W-:-:S05]  /*06c0*/  FMUL.FTZ R15, R15, R26 ;  /* 0x0000001a0f0f7220 */ /* 0x004fca0000410000 */
[----:B------:R-:W-:Y:S01]  /*06d0*/  F2FP.F16.F32.PACK_AB R6, R6, R15 ;  /* 0x0000000f0606723e */ /* 0x000fe200000000ff */
[----:B0-----:R-:W-:-:S04]  /*06e0*/  FADD.FTZ R26, R28, 1 ;  /* 0x3f8000001c1a7421 */ /* 0x001fc80000010000 */
[----:B------:R-:W-:Y:S02]  /*06f0*/  HMUL2 R10, R10, R6 ;  /* 0x000000060a0a7232 */ /* 0x000fe40000000000 */
[----:B-1----:R-:W-:Y:S01]  /*0700*/  FADD.FTZ R19, R27, 1 ;  /* 0x3f8000001b137421 */ /* 0x002fe20000010000 */
[----:B------:R-:W0:Y:S08]  /*0710*/  MUFU.RCP R26, R26 ;  /* 0x0000001a001a7308 */ /* 0x000e300000001000 */
[----:B------:R-:W1:Y:S01]  /*0720*/  MUFU.RCP R19, R19 ;  /* 0x0000001300137308 */ /* 0x000e620000001000 */
[----:B0-----:R-:W-:Y:S01]  /*0730*/  FMUL.FTZ R7, R7, R26 ;  /* 0x0000001a07077220 */ /* 0x001fe20000410000 */
[----:B-1----:R-:W-:-:S05]  /*0740*/  FMUL.FTZ R16, R16, R19 ;  /* 0x0000001310107220 */ /* 0x002fca0000410000 */
[----:B------:R-:W-:-:S05]  /*0750*/  F2FP.F16.F32.PACK_AB R7, R7, R16 ;  /* 0x000000100707723e */ /* 0x000fca00000000ff */
[----:B------:R-:W-:-:S05]  /*0760*/  HFMA2 R11, R11, R7, -RZ ;  /* 0x000000070b0b7231 */ /* 0x000fca00001000ff */
[----:B------:R0:W-:Y:S01]  /*0770*/  STG.E.128 desc[UR4][R4.64], R8 ;  /* 0x0000000804007986 */ /* 0x0001e2000c101d04 */
[----:B------:R-:W-:Y:S05]  /*0780*/  @P1 BRA `(.L_x_350) ;  /* 0xfffffff800ec1947 */ /* 0x000fea000383ffff */
.L_x_349:
[----:B------:R-:W-:Y:S05]  /*0790*/  BSYNC.RECONVERGENT B0 ;  /* 0x0000000000007941 */ /* 0x000fea0003800200 */
.L_x_348:
[----:B------:R-:W-:Y:S05]  /*07a0*/  @!P0 EXIT ;  /* 0x000000000000894d */ /* 0x000fea0003800000 */
[C---:B------:R-:W-:Y:S01]  /*07b0*/  LEA R16, R0.reuse, R17, 0x1 ;  /* 0x0000001100107211 */ /* 0x040fe200078e08ff */
[----:B------:R-:W-:Y:S01]  /*07c0*/  IMAD R2, R0, 0x3, R17 ;  /* 0x0000000300027824 */ /* 0x000fe200078e0211 */
[----:B------:R-:W-:-:S07]  /*07d0*/  IADD3 R3, PT, PT, R17, R0, RZ ;  /* 0x0000000011037210 */ /* 0x000fce0007ffe0ff */
.L_x_351:
[----:B01----:R-:W-:-:S06]  /*07e0*/  IMAD.WIDE.U32 R4, R17, 0x10, R22 ;  /* 0x0000001011047825 */ /* 0x003fcc00078e0016 */
[----:B------:R-:W2:Y:S01]  /*07f0*/  LDG.E.128.CONSTANT R4, desc[UR4][R4.64] ;  /* 0x0000000404047981 */ /* 0x000ea2000c1e9d00 */
[----:B------:R-:W-:-:S04]  /*0800*/  IMAD.WIDE.U32 R8, R3, 0x10, R22 ;  /* 0x0000001003087825 */ /* 0x000fc800078e0016 */
[----:B------:R-:W-:-:S04]  /*0810*/  IMAD.WIDE.U32 R12, R17, 0x10, R24 ;  /* 0x00000010110c7825 */ /* 0x000fc800078e0018 */
[--C-:B--2---:R-:W-:Y:S02]  /*0820*/  HADD2.F32 R10, -RZ, R4.reuse.H0_H0 ;  /* 0x20000004ff0a7230 */ /* 0x104fe40000004100 */
[----:B------:R-:W-:-:S03]  /*0830*/  HADD2.F32 R27, -RZ, R4.H1_H1 ;  /* 0x30000004ff1b7230 */ /* 0x000fc60000004100 */
[----:B------:R-:W-:Y:S01]  /*0840*/  FMUL.FTZ R11, R10, -1.4426950216293334961 ;  /* 0xbfb8aa3b0a0b7820 */ /* 0x000fe20000410000 */
[----:B------:R-:W-:Y:S02]  /*0850*/  HADD2.F32 R19, -RZ, R5.H0_H0 ;  /* 0x20000005ff137230 */ /* 0x000fe40000004100 */
[----:B------:R-:W-:-:S03]  /*0860*/  FMUL.FTZ R28, R27, -1.4426950216293334961 ;  /* 0xbfb8aa3b1b1c7820 */ /* 0x000fc60000410000 */
[----:B------:R-:W0:Y:S04]  /*0870*/  MUFU.EX2 R11, R11 ;  /* 0x0000000b000b7308 */ /* 0x000e280000000800 */
[----:B------:R-:W1:Y:S01]  /*0880*/  MUFU.EX2 R28, R28 ;  /* 0x0000001c001c7308 */ /* 0x000e620000000800 */
[----:B0-----:R-:W-:-:S04]  /*0890*/  FADD.FTZ R26, R11, 1 ;  /* 0x3f8000000b1a7421 */ /* 0x001fc80000010000 */
[----:B------:R-:W0:Y:S01]  /*08a0*/  MUFU.RCP R15, R26 ;  /* 0x0000001a000f7308 */ /* 0x000e220000001000 */
[----:B-1----:R-:W-:Y:S01]  /*08b0*/  FADD.FTZ R29, R28, 1 ;  /* 0x3f8000001c1d7421 */ /* 0x002fe20000010000 */
[----:B0-----:R-:W-:Y:S02]  /*08c0*/  FMUL.FTZ R4, R10, R15 ;  /* 0x0000000f0a047220 */ /* 0x001fe40000410000 */
[----:B------:R-:W2:Y:S04]  /*08d0*/  LDG.E.128.CONSTANT R8, desc[UR4][R8.64] ;  /* 0x0000000408087981 */ /* 0x000ea8000c1e9d00 */
[----:B------:R-:W3:Y:S01]  /*08e0*/  LDG.E.128.CONSTANT R12, desc[UR4][R12.64] ;  /* 0x000000040c0c7981 */ /* 0x000ee2000c1e9d00 */
[----:B------:R-:W-:Y:S01]  /*08f0*/  FMUL.FTZ R26, R19, -1.4426950216293334961 ;  /* 0xbfb8aa3b131a7820 */ /* 0x000fe20000410000 */
[----:B------:R-:W0:Y:S08]  /*0900*/  MUFU.RCP R29, R29 ;  /* 0x0000001d001d7308 */ /* 0x000e300000001000 */
[----:B------:R-:W1:Y:S02]  /*0910*/  MUFU.EX2 R26, R26 ;  /* 0x0000001a001a7308 */ /* 0x000e640000000800 */
[----:B-1----:R-:W-:-:S06]  /*0920*/  FADD.FTZ R28, R26, 1 ;  /* 0x3f8000001a1c7421 */ /* 0x002fcc0000010000 */
[----:B------:R-:W1:Y:S01]  /*0930*/  MUFU.RCP R28, R28 ;  /* 0x0000001c001c7308 */ /* 0x000e620000001000 */
[----:B------:R-:W-:Y:S02]  /*0940*/  HADD2.F32 R5, -RZ, R5.H1_H1 ;  /* 0x30000005ff057230 */ /* 0x000fe40000004100 */
[----:B0-----:R-:W-:Y:S01]  /*0950*/  FMUL.FTZ R27, R27, R29 ;  /* 0x0000001d1b1b7220 */ /* 0x001fe20000410000 */
[----:B-1----:R-:W-:Y:S02]  /*0960*/  FMUL.FTZ R19, R19, R28 ;  /* 0x0000001c13137220 */ /* 0x002fe40000410000 */
[----:B------:R-:W-:-:S04]  /*0970*/  FMUL.FTZ R28, R5, -1.4426950216293334961 ;  /* 0xbfb8aa3b051c7820 */ /* 0x000fc80000410000 */
[----:B------:R-:W0:Y:S02]  /*0980*/  MUFU.EX2 R29, R28 ;  /* 0x0000001c001d7308 */ /* 0x000e240000000800 */
[----:B0-----:R-:W-:-:S06]  /*0990*/  FADD.FTZ R29, R29, 1 ;  /* 0x3f8000001d1d7421 */ /* 0x001fcc0000010000 */
[----:B------:R-:W0:Y:S02]  /*09a0*/  MUFU.RCP R29, R29 ;  /* 0x0000001d001d7308 */ /* 0x000e240000001000 */
[----:B0-----:R-:W-:Y:S01]  /*09b0*/  FMUL.FTZ R26, R5, R29 ;  /* 0x0000001d051a7220 */ /* 0x001fe20000410000 */
[----:B------:R-:W-:-:S05]  /*09c0*/  HADD2.F32 R5, -RZ, R6.H0_H0 ;  /* 0x20000006ff057230 */ /* 0x000fca0000004100 */
[----:B------:R-:W-:-:S06]  /*09d0*/  FMUL.FTZ R29, R5, -1.4426950216293334961 ;  /* 0xbfb8aa3b051d7820 */ /* 0x000fcc0000410000 */
[----:B------:R-:W0:Y:S02]  /*09e0*/  MUFU.EX2 R29, R29 ;  /* 0x0000001d001d7308 */ /* 0x000e240000000800 */
[----:B0-----:R-:W-:-:S04]  /*09f0*/  FADD.FTZ R29, R29, 1 ;  /* 0x3f8000001d1d7421 */ /* 0x001fc80000010000 */
[----:B------:R-:W0:Y:S01]  /*0a00*/  MUFU.RCP R28, R29 ;  /* 0x0000001d001c7308 */ /* 0x000e220000001000 */
[----:B------:R-:W-:Y:S02]  /*0a10*/  HADD2.F32 R6, -RZ, R6.H1_H1 ;  /* 0x30000006ff067230 */ /* 0x000fe40000004100 */
[----:B0-----:R-:W-:-:S03]  /*0a20*/  FMUL.FTZ R5, R5, R28 ;  /* 0x0000001c05057220 */ /* 0x001fc60000410000 */
[----:B------:R-:W-:-:S06]  /*0a30*/  FMUL.FTZ R28, R6, -1.4426950216293334961 ;  /* 0xbfb8aa3b061c7820 */ /* 0x000fcc0000410000 */
[----:B------:R-:W0:Y:S02]  /*0a40*/  MUFU.EX2 R28, R28 ;  /* 0x0000001c001c7308 */ /* 0x000e240000000800 */
[----:B0-----:R-:W-:-:S04]  /*0a50*/  FADD.FTZ R29, R28, 1 ;  /* 0x3f8000001c1d7421 */ /* 0x001fc80000010000 */
[----:B------:R-:W0:Y:S02]  /*0a60*/  MUFU.RCP R28, R29 ;  /* 0x0000001d001c7308 */ /* 0x000e240000001000 */
[----:B0-----:R-:W-:Y:S01]  /*0a70*/  FMUL.FTZ R6, R6, R28 ;  /* 0x0000001c06067220 */ /* 0x001fe20000410000 */
[----:B------:R-:W-:-:S05]  /*0a80*/  HADD2.F32 R28, -RZ, R7.H0_H0 ;  /* 0x20000007ff1c7230 */ /* 0x000fca0000004100 */
[----:B------:R-:W-:-:S06]  /*0a90*/  FMUL.FTZ R29, R28, -1.4426950216293334961 ;  /* 0xbfb8aa3b1c1d7820 */ /* 0x000fcc0000410000 */
[----:B------:R-:W0:Y:S02]  /*0aa0*/  MUFU.EX2 R29, R29 ;  /* 0x0000001d001d7308 */ /* 0x000e240000000800 */
[----:B0-----:R-:W-:-:S06]  /*0ab0*/  FADD.FTZ R29, R29, 1 ;  /* 0x3f8000001d1d7421 */ /* 0x001fcc0000010000 */
[----:B------:R-:W0:Y:S01]  /*0ac0*/  MUFU.RCP R29, R29 ;  /* 0x0000001d001d7308 */ /* 0x000e220000001000 */
[----:B------:R-:W-:Y:S02]  /*0ad0*/  HADD2.F32 R7, -RZ, R7.H1_H1 ;  /* 0x30000007ff077230 */ /* 0x000fe40000004100 */
[----:B0-----:R-:W-:-:S03]  /*0ae0*/  FMUL.FTZ R28, R28, R29 ;  /* 0x0000001d1c1c7220 */ /* 0x001fc60000410000 */
[----:B------:R-:W-:-:S06]  /*0af0*/  FMUL.FTZ R29, R7, -1.4426950216293334961 ;  /* 0xbfb8aa3b071d7820 */ /* 0x000fcc0000410000 */
        /* <DEDUP_REMOVED lines=8> */
[--C-:B--2---:R-:W-:Y:S02]  /*0b80*/  HADD2.F32 R26, -RZ, R8.reuse.H0_H0 ;  /* 0x20000008ff1a7230 */ /* 0x104fe40000004100 */
[----:B------:R-:W-:Y:S02]  /*0b90*/  HADD2.F32 R8, -RZ, R8.H1_H1 ;  /* 0x30000008ff087230 */ /* 0x000fe40000004100 */
[----:B---3--:R-:W-:Y:S02]  /*0ba0*/  HMUL2 R12, R12, R4 ;  /* 0x000000040c0c7232 */ /* 0x008fe40000000000 */
[----:B------:R-:W-:Y:S02]  /*0bb0*/  HFMA2 R13, R13, R19, -RZ ;  /* 0x000000130d0d7231 */ /* 0x000fe400001000ff */
[----:B------:R-:W-:Y:S02]  /*0bc0*/  HMUL2 R14, R14, R5 ;  /* 0x000000050e0e7232 */ /* 0x000fe40000000000 */
[----:B------:R-:W-:-:S02]  /*0bd0*/  HFMA2 R15, R15, R7, -RZ ;  /* 0x000000070f0f7231 */ /* 0x000fc400001000ff */
[----:B------:R-:W-:-:S04]  /*0be0*/  IMAD.WIDE.U32 R4, R17, 0x10, R20 ;  /* 0x0000001011047825 */ /* 0x000fc800078e0014 */
[----:B------:R-:W-:Y:S01]  /*0bf0*/  FMUL.FTZ R28, R26, -1.4426950216293334961 ;  /* 0xbfb8aa3b1a1c7820 */ /* 0x000fe20000410000 */
[----:B------:R-:W-:Y:S01]  /*0c00*/  FMUL.FTZ R27, R8, -1.4426950216293334961 ;  /* 0xbfb8aa3b081b7820 */ /* 0x000fe20000410000 */
[----:B------:R-:W-:Y:S01]  /*0c10*/  HADD2.F32 R19, -RZ, R9.H0_H0 ;  /* 0x20000009ff137230 */ /* 0x000fe20000004100 */
[----:B------:R0:W-:Y:S03]  /*0c20*/  STG.E.128 desc[UR4][R4.64], R12 ;  /* 0x0000000c04007986 */ /* 0x0001e6000c101d04 */
[----:B------:R-:W1:Y:S01]  /*0c30*/  MUFU.EX2 R28, R28 ;  /* 0x0000001c001c7308 */ /* 0x000e620000000800 */
[----:B------:R-:W-:-:S03]  /*0c40*/  IMAD.WIDE.U32 R6, R16, 0x10, R22 ;  /* 0x0000001010067825 */ /* 0x000fc600078e0016 */
[----:B0-----:R0:W2:Y:S02]  /*0c50*/  MUFU.EX2 R4, R27 ;  /* 0x0000001b00047308 */ /* 0x0010a40000000800 */
[----:B0-----:R-:W-:-:S06]  /*0c60*/  FMUL.FTZ R27, R19, -1.4426950216293334961 ;  /* 0xbfb8aa3b131b7820 */ /* 0x001fcc0000410000 */
[----:B------:R-:W0:Y:S01]  /*0c70*/  MUFU.EX2 R27, R27 ;  /* 0x0000001b001b7308 */ /* 0x000e220000000800 */
[----:B-1----:R-:W-:Y:S01]  /*0c80*/  FADD.FTZ R29, R28, 1 ;  /* 0x3f8000001c1d7421 */ /* 0x002fe20000010000 */
[----:B--2---:R-:W-:Y:S02]  /*0c90*/  FADD.FTZ R28, R4, 1 ;  /* 0x3f800000041c7421 */ /* 0x004fe40000010000 */
[----:B------:R-:W2:Y:S01]  /*0ca0*/  LDG.E.128.CONSTANT R4, desc[UR4][R6.64] ;  /* 0x0000000406047981 */ /* 0x000ea2000c1e9d00 */
[----:B0-----:R-:W-:-:S06]  /*0cb0*/  FADD.FTZ R14, R27, 1 ;  /* 0x3f8000001b0e7421 */ /* 0x001fcc0000010000 */
[----:B------:R-:W0:Y:S01]  /*0cc0*/  MUFU.RCP R14, R14 ;  /* 0x0000000e000e7308 */ /* 0x000e220000001000 */
[----:B------:R-:W-:-:S04]  /*0cd0*/  IMAD.WIDE.U32 R12, R3, 0x10, R24 ;  /* 0x00000010030c7825 */ /* 0x000fc800078e0018 */
[----:B0-----:R-:W-:Y:S02]  /*0ce0*/  FMUL.FTZ R19, R19, R14 ;  /* 0x0000000e13137220 */ /* 0x001fe40000410000 */
[----:B------:R-:W3:Y:S01]  /*0cf0*/  LDG.E.128.CONSTANT R12, desc[UR4][R12.64] ;  /* 0x000000040c0c7981 */ /* 0x000ee2000c1e9d00 */
[----:B------:R-:W0:Y:S01]  /*0d00*/  MUFU.RCP R29, R29 ;  /* 0x0000001d001d7308 */ /* 0x000e220000001000 */
[----:B------:R-:W-:-:S07]  /*0d10*/  HADD2.F32 R9, -RZ, R9.H1_H1 ;  /* 0x30000009ff097230 */ /* 0x000fce0000004100 */
[----:B------:R-:W1:Y:S01]  /*0d20*/  MUFU.RCP R28, R28 ;  /* 0x0000001c001c7308 */ /* 0x000e620000001000 */
[----:B0-----:R-:W-:Y:S01]  /*0d30*/  FMUL.FTZ R26, R26, R29 ;  /* 0x0000001d1a1a7220 */ /* 0x001fe20000410000 */
[----:B------:R-:W-:-:S06]  /*0d40*/  FMUL.FTZ R29, R9, -1.4426950216293334961 ;  /* 0xbfb8aa3b091d7820 */ /* 0x000fcc0000410000 */
[----:B------:R-:W0:Y:S01]  /*0d50*/  MUFU.EX2 R29, R29 ;  /* 0x0000001d001d7308 */ /* 0x000e220000000800 */
[----:B-1----:R-:W-:Y:S01]  /*0d60*/  FMUL.FTZ R8, R8, R28 ;  /* 0x0000001c08087220 */ /* 0x002fe20000410000 */
[----:B0-----:R-:W-:-:S06]  /*0d70*/  FADD.FTZ R28, R29, 1 ;  /* 0x3f8000001d1c7421 */ /* 0x001fcc0000010000 */
[----:B------:R-:W0:Y:S02]  /*0d80*/  MUFU.RCP R28, R28 ;  /* 0x0000001c001c7308 */ /* 0x000e240000001000 */
[----:B0-----:R-:W-:Y:S01]  /*0d90*/  FMUL.FTZ R27, R9, R28 ;  /* 0x0000001c091b7220 */ /* 0x001fe20000410000 */
[----:B------:R-:W-:-:S05]  /*0da0*/  HADD2.F32 R9, -RZ, R10.H0_H0 ;  /* 0x2000000aff097230 */ /* 0x000fca0000004100 */
[----:B------:R-:W-:-:S06]  /*0db0*/  FMUL.FTZ R29, R9, -1.4426950216293334961 ;  /* 0xbfb8aa3b091d7820 */ /* 0x000fcc0000410000 */
[----:B------:R-:W0:Y:S02]  /*0dc0*/  MUFU.EX2 R29, R29 ;  /* 0x0000001d001d7308 */ /* 0x000e240000000800 */
[----:B0-----:R-:W-:-:S04]  /*0dd0*/  FADD.FTZ R29, R29, 1 ;  /* 0x3f8000001d1d7421 */ /* 0x001fc80000010000 */
[----:B------:R0:W1:Y:S01]  /*0de0*/  MUFU.RCP R28, R29 ;  /* 0x0000001d001c7308 */ /* 0x0000620000001000 */
[----:B------:R-:W-:-:S05]  /*0df0*/  HADD2.F32 R10, -RZ, R10.H1_H1 ;  /* 0x3000000aff0a7230 */ /* 0x000fca0000004100 */
[----:B0-----:R-:W-:Y:S01]  /*0e00*/  FMUL.FTZ R29, R10, -1.4426950216293334961 ;  /* 0xbfb8aa3b0a1d7820 */ /* 0x001fe20000410000 */
[----:B-1----:R-:W-:-:S03]  /*0e10*/  FMUL.FTZ R9, R9, R28 ;  /* 0x0000001c09097220 */ /* 0x002fc60000410000 */
[----:B------:R-:W0:Y:S02]  /*0e20*/  MUFU.EX2 R28, R29 ;  /* 0x0000001d001c7308 */ /* 0x000e240000000800 */
[----:B0-----:R-:W-:-:S06]  /*0e30*/  FADD.FTZ R28, R28, 1 ;  /* 0x3f8000001c1c7421 */ /* 0x001fcc0000010000 */
        /* <DEDUP_REMOVED lines=10> */
[----:B------:R-:W0:Y:S01]  /*0ee0*/  MUFU.EX2 R29, R29 ;  /* 0x0000001d001d7308 */ /* 0x000e220000000800 */
[----:B------:R-:W-:Y:S02]  /*0ef0*/  F2FP.F16.F32.PACK_AB R10, R10, R9 ;  /* 0x000000090a0a723e */ /* 0x000fe400000000ff */
[----:B------:R-:W-:Y:S01]  /*0f00*/  F2FP.F16.F32.PACK_AB R19, R27, R19 ;  /* 0x000000131b13723e */ /* 0x000fe200000000ff */
[----:B0-----:R-:W-:-:S06]  /*0f10*/  FADD.FTZ R29, R29, 1 ;  /* 0x3f8000001d1d7421 */ /* 0x001fcc0000010000 */
[----:B------:R-:W0:Y:S01]  /*0f20*/  MUFU.RCP R29, R29 ;  /* 0x0000001d001d7308 */ /* 0x000e220000001000 */
[----:B------:R-:W-:Y:S01]  /*0f30*/  F2FP.F16.F32.PACK_AB R8, R8, R26 ;  /* 0x0000001a0808723e */ /* 0x000fe200000000ff */
[----:B--2---:R-:W-:-:S05]  /*0f40*/  HADD2.F32 R9, -RZ, R4.H0_H0 ;  /* 0x20000004ff097230 */ /* 0x004fca0000004100 */
[----:B------:R-:W-:-:S06]  /*0f50*/  FMUL.FTZ R27, R9, -1.4426950216293334961 ;  /* 0xbfb8aa3b091b7820 */ /* 0x000fcc0000410000 */
[----:B------:R-:W1:Y:S01]  /*0f60*/  MUFU.EX2 R27, R27 ;  /* 0x0000001b001b7308 */ /* 0x000e620000000800 */
[----:B0-----:R-:W-:-:S05]  /*0f70*/  FMUL.FTZ R11, R11, R29 ;  /* 0x0000001d0b0b7220 */ /* 0x001fca0000410000 */
[----:B------:R-:W-:Y:S01]  /*0f80*/  F2FP.F16.F32.PACK_AB R11, R11, R28 ;  /* 0x0000001c0b0b723e */ /* 0x000fe200000000ff */
[----:B-1----:R-:W-:Y:S01]  /*0f90*/  FADD.FTZ R28, R27, 1 ;  /* 0x3f8000001b1c7421 */ /* 0x002fe20000010000 */
[----:B---3--:R-:W-:-:S03]  /*0fa0*/  HMUL2 R12, R12, R8 ;  /* 0x000000080c0c7232 */ /* 0x008fc60000000000 */
[----:B------:R-:W0:Y:S01]  /*0fb0*/  MUFU.RCP R8, R28 ;  /* 0x0000001c00087308 */ /* 0x000e220000001000 */
[----:B------:R-:W-:Y:S02]  /*0fc0*/  HMUL2 R14, R14, R10 ;  /* 0x0000000a0e0e7232 */ /* 0x000fe40000000000 */
[----:B------:R-:W-:Y:S02]  /*0fd0*/  HFMA2 R15, R15, R11, -RZ ;  /* 0x0000000b0f0f7231 */ /* 0x000fe400001000ff */
[----:B------:R-:W-:-:S04]  /*0fe0*/  IMAD.WIDE.U32 R10, R3, 0x10, R20 ;  /* 0x00000010030a7825 */ /* 0x000fc800078e0014 */
[----:B------:R-:W-:-:S05]  /*0ff0*/  HFMA2 R13, R13, R19, -RZ ;  /* 0x000000130d0d7231 */ /* 0x000fca00001000ff */
[----:B------:R1:W-:Y:S01]  /*1000*/  STG.E.128 desc[UR4][R10.64], R12 ;  /* 0x0000000c0a007986 */ /* 0x0003e2000c101d04 */
[----:B------:R-:W-:-:S05]  /*1010*/  HADD2.F32 R4, -RZ, R4.H1_H1 ;  /* 0x30000004ff047230 */ /* 0x000fca0000004100 */
[----:B------:R-:W-:Y:S01]  /*1020*/  FMUL.FTZ R26, R4, -1.4426950216293334961 ;  /* 0xbfb8aa3b041a7820 */ /* 0x000fe20000410000 */
[----:B0-----:R-:W-:Y:S01]  /*1030*/  FMUL.FTZ R19, R9, R8 ;  /* 0x0000000809137220 */ /* 0x001fe20000410000 */
[----:B-1----:R-:W-:-:S04]  /*1040*/  IMAD.WIDE.U32 R12, R2, 0x10, R22 ;  /* 0x00000010020c7825 */ /* 0x002fc800078e0016 */
[----:B------:R-:W-:Y:S02]  /*1050*/  IMAD.WIDE.U32 R10, R16, 0x10, R24 ;  /* 0x00000010100a7825 */ /* 0x000fe400078e0018 */
[----:B------:R-:W2:Y:S01]  /*1060*/  LDG.E.128.CONSTANT R12, desc[UR4][R12.64] ;  /* 0x000000040c0c7981 */ /* 0x000ea2000c1e9d00 */
[----:B------:R-:W0:Y:S03]  /*1070*/  MUFU.EX2 R26, R26 ;  /* 0x0000001a001a7308 */ /* 0x000e260000000800 */
[----:B------:R-:W3:Y:S01]  /*1080*/  LDG.E.128.CONSTANT R8, desc[UR4][R10.64] ;  /* 0x000000040a087981 */ /* 0x000ee2000c1e9d00 */
[----:B0-----:R-:W-:-:S06]  /*1090*/  FADD.FTZ R27, R26, 1 ;  /* 0x3f8000001a1b7421 */ /* 0x001fcc0000010000 */
[----:B------:R-:W0:Y:S01]  /*10a0*/  MUFU.RCP R27, R27 ;  /* 0x0000001b001b7308 */ /* 0x000e220000001000 */
[----:B------:R-:W-:Y:S02]  /*10b0*/  HADD2.F32 R26, -RZ, R5.H0_H0 ;  /* 0x20000005ff1a7230 */ /* 0x000fe40000004100 */
[----:B0-----:R-:W-:-:S03]  /*10c0*/  FMUL.FTZ R28, R4, R27 ;  /* 0x0000001b041c7220 */ /* 0x001fc60000410000 */
[----:B------:R-:W-:-:S06]  /*10d0*/  FMUL.FTZ R4, R26, -1.4426950216293334961 ;  /* 0xbfb8aa3b1a047820 */ /* 0x000fcc0000410000 */
[----:B------:R-:W0:Y:S01]  /*10e0*/  MUFU.EX2 R4, R4 ;  /* 0x0000000400047308 */ /* 0x000e220000000800 */
[----:B------:R-:W-:Y:S02]  /*10f0*/  HADD2.F32 R5, -RZ, R5.H1_H1 ;  /* 0x30000005ff057230 */ /* 0x000fe40000004100 */
[----:B0-----:R-:W-:-:S04]  /*1100*/  FADD.FTZ R4, R4, 1 ;  /* 0x3f80000004047421 */ /* 0x001fc80000010000 */
[----:B------:R0:W1:Y:S02]  /*1110*/  MUFU.RCP R29, R4 ;  /* 0x00000004001d7308 */ /* 0x0000640000001000 */
[----:B0-----:R-:W-:-:S06]  /*1120*/  FMUL.FTZ R4, R5, -1.4426950216293334961 ;  /* 0xbfb8aa3b05047820 */ /* 0x001fcc0000410000 */
[----:B------:R-:W0:Y:S02]  /*1130*/  MUFU.EX2 R27, R4 ;  /* 0x00000004001b7308 */ /* 0x000e240000000800 */
[----:B0-----:R-:W-:-:S06]  /*1140*/  FADD.FTZ R27, R27, 1 ;  /* 0x3f8000001b1b7421 */ /* 0x001fcc0000010000 */
[----:B------:R-:W0:Y:S01]  /*1150*/  MUFU.RCP R27, R27 ;  /* 0x0000001b001b7308 */ /* 0x000e220000001000 */
[----:B-1----:R-:W-:Y:S01]  /*1160*/  FMUL.FTZ R26, R26, R29 ;  /* 0x0000001d1a1a7220 */ /* 0x002fe20000410000 */
[----:B------:R-:W-:Y:S02]  /*1170*/  HADD2.F32 R29, -RZ, R6.H0_H0 ;  /* 0x20000006ff1d7230 */ /* 0x000fe40000004100 */
[----:B0-----:R-:W-:-:S03]  /*1180*/  FMUL.FTZ R27, R5, R27 ;  /* 0x0000001b051b7220 */ /* 0x001fc60000410000 */
        /* <DEDUP_REMOVED lines=16> */
[----:B------:R-:W-:Y:S01]  /*1290*/  F2FP.F16.F32.PACK_AB R19, R28, R19 ;  /* 0x000000131c13723e */ /* 0x000fe200000000ff */
[----:B0-----:R-:W-:Y:S01]  /*12a0*/  FMUL.FTZ R4, R4, R5 ;  /* 0x0000000504047220 */ /* 0x001fe20000410000 */
[----:B------:R-:W-:-:S05]  /*12b0*/  HADD2.F32 R5, -RZ, R7.H1_H1 ;  /* 0x30000007ff057230 */ /* 0x000fca0000004100 */
[----:B------:R-:W-:-:S06]  /*12c0*/  FMUL.FTZ R28, R5, -1.4426950216293334961 ;  /* 0xbfb8aa3b051c7820 */ /* 0x000fcc0000410000 */
[----:B------:R-:W0:Y:S02]  /*12d0*/  MUFU.EX2 R28, R28 ;  /* 0x0000001c001c7308 */ /* 0x000e240000000800 */
[----:B0-----:R-:W-:-:S04]  /*12e0*/  FADD.FTZ R28, R28, 1 ;  /* 0x3f8000001c1c7421 */ /* 0x001fc80000010000 */
[----:B------:R-:W0:Y:S01]  /*12f0*/  MUFU.RCP R7, R28 ;  /* 0x0000001c00077308 */ /* 0x000e220000001000 */
[----:B------:R-:W-:Y:S02]  /*1300*/  F2FP.F16.F32.PACK_AB R26, R27, R26 ;  /* 0x0000001a1b1a723e */ /* 0x000fe400000000ff */
[----:B------:R-:W-:Y:S01]  /*1310*/  F2FP.F16.F32.PACK_AB R6, R6, R29 ;  /* 0x0000001d0606723e */ /* 0x000fe200000000ff */
[----:B0-----:R-:W-:Y:S01]  /*1320*/  FMUL.FTZ R5, R5, R7 ;  /* 0x0000000705057220 */ /* 0x001fe20000410000 */
[--C-:B--2---:R-:W-:Y:S02]  /*1330*/  HADD2.F32 R7, -RZ, R12.reuse.H0_H0 ;  /* 0x2000000cff077230 */ /* 0x104fe40000004100 */
[----:B------:R-:W-:Y:S02]  /*1340*/  HADD2.F32 R12, -RZ, R12.H1_H1 ;  /* 0x3000000cff0c7230 */ /* 0x000fe40000004100 */
[----:B---3--:R-:W-:Y:S02]  /*1350*/  HFMA2 R9, R9, R26, -RZ ;  /* 0x0000001a09097231 */ /* 0x008fe400001000ff */
[----:B------:R-:W-:Y:S01]  /*1360*/  FMUL.FTZ R26, R7, -1.4426950216293334961 ;  /* 0xbfb8aa3b071a7820 */ /* 0x000fe20000410000 */
[----:B------:R-:W-:-:S05]  /*1370*/  FMUL.FTZ R29, R12, -1.4426950216293334961 ;  /* 0xbfb8aa3b0c1d7820 */ /* 0x000fca0000410000 */
[----:B------:R-:W0:Y:S04]  /*1380*/  MUFU.EX2 R26, R26 ;  /* 0x0000001a001a7308 */ /* 0x000e280000000800 */
[----:B------:R-:W1:Y:S01]  /*1390*/  MUFU.EX2 R29, R29 ;  /* 0x0000001d001d7308 */ /* 0x000e620000000800 */
[----:B------:R-:W-:Y:S02]  /*13a0*/  HMUL2 R8, R8, R19 ;  /* 0x0000001308087232 */ /* 0x000fe40000000000 */
[----:B------:R-:W-:Y:S02]  /*13b0*/  HADD2.F32 R19, -RZ, R13.H0_H0 ;  /* 0x2000000dff137230 */ /* 0x000fe40000004100 */
[----:B0-----:R-:W-:Y:S01]  /*13c0*/  FADD.FTZ R27, R26, 1 ;  /* 0x3f8000001a1b7421 */ /* 0x001fe20000010000 */
[----:B-1----:R-:W-:-:S05]  /*13d0*/  FADD.FTZ R28, R29, 1 ;  /* 0x3f8000001d1c7421 */ /* 0x002fca0000010000 */
[----:B------:R-:W0:Y:S01]  /*13e0*/  MUFU.RCP R27, R27 ;  /* 0x0000001b001b7308 */ /* 0x000e220000001000 */
[----:B------:R-:W-:-:S07]  /*13f0*/  FMUL.FTZ R26, R19, -1.4426950216293334961 ;  /* 0xbfb8aa3b131a7820 */ /* 0x000fce0000410000 */
[----:B------:R-:W1:Y:S01]  /*1400*/  MUFU.RCP R28, R28 ;  /* 0x0000001c001c7308 */ /* 0x000e620000001000 */
[----:B------:R-:W-:-:S07]  /*1410*/  HMUL2 R10, R10, R6 ;  /* 0x000000060a0a7232 */ /* 0x000fce0000000000 */
[----:B------:R-:W2:Y:S01]  /*1420*/  MUFU.EX2 R26, R26 ;  /* 0x0000001a001a7308 */ /* 0x000ea20000000800 */
[----:B0-----:R-:W-:Y:S01]  /*1430*/  FMUL.FTZ R6, R7, R27 ;  /* 0x0000001b07067220 */ /* 0x001fe20000410000 */
[----:B-1----:R-:W-:Y:S01]  /*1440*/  FMUL.FTZ R7, R12, R28 ;  /* 0x0000001c0c077220 */ /* 0x002fe20000410000 */
[----:B------:R-:W-:Y:S02]  /*1450*/  HADD2.F32 R12, -RZ, R13.H1_H1 ;  /* 0x3000000dff0c7230 */ /* 0x000fe40000004100 */
[----:B--2---:R-:W-:-:S03]  /*1460*/  FADD.FTZ R27, R26, 1 ;  /* 0x3f8000001a1b7421 */ /* 0x004fc60000010000 */
[----:B------:R-:W-:Y:S01]  /*1470*/  FMUL.FTZ R29, R12, -1.4426950216293334961 ;  /* 0xbfb8aa3b0c1d7820 */ /* 0x000fe20000410000 */
[----:B------:R-:W0:Y:S08]  /*1480*/  MUFU.RCP R13, R27 ;  /* 0x0000001b000d7308 */ /* 0x000e300000001000 */
[----:B------:R-:W1:Y:S01]  /*1490*/  MUFU.EX2 R29, R29 ;  /* 0x0000001d001d7308 */ /* 0x000e620000000800 */
[----:B0-----:R-:W-:Y:S01]  /*14a0*/  FMUL.FTZ R13, R19, R13 ;  /* 0x0000000d130d7220 */ /* 0x001fe20000410000 */
[----:B------:R-:W-:-:S02]  /*14b0*/  HADD2.F32 R19, -RZ, R14.H0_H0 ;  /* 0x2000000eff137230 */ /* 0x000fc40000004100 */
[----:B-1----:R-:W-:-:S03]  /*14c0*/  FADD.FTZ R28, R29, 1 ;  /* 0x3f8000001d1c7421 */ /* 0x002fc60000010000 */
[----:B------:R-:W-:-:S03]  /*14d0*/  FMUL.FTZ R27, R19, -1.4426950216293334961 ;  /* 0xbfb8aa3b131b7820 */ /* 0x000fc60000410000 */
[----:B------:R-:W0:Y:S08]  /*14e0*/  MUFU.RCP R28, R28 ;  /* 0x0000001c001c7308 */ /* 0x000e300000001000 */
[----:B------:R-:W1:Y:S01]  /*14f0*/  MUFU.EX2 R26, R27 ;  /* 0x0000001b001a7308 */ /* 0x000e620000000800 */
[----:B0-----:R-:W-:Y:S01]  /*1500*/  FMUL.FTZ R12, R12, R28 ;  /* 0x0000001c0c0c7220 */ /* 0x001fe20000410000 */
[----:B-1----:R-:W-:-:S04]  /*1510*/  FADD.FTZ R28, R26, 1 ;  /* 0x3f8000001a1c7421 */ /* 0x002fc80000010000 */
        /* <DEDUP_REMOVED lines=8> */
[--C-:B------:R-:W-:Y:S02]  /*15a0*/  HADD2.F32 R26, -RZ, R15.reuse.H0_H0 ;  /* 0x2000000fff1a7230 */ /* 0x100fe40000004100 */
[----:B------:R-:W-:-:S03]  /*15b0*/  HADD2.F32 R15, -RZ, R15.H1_H1 ;  /* 0x3000000fff0f7230 */ /* 0x000fc60000004100 */
[----:B------:R-:W-:Y:S02]  /*15c0*/  FMUL.FTZ R28, R26, -1.4426950216293334961 ;  /* 0xbfb8aa3b1a1c7820 */ /* 0x000fe40000410000 */
[----:B------:R-:W-:Y:S02]  /*15d0*/  FMUL.FTZ R29, R15, -1.4426950216293334961 ;  /* 0xbfb8aa3b0f1d7820 */ /* 0x000fe40000410000 */
[----:B------:R-:W0:Y:S04]  /*15e0*/  MUFU.EX2 R27, R28 ;  /* 0x0000001c001b7308 */ /* 0x000e280000000800 */
[----:B------:R-:W1:Y:S01]  /*15f0*/  MUFU.EX2 R29, R29 ;  /* 0x0000001d001d7308 */ /* 0x000e620000000800 */
[----:B0-----:R-:W-:Y:S01]  /*1600*/  FADD.FTZ R27, R27, 1 ;  /* 0x3f8000001b1b7421 */ /* 0x001fe20000010000 */
[----:B-1----:R-:W-:-:S05]  /*1610*/  FADD.FTZ R29, R29, 1 ;  /* 0x3f8000001d1d7421 */ /* 0x002fca0000010000 */
[----:B------:R-:W0:Y:S08]  /*1620*/  MUFU.RCP R27, R27 ;  /* 0x0000001b001b7308 */ /* 0x000e300000001000 */
[----:B------:R-:W1:Y:S01]  /*1630*/  MUFU.RCP R28, R29 ;  /* 0x0000001d001c7308 */ /* 0x000e620000001000 */
[----:B0-----:R-:W-:Y:S01]  /*1640*/  FMUL.FTZ R26, R26, R27 ;  /* 0x0000001b1a1a7220 */ /* 0x001fe20000410000 */
[----:B------:R-:W-:Y:S01]  /*1650*/  F2FP.F16.F32.PACK_AB R27, R5, R4 ;  /* 0x00000004051b723e */ /* 0x000fe200000000ff */
[----:B------:R-:W-:-:S04]  /*1660*/  IMAD.WIDE.U32 R4, R2, 0x10, R24 ;  /* 0x0000001002047825 */ /* 0x000fc800078e0018 */
[----:B-1----:R-:W-:Y:S01]  /*1670*/  FMUL.FTZ R15, R15, R28 ;  /* 0x0000001c0f0f7220 */ /* 0x002fe20000410000 */
[----:B------:R-:W-:Y:S02]  /*1680*/  F2FP.F16.F32.PACK_AB R28, R7, R6 ;  /* 0x00000006071c723e */ /* 0x000fe400000000ff */
[----:B------:R-:W2:Y:S01]  /*1690*/  LDG.E.128.CONSTANT R4, desc[UR4][R4.64] ;  /* 0x0000000404047981 */ /* 0x000ea2000c1e9d00 */
[----:B------:R-:W-:Y:S02]  /*16a0*/  F2FP.F16.F32.PACK_AB R14, R19, R14 ;  /* 0x0000000e130e723e */ /* 0x000fe400000000ff */
[----:B------:R-:W-:Y:S02]  /*16b0*/  F2FP.F16.F32.PACK_AB R15, R15, R26 ;  /* 0x0000001a0f0f723e */ /* 0x000fe400000000ff */
[----:B------:R-:W-:Y:S01]  /*16c0*/  F2FP.F16.F32.PACK_AB R12, R12, R13 ;  /* 0x0000000d0c0c723e */ /* 0x000fe200000000ff */
[----:B------:R-:W-:Y:S01]  /*16d0*/  HFMA2 R11, R11, R27, -RZ ;  /* 0x0000001b0b0b7231 */ /* 0x000fe200001000ff */
[----:B------:R-:W-:-:S04]  /*16e0*/  IADD3 R17, PT, PT, R0, R17, R0 ;  /* 0x0000001100117210 */ /* 0x000fc80007ffe000 */
[----:B------:R-:W-:-:S04]  /*16f0*/  IADD3 R17, PT, PT, R0, R17, R0 ;  /* 0x0000001100117210 */ /* 0x000fc80007ffe000 */
[----:B------:R-:W-:Y:S02]  /*1700*/  ISETP.GE.AND P0, PT, R17, R18, PT ;  /* 0x000000121100720c */ /* 0x000fe40003f06270 */
[----:B------:R-:W-:Y:S01]  /*1710*/  LEA R3, R0, R3, 0x2 ;  /* 0x0000000300037211 */ /* 0x000fe200078e10ff */
[----:B--2---:R-:W-:Y:S02]  /*1720*/  HMUL2 R6, R6, R14 ;  /* 0x0000000e06067232 */ /* 0x004fe40000000000 */
[----:B------:R-:W-:Y:S02]  /*1730*/  HFMA2 R7, R7, R15, -RZ ;  /* 0x0000000f07077231 */ /* 0x000fe400001000ff */
[----:B------:R-:W-:-:S04]  /*1740*/  IMAD.WIDE.U32 R14, R16, 0x10, R20 ;  /* 0x00000010100e7825 */ /* 0x000fc800078e0014 */
[----:B------:R-:W-:Y:S02]  /*1750*/  HFMA2 R5, R5, R12, -RZ ;  /* 0x0000000c05057231 */ /* 0x000fe400001000ff */
[----:B------:R-:W-:Y:S02]  /*1760*/  HMUL2 R4, R4, R28 ;  /* 0x0000001c04047232 */ /* 0x000fe40000000000 */
[----:B------:R-:W-:Y:S01]  /*1770*/  IMAD.WIDE.U32 R12, R2, 0x10, R20 ;  /* 0x00000010020c7825 */ /* 0x000fe200078e0014 */
[----:B------:R1:W-:Y:S04]  /*1780*/  STG.E.128 desc[UR4][R14.64], R8 ;  /* 0x000000080e007986 */ /* 0x0003e8000c101d04 */
[----:B------:R1:W-:Y:S01]  /*1790*/  STG.E.128 desc[UR4][R12.64], R4 ;  /* 0x000000040c007986 */ /* 0x0003e2000c101d04 */
[----:B------:R-:W-:-:S02]  /*17a0*/  LEA R16, R0, R16, 0x2 ;  /* 0x0000001000107211 */ /* 0x000fc400078e10ff */
[----:B------:R-:W-:Y:S01]  /*17b0*/  LEA R2, R0, R2, 0x2 ;  /* 0x0000000200027211 */ /* 0x000fe200078e10ff */
[----:B------:R-:W-:Y:S06]  /*17c0*/  @!P0 BRA `(.L_x_351) ;  /* 0xfffffff000048947 */ /* 0x000fec000383ffff */
[----:B------:R-:W-:Y:S05]  /*17d0*/  EXIT ;  /* 0x000000000000794d */ /* 0x000fea0003800000 */
.L_x_352:
        /* <DEDUP_REMOVED lines=10> */
.L_x_506:


//--------------------- .text._ZN4vllm18act_and_mul_kernelIf6float2XadL_ZNS_11silu_kernelIfEET_RKS3_EEXadL_ZNS_18packed_silu_kernelIS1_EES3_S5_EELb0ELb1ELb0EEEvPS3_PS4_i --------------------------
	.section	.text._ZN4vllm18act_and_mul_kernelIf6float2XadL_ZNS_11silu_kernelIfEET_RKS3_EEXadL_ZNS_18packed_silu_kernelIS1_EES3_S5_EELb0ELb1ELb0EEEvPS3_PS4_i,"ax",@progbits
	.align	128
        .global         _ZN4vllm18act_and_mul_kernelIf6float2XadL_ZNS_11silu_kernelIfEET_RKS3_EEXadL_ZNS_18packed_silu_kernelIS1_EES3_S5_EELb0ELb1ELb0EEEvPS3_PS4_i
        .type           _ZN4vllm18act_and_mul_kernelIf6float2XadL_ZNS_11silu_kernelIfEET_RKS3_EEXadL_ZNS_18packed_silu_kernelIS1_EES3_S5_EELb0ELb1ELb0EEEvPS3_PS4_i,@function
        .size           _ZN4vllm18act_and_mul_kernelIf6float2XadL_ZNS_11silu_kernelIfEET_RKS3_EEXadL_ZNS_18packed_silu_kernelIS1_EES3_S5_EELb0ELb1ELb0EEEvPS3_PS4_i,(.L_x_507 - _ZN4vllm18act_and_mul_kernelIf6float2XadL_ZNS_11silu_kernelIfEET_RKS3_EEXadL_ZNS_18packed_silu_kernelIS1_EES3_S5_EELb0ELb1ELb0EEEvPS3_PS4_i)
        .other          _ZN4vllm18act_and_mul_kernelIf6float2XadL_ZNS_11silu_kernelIfEET_RKS3_EEXadL_ZNS_18packed_silu_kernelIS1_EES3_S5_EELb0ELb1ELb0EEEvPS3_PS4_i,@"STO_CUDA_ENTRY STV_DEFAULT"
_ZN4vllm18act_and_mul_kernelIf6float2XadL_ZNS_11silu_kernelIfEET_RKS3_EEXadL_ZNS_18packed_silu_kernelIS1_EES3_S5_EELb0ELb1ELb0EEEvPS3_PS4_i:
.text._ZN4vllm18act_and_mul_kernelIf6float2XadL_ZNS_11silu_kernelIfEET_RKS3_EEXadL_ZNS_18packed_silu_kernelIS1_EES3_S5_EELb0ELb1ELb0EEEvPS3_PS4_i:
        /* <DEDUP_REMOVED lines=52> */
.L_x_355:
[----:B0-----:R-:W-:-:S04]  /*0340*/  IADD3 R4, P1, PT, R26, R2, RZ ;  /* 0x000000021a047210 */ /* 0x001fc80007f3e0ff */
[----:B------:R-:W-:-:S06]  /*0350*/  IADD3.X R5, PT, PT, R27, R3, RZ, P1, !PT ;  /* 0x000000031b057210 */ /* 0x000fcc0000ffe4ff */
[----:B------:R-:W2:Y:S01]  /*0360*/  LDG.E.128.CONSTANT R4, desc[UR4][R4.64] ;  /* 0x0000000404047981 */ /* 0x000ea2000c1e9d00 */
[----:B------:R-:W-:-:S04]  /*0370*/  IADD3 R8, P1, PT, R28, R2, RZ ;  /* 0x000000021c087210 */ /* 0x000fc80007f3e0ff */
[----:B------:R-:W-:-:S06]  /*0380*/  IADD3.X R9, PT, PT, R29, R3, RZ, P1, !PT ;  /* 0x000000031d097210 */ /* 0x000fcc0000ffe4ff */
[----:B------:R-:W3:Y:S01]  /*0390*/  LDG.E.128.CONSTANT R8, desc[UR4][R8.64] ;  /* 0x0000000408087981 */ /* 0x000ee2000c1e9d00 */
[----:B------:R-:W-:Y:S01]  /*03a0*/  IADD3 R12, PT, PT, R12, 0x1, RZ ;  /* 0x000000010c0c7810 */ /* 0x000fe20007ffe0ff */
[----:B--2---:R-:W-:Y:S01]  /*03b0*/  FMUL.FTZ R16, R5, -1.4426950216293334961 ;  /* 0xbfb8aa3b05107820 */ /* 0x004fe20000410000 */
[----:B------:R-:W-:Y:S01]  /*03c0*/  FMUL.FTZ R14, R4, -1.4426950216293334961 ;  /* 0xbfb8aa3b040e7820 */ /* 0x000fe20000410000 */
[----:B------:R-:W-:Y:S01]  /*03d0*/  FMUL.FTZ R18, R6, -1.4426950216293334961 ;  /* 0xbfb8aa3b06127820 */ /* 0x000fe20000410000 */
[----:B------:R-:W-:-:S03]  /*03e0*/  FMUL.FTZ R20, R7, -1.4426950216293334961 ;  /* 0xbfb8aa3b07147820 */ /* 0x000fc60000410000 */
[----:B------:R-:W0:Y:S04]  /*03f0*/  MUFU.EX2 R16, R16 ;  /* 0x0000001000107308 */ /* 0x000e280000000800 */
[----:B------:R-:W1:Y:S04]  /*0400*/  MUFU.EX2 R14, R14 ;  /* 0x0000000e000e7308 */ /* 0x000e680000000800 */
[----:B------:R-:W2:Y:S04]  /*0410*/  MUFU.EX2 R18, R18 ;  /* 0x0000001200127308 */ /* 0x000ea80000000800 */
        /* <DEDUP_REMOVED lines=8> */
[----:B0-----:R-:W-:-:S04]  /*04a0*/  FMUL.FTZ R14, R5, R17 ;  /* 0x00000011050e7220 */ /* 0x001fc80000410000 */
[----:B---3--:R-:W-:-:S03]  /*04b0*/  FMUL.FTZ R9, R9, R14 ;  /* 0x0000000e09097220 */ /* 0x008fc60000410000 */
[----:B------:R-:W0:Y:S01]  /*04c0*/  MUFU.RCP R16, R16 ;  /* 0x0000001000107308 */ /* 0x000e220000001000 */
[----:B-1----:R-:W-:Y:S01]  /*04d0*/  FMUL.FTZ R13, R4, R15 ;  /* 0x0000000f040d7220 */ /* 0x002fe20000410000 */
[----:B------:R-:W-:-:S03]  /*04e0*/  IADD3 R4, P1, PT, R24, R2, RZ ;  /* 0x0000000218047210 */ /* 0x000fc60007f3e0ff */
[----:B------:R-:W-:Y:S01]  /*04f0*/  FMUL.FTZ R8, R8, R13 ;  /* 0x0000000d08087220 */ /* 0x000fe20000410000 */
[----:B--2---:R-:W-:-:S04]  /*0500*/  FMUL.FTZ R5, R6, R19 ;  /* 0x0000001306057220 */ /* 0x004fc80000410000 */
[----:B------:R-:W-:Y:S01]  /*0510*/  FMUL.FTZ R10, R10, R5 ;  /* 0x000000050a0a7220 */ /* 0x000fe20000410000 */
[----:B------:R-:W-:Y:S01]  /*0520*/  IADD3.X R5, PT, PT, R25, R3, RZ, P1, !PT ;  /* 0x0000000319057210 */ /* 0x000fe20000ffe4ff */
[----:B------:R-:W-:Y:S01]  /*0530*/  IMAD.WIDE.U32 R2, R0, 0x10, R2 ;  /* 0x0000001000027825 */ /* 0x000fe200078e0002 */
[----:B------:R-:W-:-:S03]  /*0540*/  ISETP.NE.AND P1, PT, R12, RZ, PT ;  /* 0x000000ff0c00720c */ /* 0x000fc60003f25270 */
[----:B0-----:R-:W-:-:S04]  /*0550*/  FMUL.FTZ R6, R7, R16 ;  /* 0x0000001007067220 */ /* 0x001fc80000410000 */
[----:B------:R-:W-:-:S05]  /*0560*/  FMUL.FTZ R11, R11, R6 ;  /* 0x000000060b0b7220 */ /* 0x000fca0000410000 */
[----:B------:R0:W-:Y:S01]  /*0570*/  STG.E.128 desc[UR4][R4.64], R8 ;  /* 0x0000000804007986 */ /* 0x0001e2000c101d04 */
[----:B------:R-:W-:Y:S05]  /*0580*/  @P1 BRA `(.L_x_355) ;  /* 0xfffffffc006c1947 */ /* 0x000fea000383ffff */
.L_x_354:
[----:B------:R-:W-:Y:S05]  /*0590*/  BSYNC.RECONVERGENT B0 ;  /* 0x0000000000007941 */ /* 0x000fea0003800200 */
.L_x_353:
[----:B------:R-:W-:Y:S05]  /*05a0*/  @!P0 EXIT ;  /* 0x000000000000894d */ /* 0x000fea0003800000 */
[C---:B------:R-:W-:Y:S01]  /*05b0*/  LEA R20, R0.reuse, R21, 0x1 ;  /* 0x0000001500147211 */ /* 0x040fe200078e08ff */
[----:B------:R-:W-:Y:S01]  /*05c0*/  IMAD R3, R0, 0x3, R21 ;  /* 0x0000000300037824 */ /* 0x000fe200078e0215 */
[----:B------:R-:W-:-:S07]  /*05d0*/  IADD3 R2, PT, PT, R21, R0, RZ ;  /* 0x0000000015027210 */ /* 0x000fce0007ffe0ff */
.L_x_356:
[----:B------:R-:W-:-:S06]  /*05e0*/  IMAD.WIDE.U32 R12, R21, 0x10, R26 ;  /* 0x00000010150c7825 */ /* 0x000fcc00078e001a */
[----:B------:R-:W2:Y:S01]  /*05f0*/  LDG.E.128.CONSTANT R12, desc[UR4][R12.64] ;  /* 0x000000040c0c7981 */ /* 0x000ea2000c1e9d00 */
[----:B-1----:R-:W-:-:S06]  /*0600*/  IMAD.WIDE.U32 R16, R21, 0x10, R28 ;  /* 0x0000001015107825 */ /* 0x002fcc00078e001c */
[----:B------:R-:W3:Y:S01]  /*0610*/  LDG.E.128.CONSTANT R16, desc[UR4][R16.64] ;  /* 0x0000000410107981 */ /* 0x000ee2000c1e9d00 */
[----:B0-----:R-:W-:-:S06]  /*0620*/  IMAD.WIDE.U32 R4, R2, 0x10, R26 ;  /* 0x0000001002047825 */ /* 0x001fcc00078e001a */
[----:B------:R-:W4:Y:S01]  /*0630*/  LDG.E.128.CONSTANT R4, desc[UR4][R4.64] ;  /* 0x0000000404047981 */ /* 0x000f22000c1e9d00 */
[----:B--2---:R-:W-:Y:S01]  /*0640*/  FMUL.FTZ R23, R12, -1.4426950216293334961 ;  /* 0xbfb8aa3b0c177820 */ /* 0x004fe20000410000 */
[----:B------:R-:W-:-:S05]  /*0650*/  FMUL.FTZ R10, R13, -1.4426950216293334961 ;  /* 0xbfb8aa3b0d0a7820 */ /* 0x000fca0000410000 */
[----:B------:R-:W0:Y:S04]  /*0660*/  MUFU.EX2 R23, R23 ;  /* 0x0000001700177308 */ /* 0x000e280000000800 */
[----:B------:R-:W1:Y:S01]  /*0670*/  MUFU.EX2 R10, R10 ;  /* 0x0000000a000a7308 */ /* 0x000e620000000800 */
[----:B0-----:R-:W-:Y:S01]  /*0680*/  FADD.FTZ R23, R23, 1 ;  /* 0x3f80000017177421 */ /* 0x001fe20000010000 */
[----:B-1----:R-:W-:-:S03]  /*0690*/  FADD.FTZ R11, R10, 1 ;  /* 0x3f8000000a0b7421 */ /* 0x002fc60000010000 */
[----:B------:R-:W0:Y:S08]  /*06a0*/  MUFU.RCP R9, R23 ;  /* 0x0000001700097308 */ /* 0x000e300000001000 */
[----:B------:R-:W1:Y:S01]  /*06b0*/  MUFU.RCP R8, R11 ;  /* 0x0000000b00087308 */ /* 0x000e620000001000 */
[----:B0-----:R-:W-:Y:S01]  /*06c0*/  FMUL.FTZ R12, R12, R9 ;  /* 0x000000090c0c7220 */ /* 0x001fe20000410000 */
[----:B-1----:R-:W-:Y:S01]  /*06d0*/  FMUL.FTZ R13, R13, R8 ;  /* 0x000000080d0d7220 */ /* 0x002fe20000410000 */
[----:B------:R-:W-:-:S06]  /*06e0*/  IMAD.WIDE.U32 R8, R2, 0x10, R28 ;  /* 0x0000001002087825 */ /* 0x000fcc00078e001c */
[----:B------:R-:W2:Y:S01]  /*06f0*/  LDG.E.128.CONSTANT R8, desc[UR4][R8.64] ;  /* 0x0000000408087981 */ /* 0x000ea2000c1e9d00 */
[----:B------:R-:W-:Y:S01]  /*0700*/  FMUL.FTZ R23, R14, -1.4426950216293334961 ;  /* 0xbfb8aa3b0e177820 */ /* 0x000fe20000410000 */
[----:B---3--:R-:W-:Y:S01]  /*0710*/  FMUL.FTZ R16, R16, R12 ;  /* 0x0000000c10107220 */ /* 0x008fe20000410000 */
[----:B------:R-:W-:Y:S01]  /*0720*/  FMUL.FTZ R17, R17, R13 ;  /* 0x0000000d11117220 */ /* 0x000fe20000410000 */
[----:B------:R-:W-:-:S03]  /*0730*/  IMAD.WIDE.U32 R12, R21, 0x10, R24 ;  /* 0x00000010150c7825 */ /* 0x000fc600078e0018 */
[----:B------:R-:W0:Y:S02]  /*0740*/  MUFU.EX2 R23, R23 ;  /* 0x0000001700177308 */ /* 0x000e240000000800 */
[----:B0-----:R-:W-:-:S06]  /*0750*/  FADD.FTZ R23, R23, 1 ;  /* 0x3f80000017177421 */ /* 0x001fcc0000010000 */
[----:B------:R-:W0:Y:S02]  /*0760*/  MUFU.RCP R23, R23 ;  /* 0x0000001700177308 */ /* 0x000e240000001000 */
[----:B0-----:R-:W-:Y:S01]  /*0770*/  FMUL.FTZ R14, R14, R23 ;  /* 0x000000170e0e7220 */ /* 0x001fe20000410000 */
[----:B------:R-:W-:-:S03]  /*0780*/  FMUL.FTZ R23, R15, -1.4426950216293334961 ;  /* 0xbfb8aa3b0f177820 */ /* 0x000fc60000410000 */
[----:B------:R-:W-:-:S03]  /*0790*/  FMUL.FTZ R18, R18, R14 ;  /* 0x0000000e12127220 */ /* 0x000fc60000410000 */
[----:B------:R-:W0:Y:S02]  /*07a0*/  MUFU.EX2 R23, R23 ;  /* 0x0000001700177308 */ /* 0x000e240000000800 */
[----:B0-----:R-:W-:-:S06]  /*07b0*/  FADD.FTZ R23, R23, 1 ;  /* 0x3f80000017177421 */ /* 0x001fcc0000010000 */
[----:B------:R-:W0:Y:S02]  /*07c0*/  MUFU.RCP R23, R23 ;  /* 0x0000001700177308 */ /* 0x000e240000001000 */
[----:B0-----:R-:W-:-:S04]  /*07d0*/  FMUL.FTZ R15, R15, R23 ;  /* 0x000000170f0f7220 */ /* 0x001fc80000410000 */
[----:B------:R-:W-:Y:S01]  /*07e0*/  FMUL.FTZ R19, R19, R15 ;  /* 0x0000000f13137220 */ /* 0x000fe20000410000 */
[----:B------:R-:W-:-:S04]  /*07f0*/  IMAD.WIDE.U32 R14, R20, 0x10, R26 ;  /* 0x00000010140e7825 */ /* 0x000fc800078e001a */
[----:B------:R0:W-:Y:S04]  /*0800*/  STG.E.128 desc[UR4][R12.64], R16 ;  /* 0x000000100c007986 */ /* 0x0001e8000c101d04 */
[----:B0-----:R-:W3:Y:S01]  /*0810*/  LDG.E.128.CONSTANT R12, desc[UR4][R14.64] ;  /* 0x000000040e0c7981 */ /* 0x001ee2000c1e9d00 */
[----:B----4-:R-:W-:Y:S01]  /*0820*/  FMUL.FTZ R23, R4, -1.4426950216293334961 ;  /* 0xbfb8aa3b04177820 */ /* 0x010fe20000410000 */
[----:B------:R-:W-:-:S05]  /*0830*/  FMUL.FTZ R16, R5, -1.4426950216293334961 ;  /* 0xbfb8aa3b05107820 */ /* 0x000fca0000410000 */
[----:B------:R-:W0:Y:S04]  /*0840*/  MUFU.EX2 R23, R23 ;  /* 0x0000001700177308 */ /* 0x000e280000000800 */
[----:B------:R-:W1:Y:S01]  /*0850*/  MUFU.EX2 R16, R16 ;  /* 0x0000001000107308 */ /* 0x000e620000000800 */
[----:B0-----:R-:W-:Y:S01]  /*0860*/  FADD.FTZ R23, R23, 1 ;  /* 0x3f80000017177421 */ /* 0x001fe20000010000 */
[----:B-1----:R-:W-:-:S05]  /*0870*/  FADD.FTZ R18, R16, 1 ;  /* 0x3f80000010127421 */ /* 0x002fca0000010000 */
[----:B------:R-:W0:Y:S08]  /*0880*/  MUFU.RCP R23, R23 ;  /* 0x0000001700177308 */ /* 0x000e300000001000 */
[----:B------:R-:W1:Y:S01]  /*0890*/  MUFU.RCP R18, R18 ;  /* 0x0000001200127308 */ /* 0x000e620000001000 */
[----:B0-----:R-:W-:Y:S01]  /*08a0*/  FMUL.FTZ R17, R4, R23 ;  /* 0x0000001704117220 */ /* 0x001fe20000410000 */
[----:B-1----:R-:W-:Y:S01]  /*08b0*/  FMUL.FTZ R4, R5, R18 ;  /* 0x0000001205047220 */ /* 0x002fe20000410000 */
[----:B------:R-:W-:Y:S01]  /*08c0*/  FMUL.FTZ R5, R6, -1.4426950216293334961 ;  /* 0xbfb8aa3b06057820 */ /* 0x000fe20000410000 */
[----:B------:R-:W-:-:S04]  /*08d0*/  FMUL.FTZ R18, R7, -1.4426950216293334961 ;  /* 0xbfb8aa3b07127820 */ /* 0x000fc80000410000 */
[----:B------:R-:W0:Y:S04]  /*08e0*/  MUFU.EX2 R19, R18 ;  /* 0x0000001200137308 */ /* 0x000e280000000800 */
[----:B------:R-:W1:Y:S01]  /*08f0*/  MUFU.EX2 R5, R5 ;  /* 0x0000000500057308 */ /* 0x000e620000000800 */
[----:B0-----:R-:W-:Y:S01]  /*0900*/  FADD.FTZ R23, R19, 1 ;  /* 0x3f80000013177421 */ /* 0x001fe20000010000 */
[----:B-1----:R-:W-:-:S05]  /*0910*/  FADD.FTZ R16, R5, 1 ;  /* 0x3f80000005107421 */ /* 0x002fca0000010000 */
[----:B------:R-:W-:Y:S08]  /*0920*/  MUFU.RCP R23, R23 ;  /* 0x0000001700177308 */ /* 0x000ff00000001000 */
[----:B------:R-:W0:Y:S02]  /*0930*/  MUFU.RCP R16, R16 ;  /* 0x0000001000107308 */ /* 0x000e240000001000 */
[----:B0-----:R-:W-:Y:S01]  /*0940*/  FMUL.FTZ R19, R6, R16 ;  /* 0x0000001006137220 */ /* 0x001fe20000410000 */
[----:B------:R-:W-:-:S04]  /*0950*/  FMUL.FTZ R6, R7, R23 ;  /* 0x0000001707067220 */ /* 0x000fc80000410000 */
[----:B--2---:R-:W-:Y:S01]  /*0960*/  FMUL.FTZ R11, R11, R6 ;  /* 0x000000060b0b7220 */ /* 0x004fe20000410000 */
[----:B------:R-:W-:Y:S01]  /*0970*/  FMUL.FTZ R8, R8, R17 ;  /* 0x0000001108087220 */ /* 0x000fe20000410000 */
[----:B------:R-:W-:Y:S01]  /*0980*/  FMUL.FTZ R9, R9, R4 ;  /* 0x0000000409097220 */ /* 0x000fe20000410000 */
[----:B------:R-:W-:Y:S01]  /*0990*/  FMUL.FTZ R10, R10, R19 ;  /* 0x000000130a0a7220 */ /* 0x000fe20000410000 */
[----:B------:R-:W-:-:S04]  /*09a0*/  IMAD.WIDE.U32 R6, R2, 0x10, R24 ;  /* 0x0000001002067825 */ /* 0x000fc800078e0018 */
[----:B------:R-:W-:Y:S01]  /*09b0*/  IMAD.WIDE.U32 R4, R20, 0x10, R28 ;  /* 0x0000001014047825 */ /* 0x000fe200078e001c */
[----:B------:R0:W-:Y:S03]  /*09c0*/  STG.E.128 desc[UR4][R6.64], R8 ;  /* 0x0000000806007986 */ /* 0x0001e6000c101d04 */
[C---:B0-----:R-:W-:Y:S02]  /*09d0*/  IMAD.WIDE.U32 R8, R3.reuse, 0x10, R26 ;  /* 0x0000001003087825 */ /* 0x041fe400078e001a */
[----:B------:R-:W2:Y:S04]  /*09e0*/  LDG.E.128.CONSTANT R4, desc[UR4][R4.64] ;  /* 0x0000000404047981 */ /* 0x000ea8000c1e9d00 */
[----:B------:R-:W4:Y:S01]  /*09f0*/  LDG.E.128.CONSTANT R8, desc[UR4][R8.64] ;  /* 0x0000000408087981 */ /* 0x000f22000c1e9d00 */
[----:B------:R-:W-:-:S06]  /*0a00*/  IMAD.WIDE.U32 R16, R3, 0x10, R28 ;  /* 0x0000001003107825 */ /* 0x000fcc00078e001c */
[----:B------:R-:W5:Y:S01]  /*0a10*/  LDG.E.128.CONSTANT R16, desc[UR4][R16.64] ;  /* 0x0000000410107981 */ /* 0x000f62000c1e9d00 */
[C-C-:B------:R-:W-:Y:S02]  /*0a20*/  IADD3 R21, PT, PT, R0.reuse, R21, R0.reuse ;  /* 0x0000001500157210 */ /* 0x140fe40007ffe000 */
[C---:B------:R-:W-:Y:S02]  /*0a30*/  LEA R2, R0.reuse, R2, 0x2 ;  /* 0x0000000200027211 */ /* 0x040fe400078e10ff */
[----:B------:R-:W-:-:S04]  /*0a40*/  IADD3 R21, PT, PT, R0, R21, R0 ;  /* 0x0000001500157210 */ /* 0x000fc80007ffe000 */
[----:B------:R-:W-:Y:S01]  /*0a50*/  ISETP.GE.AND P0, PT, R21, R22, PT ;  /* 0x000000161500720c */ /* 0x000fe20003f06270 */
[----:B---3--:R-:W-:-:S06]  /*0a60*/  FMUL.FTZ R23, R12, -1.4426950216293334961 ;  /* 0xbfb8aa3b0c177820 */ /* 0x008fcc0000410000 */
[----:B------:R-:W0:Y:S02]  /*0a70*/  MUFU.EX2 R23, R23 ;  /* 0x0000001700177308 */ /* 0x000e240000000800 */
[----:B0-----:R-:W-:-:S06]  /*0a80*/  FADD.FTZ R23, R23, 1 ;  /* 0x3f80000017177421 */ /* 0x001fcc0000010000 */
[----:B------:R-:W0:Y:S02]  /*0a90*/  MUFU.RCP R23, R23 ;  /* 0x0000001700177308 */ /* 0x000e240000001000 */
[----:B0-----:R-:W-:Y:S01]  /*0aa0*/  FMUL.FTZ R12, R12, R23 ;  /* 0x000000170c0c7220 */ /* 0x001fe20000410000 */
[----:B------:R-:W-:-:S06]  /*0ab0*/  FMUL.FTZ R23, R13, -1.4426950216293334961 ;  /* 0xbfb8aa3b0d177820 */ /* 0x000fcc0000410000 */
        /* <DEDUP_REMOVED lines=13> */
[----:B0-----:R-:W-:-:S04]  /*0b90*/  FMUL.FTZ R15, R15, R23 ;  /* 0x000000170f0f7220 */ /* 0x001fc80000410000 */
[----:B--2---:R-:W-:Y:S01]  /*0ba0*/  FMUL.FTZ R7, R7, R15 ;  /* 0x0000000f07077220 */ /* 0x004fe20000410000 */
[----:B------:R-:W-:Y:S01]  /*0bb0*/  FMUL.FTZ R4, R4, R12 ;  /* 0x0000000c04047220 */ /* 0x000fe20000410000 */
[----:B------:R-:W-:Y:S01]  /*0bc0*/  FMUL.FTZ R6, R6, R14 ;  /* 0x0000000e06067220 */ /* 0x000fe20000410000 */
[----:B------:R-:W-:Y:S01]  /*0bd0*/  FMUL.FTZ R5, R5, R13 ;  /* 0x0000000d05057220 */ /* 0x000fe20000410000 */
[----:B----4-:R-:W-:Y:S01]  /*0be0*/  FMUL.FTZ R15, R9, -1.4426950216293334961 ;  /* 0xbfb8aa3b090f7820 */ /* 0x010fe20000410000 */
[----:B------:R-:W-:-:S05]  /*0bf0*/  FMUL.FTZ R12, R8, -1.4426950216293334961 ;  /* 0xbfb8aa3b080c7820 */ /* 0x000fca0000410000 */
[----:B------:R-:W0:Y:S04]  /*0c00*/  MUFU.EX2 R15, R15 ;  /* 0x0000000f000f7308 */ /* 0x000e280000000800 */
[----:B------:R-:W1:Y:S01]  /*0c10*/  MUFU.EX2 R12, R12 ;  /* 0x0000000c000c7308 */ /* 0x000e620000000800 */
[----:B0-----:R-:W-:Y:S01]  /*0c20*/  FADD.FTZ R23, R15, 1 ;  /* 0x3f8000000f177421 */ /* 0x001fe20000010000 */
[----:B-1----:R-:W-:Y:S01]  /*0c30*/  FADD.FTZ R14, R12, 1 ;  /* 0x3f8000000c0e7421 */ /* 0x002fe20000010000 */
[----:B------:R-:W-:-:S04]  /*0c40*/  FMUL.FTZ R12, R11, -1.4426950216293334961 ;  /* 0xbfb8aa3b0b0c7820 */ /* 0x000fc80000410000 */
[----:B------:R-:W-:Y:S08]  /*0c50*/  MUFU.RCP R23, R23 ;  /* 0x0000001700177308 */ /* 0x000ff00000001000 */
[----:B------:R0:W1:Y:S08]  /*0c60*/  MUFU.RCP R13, R14 ;  /* 0x0000000e000d7308 */ /* 0x0000700000001000 */
[----:B0-----:R-:W0:Y:S01]  /*0c70*/  MUFU.EX2 R14, R12 ;  /* 0x0000000c000e7308 */ /* 0x001e220000000800 */
[----:B-1----:R-:W-:Y:S01]  /*0c80*/  FMUL.FTZ R13, R8, R13 ;  /* 0x0000000d080d7220 */ /* 0x002fe20000410000 */
[----:B------:R-:W-:Y:S01]  /*0c90*/  FMUL.FTZ R8, R9, R23 ;  /* 0x0000001709087220 */ /* 0x000fe20000410000 */
[----:B------:R-:W-:-:S02]  /*0ca0*/  FMUL.FTZ R9, R10, -1.4426950216293334961 ;  /* 0xbfb8aa3b0a097820 */ /* 0x000fc40000410000 */
[----:B-----5:R-:W-:Y:S01]  /*0cb0*/  FMUL.FTZ R16, R16, R13 ;  /* 0x0000000d10107220 */ /* 0x020fe20000410000 */
[----:B0-----:R-:W-:Y:S01]  /*0cc0*/  FADD.FTZ R14, R14, 1 ;  /* 0x3f8000000e0e7421 */ /* 0x001fe20000010000 */
[----:B------:R-:W-:Y:S02]  /*0cd0*/  FMUL.FTZ R17, R17, R8 ;  /* 0x0000000811117220 */ /* 0x000fe40000410000 */
[----:B------:R-:W0:Y:S04]  /*0ce0*/  MUFU.EX2 R9, R9 ;  /* 0x0000000900097308 */ /* 0x000e280000000800 */
[----:B------:R-:W-:Y:S01]  /*0cf0*/  MUFU.RCP R14, R14 ;  /* 0x0000000e000e7308 */ /* 0x000fe20000001000 */
[----:B0-----:R-:W-:Y:S01]  /*0d00*/  FADD.FTZ R12, R9, 1 ;  /* 0x3f800000090c7421 */ /* 0x001fe20000010000 */
[----:B------:R-:W-:Y:S01]  /*0d10*/  IMAD.WIDE.U32 R8, R3, 0x10, R24 ;  /* 0x0000001003087825 */ /* 0x000fe200078e0018 */
[----:B------:R-:W-:-:S05]  /*0d20*/  LEA R3, R0, R3, 0x2 ;  /* 0x0000000300037211 */ /* 0x000fca00078e10ff */
[----:B------:R-:W0:Y:S02]  /*0d30*/  MUFU.RCP R15, R12 ;  /* 0x0000000c000f7308 */ /* 0x000e240000001000 */
[----:B0-----:R-:W-:Y:S01]  /*0d40*/  FMUL.FTZ R15, R10, R15 ;  /* 0x0000000f0a0f7220 */ /* 0x001fe20000410000 */
[----:B------:R-:W-:-:S03]  /*0d50*/  FMUL.FTZ R10, R11, R14 ;  /* 0x0000000e0b0a7220 */ /* 0x000fc60000410000 */
[----:B------:R-:W-:Y:S01]  /*0d60*/  FMUL.FTZ R18, R18, R15 ;  /* 0x0000000f12127220 */ /* 0x000fe20000410000 */
[----:B------:R-:W-:Y:S01]  /*0d70*/  FMUL.FTZ R19, R19, R10 ;  /* 0x0000000a13137220 */ /* 0x000fe20000410000 */
[----:B------:R-:W-:Y:S01]  /*0d80*/  IMAD.WIDE.U32 R10, R20, 0x10, R24 ;  /* 0x00000010140a7825 */ /* 0x000fe200078e0018 */
[----:B------:R-:W-:-:S04]  /*0d90*/  LEA R20, R0, R20, 0x2 ;  /* 0x0000001400147211 */ /* 0x000fc800078e10ff */
[----:B------:R1:W-:Y:S04]  /*0da0*/  STG.E.128 desc[UR4][R10.64], R4 ;  /* 0x000000040a007986 */ /* 0x0003e8000c101d04 */
[----:B------:R1:W-:Y:S01]  /*0db0*/  STG.E.128 desc[UR4][R8.64], R16 ;  /* 0x0000001008007986 */ /* 0x0003e2000c101d04 */
[----:B------:R-:W-:Y:S05]  /*0dc0*/  @!P0 BRA `(.L_x_356) ;  /* 0xfffffff800048947 */ /* 0x000fea000383ffff */
[----:B------:R-:W-:Y:S05]  /*0dd0*/  EXIT ;  /* 0x000000000000794d */ /* 0x000fea0003800000 */
.L_x_357:
        /* <DEDUP_REMOVED lines=10> */
.L_x_507:


//--------------------- .text._ZN4vllm18act_and_mul_kernelIN3c108BFloat16E14__nv_bfloat162XadL_ZNS_11silu_kernelIS2_EET_RKS5_EEXadL_ZNS_18packed_silu_kernelIS3_EES5_S7_EELb0ELb1ELb1EEEvPS5_PS6_i --------------------------
	.section	.text._ZN4vllm18act_and_mul_kernelIN3c108BFloat16E14__nv_bfloat162XadL_ZNS_11silu_kernelIS2_EET_RKS5_EEXadL_ZNS_18packed_silu_kernelIS3_EES5_S7_EELb0ELb1ELb1EEEvPS5_PS6_i,"ax",@progbits
	.align	128
        .global         _ZN4vllm18act_and_mul_kernelIN3c108BFloat16E14__nv_bfloat162XadL_ZNS_11silu_kernelIS2_EET_RKS5_EEXadL_ZNS_18packed_silu_kernelIS3_EES5_S7_EELb0ELb1ELb1EEEvPS5_PS6_i
        .type           _ZN4vllm18act_and_mul_kernelIN3c108BFloat16E14__nv_bfloat162XadL_ZNS_11silu_kernelIS2_EET_RKS5_EEXadL_ZNS_18packed_silu_kernelIS3_EES5_S7_EELb0ELb1ELb1EEEvPS5_PS6_i,@function
        .size           _ZN4vllm18act_and_mul_kernelIN3c108BFloat16E14__nv_bfloat162XadL_ZNS_11silu_kernelIS2_EET_RKS5_EEXadL_ZNS_18packed_silu_kernelIS3_EES5_S7_EELb0ELb1ELb1EEEvPS5_PS6_i,(.L_x_508 - _ZN4vllm18act_and_mul_kernelIN3c108BFloat16E14__nv_bfloat162XadL_ZNS_11silu_kernelIS2_EET_RKS5_EEXadL_ZNS_18packed_silu_kernelIS3_EES5_S7_EELb0ELb1ELb1EEEvPS5_PS6_i)
        .other          _ZN4vllm18act_and_mul_kernelIN3c108BFloat16E14__nv_bfloat162XadL_ZNS_11silu_kernelIS2_EET_RKS5_EEXadL_ZNS_18packed_silu_kernelIS3_EES5_S7_EELb0ELb1ELb1EEEvPS5_PS6_i,@"STO_CUDA_ENTRY STV_DEFAULT"
_ZN4vllm18act_and_mul_kernelIN3c108BFloat16E14__nv_bfloat162XadL_ZNS_11silu_kernelIS2_EET_RKS5_EEXadL_ZNS_18packed_silu_kernelIS3_EES5_S7_EELb0ELb1ELb1EEEvPS5_PS6_i:
.text._ZN4vllm18act_and_mul_kernelIN3c108BFloat16E14__nv_bfloat162XadL_ZNS_11silu_kernelIS2_EET_RKS5_EEXadL_ZNS_18packed_silu_kernelIS3_EES5_S7_EELb0ELb1ELb1EEEvPS5_PS6_i:
        /* <DEDUP_REMOVED lines=19> */
.L_x_358:
[----:B------:R-:W-:-:S04]  /*0130*/  IADD3 R4, P0, PT, R20, UR8, RZ ;  /* 0x0000000814047c10 */ /* 0x000fc8000ff1e0ff */
[----:B------:R-:W-:-:S06]  /*0140*/  IADD3.X R5, PT, PT, R21, UR9, RZ, P0, !PT ;  /* 0x0000000915057c10 */ /* 0x000fcc00087fe4ff */
[----:B--2---:R-:W2:Y:S02]  /*0150*/  LDG.E.ENL2.256.CONSTANT R8, R4, desc[UR12][R4.64] ;  /* 0xfe00000c0404797e */ /* 0x004ea40008129908 */
[----:B--2---:R-:W-:Y:S02]  /*0160*/  SHF.L.U32 R28, R4, 0x10, RZ ;  /* 0x00000010041c7819 */ /* 0x004fe400000006ff */
[----:B------:R-:W-:Y:S02]  /*0170*/  SHF.L.U32 R24, R6, 0x10, RZ ;  /* 0x0000001006187819 */ /* 0x000fe400000006ff */
[----:B------:R-:W-:Y:S01]  /*0180*/  SHF.L.U32 R26, R5, 0x10, RZ ;  /* 0x00000010051a7819 */ /* 0x000fe200000006ff */
[----:B-1----:R-:W-:Y:S01]  /*0190*/  FMUL.FTZ R3, R28, -1.4426950216293334961 ;  /* 0xbfb8aa3b1c037820 */ /* 0x002fe20000410000 */
[----:B------:R-:W-:Y:S01]  /*01a0*/  SHF.L.U32 R25, R7, 0x10, RZ ;  /* 0x0000001007197819 */ /* 0x000fe200000006ff */
[----:B------:R-:W-:Y:S01]  /*01b0*/  FMUL.FTZ R15, R24, -1.4426950216293334961 ;  /* 0xbfb8aa3b180f7820 */ /* 0x000fe20000410000 */
[----:B------:R-:W-:Y:S01]  /*01c0*/  SHF.L.U32 R0, R8, 0x10, RZ ;  /* 0x0000001008007819 */ /* 0x000fe200000006ff */
[----:B------:R-:W-:Y:S01]  /*01d0*/  FMUL.FTZ R13, R26, -1.4426950216293334961 ;  /* 0xbfb8aa3b1a0d7820 */ /* 0x000fe20000410000 */
[----:B------:R-:W-:Y:S01]  /*01e0*/  PRMT R5, R4, 0x7632, R5 ;  /* 0x0000763204057816 */ /* 0x000fe20000000005 */
[----:B------:R-:W1:Y:S01]  /*01f0*/  MUFU.EX2 R3, R3 ;  /* 0x0000000300037308 */ /* 0x000e620000000800 */
[----:B------:R-:W-:Y:S01]  /*0200*/  FMUL.FTZ R17, R25, -1.4426950216293334961 ;  /* 0xbfb8aa3b19117820 */ /* 0x000fe20000410000 */
[----:B------:R-:W-:Y:S01]  /*0210*/  FMUL.FTZ R2, R0, -1.4426950216293334961 ;  /* 0xbfb8aa3b00027820 */ /* 0x000fe20000410000 */
[----:B------:R-:W-:Y:S01]  /*0220*/  SHF.L.U32 R4, R11, 0x10, RZ ;  /* 0x000000100b047819 */ /* 0x000fe200000006ff */
[----:B------:R-:W2:Y:S01]  /*0230*/  MUFU.EX2 R15, R15 ;  /* 0x0000000f000f7308 */ /* 0x000ea20000000800 */
[----:B------:R-:W-:-:S03]  /*0240*/  PRMT R29, R6, 0x7632, R29 ;  /* 0x00007632061d7816 */ /* 0x000fc6000000001d */
[----:B------:R-:W3:Y:S01]  /*0250*/  MUFU.EX2 R13, R13 ;  /* 0x0000000d000d7308 */ /* 0x000ee20000000800 */
[----:B------:R-:W-:-:S03]  /*0260*/  SHF.L.U32 R29, R29, 0x10, RZ ;  /* 0x000000101d1d7819 */ /* 0x000fc600000006ff */
[----:B------:R-:W4:Y:S01]  /*0270*/  MUFU.EX2 R17, R17 ;  /* 0x0000001100117308 */ /* 0x000f220000000800 */
[----:B-1----:R-:W-:Y:S01]  /*0280*/  FADD.FTZ R12, R3, 1 ;  /* 0x3f800000030c7421 */ /* 0x002fe20000010000 */
[----:B------:R-:W-:Y:S02]  /*0290*/  FMUL.FTZ R6, R29, -1.4426950216293334961 ;  /* 0xbfb8aa3b1d067820 */ /* 0x000fe40000410000 */
[----:B------:R-:W1:Y:S01]  /*02a0*/  MUFU.EX2 R2, R2 ;  /* 0x0000000200027308 */ /* 0x000e620000000800 */
[----:B--2---:R-:W-:-:S03]  /*02b0*/  FADD.FTZ R16, R15, 1 ;  /* 0x3f8000000f107421 */ /* 0x004fc60000010000 */
[----:B------:R-:W2:Y:S01]  /*02c0*/  MUFU.RCP R3, R12 ;  /* 0x0000000c00037308 */ /* 0x000ea20000001000 */
[----:B---3--:R-:W-:Y:S01]  /*02d0*/  FADD.FTZ R14, R13, 1 ;  /* 0x3f8000000d0e7421 */ /* 0x008fe20000010000 */
[----:B----4-:R-:W-:-:S06]  /*02e0*/  FADD.FTZ R13, R17, 1 ;  /* 0x3f800000110d7421 */ /* 0x010fcc0000010000 */
[----:B------:R-:W3:Y:S01]  /*02f0*/  MUFU.RCP R27, R16 ;  /* 0x00000010001b7308 */ /* 0x000ee20000001000 */
[----:B-1----:R-:W-:Y:S01]  /*0300*/  FADD.FTZ R15, R2, 1 ;  /* 0x3f800000020f7421 */ /* 0x002fe20000010000 */
[----:B------:R-:W-:-:S06]  /*0310*/  SHF.L.U32 R2, R10, 0x10, RZ ;  /* 0x000000100a027819 */ /* 0x000fcc00000006ff */
[----:B------:R1:W4:Y:S01]  /*0320*/  MUFU.RCP R19, R14 ;  /* 0x0000000e00137308 */ /* 0x0003220000001000 */
[----:B--2---:R-:W-:Y:S01]  /*0330*/  FMUL.FTZ R28, R28, R3 ;  /* 0x000000031c1c7220 */ /* 0x004fe20000410000 */
[----:B------:R-:W-:-:S05]  /*0340*/  SHF.L.U32 R3, R9, 0x10, RZ ;  /* 0x0000001009037819 */ /* 0x000fca00000006ff */
[----:B------:R-:W-:Y:S01]  /*0350*/  FMUL.FTZ R12, R3, -1.4426950216293334961 ;  /* 0xbfb8aa3b030c7820 */ /* 0x000fe20000410000 */
[----:B-1----:R-:W-:Y:S01]  /*0360*/  FMUL.FTZ R14, R4, -1.4426950216293334961 ;  /* 0xbfb8aa3b040e7820 */ /* 0x002fe20000410000 */
[----:B---3--:R-:W-:Y:S01]  /*0370*/  FMUL.FTZ R24, R24, R27 ;  /* 0x0000001b18187220 */ /* 0x008fe20000410000 */
[C---:B------:R-:W-:Y:S01]  /*0380*/  PRMT R27, R5.reuse, 0x7632, R27 ;  /* 0x00007632051b7816 */ /* 0x040fe2000000001b */
[----:B------:R1:W2:Y:S01]  /*0390*/  MUFU.RCP R18, R13 ;  /* 0x0000000d00127308 */ /* 0x0002a20000001000 */
[----:B------:R-:W-:Y:S02]  /*03a0*/  SHF.L.U32 R5, R5, 0x10, RZ ;  /* 0x0000001005057819 */ /* 0x000fe400000006ff */
[----:B------:R-:W-:-:S03]  /*03b0*/  SHF.L.U32 R27, R27, 0x10, RZ ;  /* 0x000000101b1b7819 */ /* 0x000fc600000006ff */
[----:B------:R-:W-:Y:S01]  /*03c0*/  FMUL.FTZ R16, R5, -1.4426950216293334961 ;  /* 0xbfb8aa3b05107820 */ /* 0x000fe20000410000 */
[----:B----4-:R-:W-:Y:S01]  /*03d0*/  FMUL.FTZ R26, R26, R19 ;  /* 0x000000131a1a7220 */ /* 0x010fe20000410000 */
[----:B------:R-:W3:Y:S01]  /*03e0*/  MUFU.EX2 R12, R12 ;  /* 0x0000000c000c7308 */ /* 0x000ee20000000800 */
[----:B-1----:R-:W-:Y:S01]  /*03f0*/  FMUL.FTZ R13, R2, -1.4426950216293334961 ;  /* 0xbfb8aa3b020d7820 */ /* 0x002fe20000410000 */
[----:B------:R-:W-:Y:S02]  /*0400*/  FMUL.FTZ R17, R27, -1.4426950216293334961 ;  /* 0xbfb8aa3b1b117820 */ /* 0x000fe40000410000 */
[----:B------:R-:W1:Y:S01]  /*0410*/  MUFU.RCP R15, R15 ;  /* 0x0000000f000f7308 */ /* 0x000e620000001000 */
[----:B--2---:R-:W-:-:S07]  /*0420*/  FMUL.FTZ R25, R25, R18 ;  /* 0x0000001219197220 */ /* 0x004fce0000410000 */
[----:B------:R-:W2:Y:S01]  /*0430*/  MUFU.EX2 R14, R14 ;  /* 0x0000000e000e7308 */ /* 0x000ea20000000800 */
[----:B---3--:R-:W-:-:S03]  /*0440*/  FADD.FTZ R12, R12, 1 ;  /* 0x3f8000000c0c7421 */ /* 0x008fc60000010000 */
[----:B------:R-:W3:Y:S04]  /*0450*/  MUFU.EX2 R13, R13 ;  /* 0x0000000d000d7308 */ /* 0x000ee80000000800 */
[----:B------:R-:W4:Y:S01]  /*0460*/  MUFU.EX2 R16, R16 ;  /* 0x0000001000107308 */ /* 0x000f220000000800 */
[----:B-1----:R-:W-:-:S03]  /*0470*/  FMUL.FTZ R0, R0, R15 ;  /* 0x0000000f00007220 */ /* 0x002fc60000410000 */
[----:B------:R-:W1:Y:S01]  /*0480*/  MUFU.EX2 R17, R17 ;  /* 0x0000001100117308 */ /* 0x000e620000000800 */
[----:B--2---:R-:W-:-:S03]  /*0490*/  FADD.FTZ R18, R14, 1 ;  /* 0x3f8000000e127421 */ /* 0x004fc60000010000 */
[----:B------:R-:W2:Y:S01]  /*04a0*/  MUFU.RCP R12, R12 ;  /* 0x0000000c000c7308 */ /* 0x000ea20000001000 */
[----:B---3--:R-:W-:Y:S01]  /*04b0*/  FADD.FTZ R15, R13, 1 ;  /* 0x3f8000000d0f7421 */ /* 0x008fe20000010000 */
[----:B----4-:R-:W-:-:S06]  /*04c0*/  FADD.FTZ R16, R16, 1 ;  /* 0x3f80000010107421 */ /* 0x010fcc0000010000 */
[----:B------:R-:W3:Y:S01]  /*04d0*/  MUFU.RCP R13, R18 ;  /* 0x00000012000d7308 */ /* 0x000ee20000001000 */
[----:B-1----:R-:W-:-:S07]  /*04e0*/  FADD.FTZ R14, R17, 1 ;  /* 0x3f800000110e7421 */ /* 0x002fce0000010000 */
[----:B------:R-:W1:Y:S01]  /*04f0*/  MUFU.RCP R15, R15 ;  /* 0x0000000f000f7308 */ /* 0x000e620000001000 */
[----:B--2---:R-:W-:Y:S01]  /*0500*/  FMUL.FTZ R3, R3, R12 ;  /* 0x0000000c03037220 */ /* 0x004fe20000410000 */
[----:B------:R-:W-:-:S06]  /*0510*/  IADD3 R12, P0, PT, R20, UR4, RZ ;  /* 0x00000004140c7c10 */ /* 0x000fcc000ff1e0ff */
[----:B------:R-:W2:Y:S01]  /*0520*/  MUFU.RCP R16, R16 ;  /* 0x0000001000107308 */ /* 0x000ea20000001000 */
[----:B---3--:R-:W-:Y:S01]  /*0530*/  FMUL.FTZ R4, R4, R13 ;  /* 0x0000000d04047220 */ /* 0x008fe20000410000 */
[----:B------:R-:W-:-:S06]  /*0540*/  IADD3.X R13, PT, PT, R21, UR5, RZ, P0, !PT ;  /* 0x00000005150d7c10 */ /* 0x000fcc00087fe4ff */
[----:B------:R-:W3:Y:S01]  /*0550*/  MUFU.RCP R14, R14 ;  /* 0x0000000e000e7308 */ /* 0x000ee20000001000 */
[----:B-1----:R-:W-:-:S07]  /*0560*/  FMUL.FTZ R2, R2, R15 ;  /* 0x0000000f02027220 */ /* 0x002fce0000410000 */
[----:B------:R-:W1:Y:S01]  /*0570*/  MUFU.EX2 R6, R6 ;  /* 0x0000000600067308 */ /* 0x000e620000000800 */
[----:B--2---:R-:W-:Y:S01]  /*0580*/  FMUL.FTZ R5, R5, R16 ;  /* 0x0000001005057220 */ /* 0x004fe20000410000 */
[----:B---3--:R-:W-:Y:S02]  /*0590*/  FMUL.FTZ R27, R27, R14 ;  /* 0x0000000e1b1b7220 */ /* 0x008fe40000410000 */
[----:B------:R-:W2:Y:S01]  /*05a0*/  LDG.E.ENL2.256.CONSTANT R16, R12, desc[UR12][R12.64] ;  /* 0xfe00000c0c0c797e */ /* 0x000ea20008129910 */
[----:B-1----:R-:W-:-:S06]  /*05b0*/  FADD.FTZ R6, R6, 1 ;  /* 0x3f80000006067421 */ /* 0x002fcc0000010000 */
[----:B------:R-:W1:Y:S01]  /*05c0*/  MUFU.RCP R6, R6 ;  /* 0x0000000600067308 */ /* 0x000e620000001000 */
[----:B------:R-:W-:Y:S01]  /*05d0*/  PRMT R7, R7, 0x7632, R7 ;  /* 0x0000763207077816 */ /* 0x000fe20000000007 */
[----:B-1----:R-:W-:-:S03]  /*05e0*/  FMUL.FTZ R29, R29, R6 ;  /* 0x000000061d1d7220 */ /* 0x002fc60000410000 */
[----:B------:R-:W-:-:S05]  /*05f0*/  SHF.L.U32 R6, R7, 0x10, RZ ;  /* 0x0000001007067819 */ /* 0x000fca00000006ff */
[----:B------:R-:W-:-:S06]  /*0600*/  FMUL.FTZ R7, R6, -1.4426950216293334961 ;  /* 0xbfb8aa3b06077820 */ /* 0x000fcc0000410000 */
[----:B------:R-:W1:Y:S02]  /*0610*/  MUFU.EX2 R7, R7 ;  /* 0x0000000700077308 */ /* 0x000e640000000800 */
        /* <DEDUP_REMOVED lines=23> */
[----:B------:R-:W-:-:S04]  /*0790*/  PRMT R11, R11, 0x7632, R11 ;  /* 0x000076320b0b7816 */ /* 0x000fc8000000000b */
[----:B------:R-:W-:Y:S01]  /*07a0*/  SHF.L.U32 R11, R11, 0x10, RZ ;  /* 0x000000100b0b7819 */ /* 0x000fe200000006ff */
[----:B-1----:R-:W-:-:S04]  /*07b0*/  FMUL.FTZ R9, R9, R10 ;  /* 0x0000000a09097220 */ /* 0x002fc80000410000 */
[----:B------:R-:W-:-:S06]  /*07c0*/  FMUL.FTZ R10, R11, -1.4426950216293334961 ;  /* 0xbfb8aa3b0b0a7820 */ /* 0x000fcc0000410000 */
[----:B------:R-:W1:Y:S02]  /*07d0*/  MUFU.EX2 R10, R10 ;  /* 0x0000000a000a7308 */ /* 0x000e640000000800 */
[----:B-1----:R-:W-:-:S06]  /*07e0*/  FADD.FTZ R10, R10, 1 ;  /* 0x3f8000000a0a7421 */ /* 0x002fcc0000010000 */
[----:B------:R-:W1:Y:S01]  /*07f0*/  MUFU.RCP R10, R10 ;  /* 0x0000000a000a7308 */ /* 0x000e620000001000 */
[----:B------:R-:W-:Y:S02]  /*0800*/  F2FP.BF16.F32.PACK_AB R3, R8, R3 ;  /* 0x000000030803723e */ /* 0x000fe400000010ff */
[----:B------:R-:W-:Y:S02]  /*0810*/  F2FP.BF16.F32.PACK_AB R5, R5, R28 ;  /* 0x0000001c0505723e */ /* 0x000fe400000010ff */
[----:B------:R-:W-:Y:S02]  /*0820*/  F2FP.BF16.F32.PACK_AB R26, R27, R26 ;  /* 0x0000001a1b1a723e */ /* 0x000fe400000010ff */
[----:B------:R-:W-:Y:S02]  /*0830*/  F2FP.BF16.F32.PACK_AB R24, R29, R24 ;  /* 0x000000181d18723e */ /* 0x000fe400000010ff */
[----:B------:R-:W-:Y:S02]  /*0840*/  F2FP.BF16.F32.PACK_AB R6, R6, R25 ;  /* 0x000000190606723e */ /* 0x000fe400000010ff */
[----:B------:R-:W-:-:S02]  /*0850*/  F2FP.BF16.F32.PACK_AB R0, R7, R0 ;  /* 0x000000000700723e */ /* 0x000fc400000010ff */
[----:B------:R-:W-:Y:S01]  /*0860*/  F2FP.BF16.F32.PACK_AB R9, R9, R2 ;  /* 0x000000020909723e */ /* 0x000fe200000010ff */
[----:B-1----:R-:W-:Y:S01]  /*0870*/  FMUL.FTZ R11, R11, R10 ;  /* 0x0000000a0b0b7220 */ /* 0x002fe20000410000 */
[----:B------:R-:W-:-:S04]  /*0880*/  IADD3 R2, P0, PT, R20, UR6, RZ ;  /* 0x0000000614027c10 */ /* 0x000fc8000ff1e0ff */
[----:B------:R-:W-:Y:S02]  /*0890*/  F2FP.BF16.F32.PACK_AB R4, R11, R4 ;  /* 0x000000040b04723e */ /* 0x000fe400000010ff */
[----:B0-----:R-:W-:Y:S01]  /*08a0*/  IADD3 R23, PT, PT, R22, R23, RZ ;  /* 0x0000001716177210 */ /* 0x001fe20007ffe0ff */
[----:B--2---:R-:W-:Y:S02]  /*08b0*/  HMUL2.BF16_V2 R17, R17, R3 ;  /* 0x0000000311117232 */ /* 0x004fe40000200000 */
[----:B------:R-:W-:Y:S02]  /*08c0*/  HFMA2.BF16_V2 R12, R12, R5, -RZ ;  /* 0x000000050c0c7231 */ /* 0x000fe400003000ff */
[----:B------:R-:W-:Y:S02]  /*08d0*/  HMUL2.BF16_V2 R13, R13, R26 ;  /* 0x0000001a0d0d7232 */ /* 0x000fe40000200000 */
[----:B------:R-:W-:Y:S02]  /*08e0*/  HFMA2.BF16_V2 R14, R14, R24, -RZ ;  /* 0x000000180e0e7231 */ /* 0x000fe400003000ff */
[----:B------:R-:W-:-:S02]  /*08f0*/  HMUL2.BF16_V2 R15, R15, R6 ;  /* 0x000000060f0f7232 */ /* 0x000fc40000200000 */
[----:B------:R-:W-:Y:S01]  /*0900*/  HFMA2.BF16_V2 R16, R16, R0, -RZ ;  /* 0x0000000010107231 */ /* 0x000fe200003000ff */
[----:B------:R-:W-:Y:S01]  /*0910*/  IADD3.X R3, PT, PT, R21, UR7, RZ, P0, !PT ;  /* 0x0000000715037c10 */ /* 0x000fe200087fe4ff */
[----:B------:R-:W-:Y:S02]  /*0920*/  HFMA2.BF16_V2 R18, R18, R9, -RZ ;  /* 0x0000000912127231 */ /* 0x000fe400003000ff */
[----:B------:R-:W-:-:S05]  /*0930*/  HMUL2.BF16_V2 R19, R19, R4 ;  /* 0x0000000413137232 */ /* 0x000fca0000200000 */
[----:B------:R1:W-:Y:S01]  /*0940*/  STG.E.ENL2.256 desc[UR12][R2.64], R12, R16 ;  /* 0xf800000c0210797f */ /* 0x0003e2000f12180c */
[----:B------:R-:W-:Y:S01]  /*0950*/  ISETP.GE.AND P0, PT, R23, UR11, PT ;  /* 0x0000000b17007c0c */ /* 0x000fe2000bf06270 */
[----:B------:R-:W-:-:S12]  /*0960*/  IMAD.WIDE.U32 R20, R22, 0x20, R20 ;  /* 0x0000002016147825 */ /* 0x000fd800078e0014 */
[----:B------:R-:W-:Y:S05]  /*0970*/  @!P0 BRA `(.L_x_358) ;  /* 0xfffffff400ec8947 */ /* 0x000fea000383ffff */
[----:B------:R-:W-:Y:S05]  /*0980*/  EXIT ;  /* 0x000000000000794d */ /* 0x000fea0003800000 */
.L_x_359:
        /* <DEDUP_REMOVED lines=15> */
.L_x_508:


//--------------------- .text._ZN4vllm18act_and_mul_kernelIN3c104HalfE7__half2XadL_ZNS_11silu_kernelIS2_EET_RKS5_EEXadL_ZNS_18packed_silu_kernelIS3_EES5_S7_EELb0ELb1ELb1EEEvPS5_PS6_i --------------------------
	.section	.text._ZN4vllm18act_and_mul_kernelIN3c104HalfE7__half2XadL_ZNS_11silu_kernelIS2_EET_RKS5_EEXadL_ZNS_18packed_silu_kernelIS3_EES5_S7_EELb0ELb1ELb1EEEvPS5_PS6_i,"ax",@progbits
	.align	128
        .global         _ZN4vllm18act_and_mul_kernelIN3c104HalfE7__half2XadL_ZNS_11silu_kernelIS2_EET_RKS5_EEXadL_ZNS_18packed_silu_kernelIS3_EES5_S7_EELb0ELb1ELb1EEEvPS5_PS6_i
        .type           _ZN4vllm18act_and_mul_kernelIN3c104HalfE7__half2XadL_ZNS_11silu_kernelIS2_EET_RKS5_EEXadL_ZNS_18packed_silu_kernelIS3_EES5_S7_EELb0ELb1ELb1EEEvPS5_PS6_i,@function
        .size           _ZN4vllm18act_and_mul_kernelIN3c104HalfE7__half2XadL_ZNS_11silu_kernelIS2_EET_RKS5_EEXadL_ZNS_18packed_silu_kernelIS3_EES5_S7_EELb0ELb1ELb1EEEvPS5_PS6_i,(.L_x_509 - _ZN4vllm18act_and_mul_kernelIN3c104HalfE7__half2XadL_ZNS_11silu_kernelIS2_EET_RKS5_EEXadL_ZNS_18packed_silu_kernelIS3_EES5_S7_EELb0ELb1ELb1EEEvPS5_PS6_i)
        .other          _ZN4vllm18act_and_mul_kernelIN3c104HalfE7__half2XadL_ZNS_11silu_kernelIS2_EET_RKS5_EEXadL_ZNS_18packed_silu_kernelIS3_EES5_S7_EELb0ELb1ELb1EEEvPS5_PS6_i,@"STO_CUDA_ENTRY STV_DEFAULT"
_ZN4vllm18act_and_mul_kernelIN3c104HalfE7__half2XadL_ZNS_11silu_kernelIS2_EET_RKS5_EEXadL_ZNS_18packed_silu_kernelIS3_EES5_S7_EELb0ELb1ELb1EEEvPS5_PS6_i:
.text._ZN4vllm18act_and_mul_kernelIN3c104HalfE7__half2XadL_ZNS_11silu_kernelIS2_EET_RKS5_EEXadL_ZNS_18packed_silu_kernelIS3_EES5_S7_EELb0ELb1ELb1EEEvPS5_PS6_i:
        /* <DEDUP_REMOVED lines=49> */
[----:B------:R-:W2:Y:S02]  /*0310*/  LDG.E.ENL2.256.CONSTANT R4, R8, desc[UR12][R4.64] ;  /* 0xfe00000c0408797e */ /* 0x000ea40008129904 */
[--C-:B--2---:R-:W-:Y:S02]  /*0320*/  HADD2.F32 R16, -RZ, R8.reuse.H0_H0 ;  /* 0x20000008ff107230 */ /* 0x104fe40000004100 */
[----:B------:R-:W-:Y:S02]  /*0330*/  HADD2.F32 R8, -RZ, R8.H1_H1 ;  /* 0x30000008ff087230 */ /* 0x000fe40000004100 */
[--C-:B------:R-:W-:Y:S02]  /*0340*/  HADD2.F32 R19, -RZ, R9.reuse.H0_H0 ;  /* 0x20000009ff137230 */ /* 0x100fe40000004100 */
[----:B------:R-:W-:Y:S01]  /*0350*/  FMUL.FTZ R17, R16, -1.4426950216293334961 ;  /* 0xbfb8aa3b10117820 */ /* 0x000fe20000410000 */
[----:B------:R-:W-:Y:S02]  /*0360*/  HADD2.F32 R9, -RZ, R9.H1_H1 ;  /* 0x30000009ff097230 */ /* 0x000fe40000004100 */
[----:B------:R-:W-:Y:S01]  /*0370*/  FMUL.FTZ R20, R8, -1.4426950216293334961 ;  /* 0xbfb8aa3b08147820 */ /* 0x000fe20000410000 */
[----:B------:R-:W-:-:S02]  /*0380*/  HADD2.F32 R22, -RZ, R10.H0_H0 ;  /* 0x2000000aff167230 */ /* 0x000fc40000004100 */
[----:B------:R-:W-:Y:S01]  /*0390*/  FMUL.FTZ R18, R19, -1.4426950216293334961 ;  /* 0xbfb8aa3b13127820 */ /* 0x000fe20000410000 */
[----:B------:R-:W-:Y:S01]  /*03a0*/  HADD2.F32 R23, -RZ, R10.H1_H1 ;  /* 0x3000000aff177230 */ /* 0x000fe20000004100 */
[----:B------:R-:W0:Y:S01]  /*03b0*/  MUFU.EX2 R17, R17 ;  /* 0x0000001100117308 */ /* 0x000e220000000800 */
[--C-:B------:R-:W-:Y:S02]  /*03c0*/  HADD2.F32 R10, -RZ, R11.reuse.H0_H0 ;  /* 0x2000000bff0a7230 */ /* 0x100fe40000004100 */
[----:B------:R-:W-:Y:S01]  /*03d0*/  FMUL.FTZ R14, R9, -1.4426950216293334961 ;  /* 0xbfb8aa3b090e7820 */ /* 0x000fe20000410000 */
[----:B------:R-:W-:Y:S01]  /*03e0*/  HADD2.F32 R11, -RZ, R11.H1_H1 ;  /* 0x3000000bff0b7230 */ /* 0x000fe20000004100 */
[----:B------:R-:W1:Y:S01]  /*03f0*/  MUFU.EX2 R20, R20 ;  /* 0x0000001400147308 */ /* 0x000e620000000800 */
[----:B------:R-:W-:Y:S01]  /*0400*/  FMUL.FTZ R13, R23, -1.4426950216293334961 ;  /* 0xbfb8aa3b170d7820 */ /* 0x000fe20000410000 */
[----:B------:R-:W-:Y:S01]  /*0410*/  FMUL.FTZ R3, R10, -1.4426950216293334961 ;  /* 0xbfb8aa3b0a037820 */ /* 0x000fe20000410000 */
[----:B------:R-:W-:Y:S01]  /*0420*/  FMUL.FTZ R15, R22, -1.4426950216293334961 ;  /* 0xbfb8aa3b160f7820 */ /* 0x000fe20000410000 */
[----:B------:R-:W2:Y:S01]  /*0430*/  MUFU.EX2 R14, R14 ;  /* 0x0000000e000e7308 */ /* 0x000ea20000000800 */
[----:B------:R-:W-:-:S03]  /*0440*/  FMUL.FTZ R12, R11, -1.4426950216293334961 ;  /* 0xbfb8aa3b0b0c7820 */ /* 0x000fc60000410000 */
[----:B------:R-:W3:Y:S01]  /*0450*/  MUFU.EX2 R13, R13 ;  /* 0x0000000d000d7308 */ /* 0x000ee20000000800 */
[----:B0-----:R-:W-:-:S03]  /*0460*/  FADD.FTZ R27, R17, 1 ;  /* 0x3f800000111b7421 */ /* 0x001fc60000010000 */
[----:B------:R-:W0:Y:S01]  /*0470*/  MUFU.EX2 R3, R3 ;  /* 0x0000000300037308 */ /* 0x000e220000000800 */
[----:B-1----:R-:W-:-:S03]  /*0480*/  FADD.FTZ R17, R20, 1 ;  /* 0x3f80000014117421 */ /* 0x002fc60000010000 */
[----:B------:R-:W1:Y:S01]  /*0490*/  MUFU.EX2 R15, R15 ;  /* 0x0000000f000f7308 */ /* 0x000e620000000800 */
[----:B--2---:R-:W-:-:S03]  /*04a0*/  FADD.FTZ R20, R14, 1 ;  /* 0x3f8000000e147421 */ /* 0x004fc60000010000 */
[----:B------:R-:W2:Y:S01]  /*04b0*/  MUFU.EX2 R12, R12 ;  /* 0x0000000c000c7308 */ /* 0x000ea20000000800 */
[----:B---3--:R-:W-:-:S03]  /*04c0*/  FADD.FTZ R14, R13, 1 ;  /* 0x3f8000000d0e7421 */ /* 0x008fc60000010000 */
[----:B------:R-:W3:Y:S01]  /*04d0*/  MUFU.EX2 R18, R18 ;  /* 0x0000001200127308 */ /* 0x000ee20000000800 */
[----:B0-----:R-:W-:Y:S01]  /*04e0*/  FADD.FTZ R13, R3, 1 ;  /* 0x3f800000030d7421 */ /* 0x001fe20000010000 */
[--C-:B------:R-:W-:Y:S02]  /*04f0*/  HADD2.F32 R3, -RZ, R4.reuse.H0_H0 ;  /* 0x20000004ff037230 */ /* 0x100fe40000004100 */
[----:B------:R-:W0:Y:S01]  /*0500*/  MUFU.RCP R17, R17 ;  /* 0x0000001100117308 */ /* 0x000e220000001000 */
[----:B------:R-:W-:Y:S02]  /*0510*/  HADD2.F32 R4, -RZ, R4.H1_H1 ;  /* 0x30000004ff047230 */ /* 0x000fe40000004100 */
[----:B-1----:R-:W-:Y:S01]  /*0520*/  FADD.FTZ R25, R15, 1 ;  /* 0x3f8000000f197421 */ /* 0x002fe20000010000 */
[----:B------:R-:W-:Y:S01]  /*0530*/  FMUL.FTZ R15, R3, -1.4426950216293334961 ;  /* 0xbfb8aa3b030f7820 */ /* 0x000fe20000410000 */
[----:B--2---:R-:W-:-:S03]  /*0540*/  FADD.FTZ R12, R12, 1 ;  /* 0x3f8000000c0c7421 */ /* 0x004fc60000010000 */
[----:B------:R-:W1:Y:S01]  /*0550*/  MUFU.RCP R20, R20 ;  /* 0x0000001400147308 */ /* 0x000e620000001000 */
[----:B---3--:R-:W-:-:S07]  /*0560*/  FADD.FTZ R18, R18, 1 ;  /* 0x3f80000012127421 */ /* 0x008fce0000010000 */
[----:B------:R-:W2:Y:S01]  /*0570*/  MUFU.RCP R27, R27 ;  /* 0x0000001b001b7308 */ /* 0x000ea20000001000 */
[----:B0-----:R-:W-:Y:S01]  /*0580*/  FMUL.FTZ R17, R8, R17 ;  /* 0x0000001108117220 */ /* 0x001fe20000410000 */
[----:B------:R-:W-:-:S06]  /*0590*/  MOV R8, 0x20 ;  /* 0x0000002000087802 */ /* 0x000fcc0000000f00 */
[----:B------:R0:W3:Y:S01]  /*05a0*/  MUFU.RCP R24, R18 ;  /* 0x0000001200187308 */ /* 0x0000e20000001000 */
[----:B-1----:R-:W-:Y:S01]  /*05b0*/  FMUL.FTZ R20, R9, R20 ;  /* 0x0000001409147220 */ /* 0x002fe20000410000 */
[----:B------:R-:W-:-:S06]  /*05c0*/  IMAD.WIDE.U32 R8, R21, R8, UR4 ;  /* 0x0000000415087e25 */ /* 0x000fcc000f8e0008 */
[----:B------:R-:W1:Y:S01]  /*05d0*/  MUFU.RCP R25, R25 ;  /* 0x0000001900197308 */ /* 0x000e620000001000 */
[----:B0-----:R-:W-:Y:S01]  /*05e0*/  FMUL.FTZ R18, R4, -1.4426950216293334961 ;  /* 0xbfb8aa3b04127820 */ /* 0x001fe20000410000 */
[----:B--2---:R-:W-:-:S06]  /*05f0*/  FMUL.FTZ R16, R16, R27 ;  /* 0x0000001b10107220 */ /* 0x004fcc0000410000 */
[----:B------:R-:W0:Y:S01]  /*0600*/  MUFU.RCP R14, R14 ;  /* 0x0000000e000e7308 */ /* 0x000e220000001000 */
[----:B---3--:R-:W-:-:S07]  /*0610*/  FMUL.FTZ R19, R19, R24 ;  /* 0x0000001813137220 */ /* 0x008fce0000410000 */
[----:B------:R-:W2:Y:S01]  /*0620*/  MUFU.RCP R13, R13 ;  /* 0x0000000d000d7308 */ /* 0x000ea20000001000 */
[----:B-1----:R-:W-:-:S07]  /*0630*/  FMUL.FTZ R22, R22, R25 ;  /* 0x0000001916167220 */ /* 0x002fce0000410000 */
[----:B------:R-:W1:Y:S01]  /*0640*/  MUFU.RCP R12, R12 ;  /* 0x0000000c000c7308 */ /* 0x000e620000001000 */
[----:B0-----:R-:W-:-:S07]  /*0650*/  FMUL.FTZ R23, R23, R14 ;  /* 0x0000000e17177220 */ /* 0x001fce0000410000 */
[----:B------:R-:W0:Y:S01]  /*0660*/  MUFU.EX2 R15, R15 ;  /* 0x0000000f000f7308 */ /* 0x000e220000000800 */
[----:B--2---:R-:W-:-:S03]  /*0670*/  FMUL.FTZ R24, R10, R13 ;  /* 0x0000000d0a187220 */ /* 0x004fc60000410000 */
[----:B------:R-:W2:Y:S01]  /*0680*/  MUFU.EX2 R18, R18 ;  /* 0x0000001200127308 */ /* 0x000ea20000000800 */
[----:B-1----:R-:W-:Y:S01]  /*0690*/  FMUL.FTZ R25, R11, R12 ;  /* 0x0000000c0b197220 */ /* 0x002fe20000410000 */
[----:B0-----:R-:W-:Y:S02]  /*06a0*/  FADD.FTZ R27, R15, 1 ;  /* 0x3f8000000f1b7421 */ /* 0x001fe40000010000 */
[----:B------:R-:W3:Y:S02]  /*06b0*/  LDG.E.ENL2.256.CONSTANT R12, R8, desc[UR12][R8.64] ;  /* 0xfe00000c0808797e */ /* 0x000ee4000812990c */
[----:B------:R-:W0:Y:S02]  /*06c0*/  MUFU.RCP R26, R27 ;  /* 0x0000001b001a7308 */ /* 0x000e240000001000 */
[----:B0-----:R-:W-:Y:S01]  /*06d0*/  FMUL.FTZ R3, R3, R26 ;  /* 0x0000001a03037220 */ /* 0x001fe20000410000 */
[--C-:B------:R-:W-:Y:S02]  /*06e0*/  HADD2.F32 R26, -RZ, R5.reuse.H0_H0 ;  /* 0x20000005ff1a7230 */ /* 0x100fe40000004100 */
[----:B------:R-:W-:-:S05]  /*06f0*/  HADD2.F32 R5, -RZ, R5.H1_H1 ;  /* 0x30000005ff057230 */ /* 0x000fca0000004100 */
[----:B------:R-:W-:-:S06]  /*0700*/  FMUL.FTZ R27, R5, -1.4426950216293334961 ;  /* 0xbfb8aa3b051b7820 */ /* 0x000fcc0000410000 */
[----:B------:R-:W0:Y:S01]  /*0710*/  MUFU.EX2 R27, R27 ;  /* 0x0000001b001b7308 */ /* 0x000e220000000800 */
[----:B--2---:R-:W-:Y:S01]  /*0720*/  FADD.FTZ R18, R18, 1 ;  /* 0x3f80000012127421 */ /* 0x004fe20000010000 */
[----:B------:R-:W-:-:S03]  /*0730*/  FMUL.FTZ R28, R26, -1.4426950216293334961 ;  /* 0xbfb8aa3b1a1c7820 */ /* 0x000fc60000410000 */
[----:B------:R-:W1:Y:S01]  /*0740*/  MUFU.RCP R29, R18 ;  /* 0x00000012001d7308 */ /* 0x000e620000001000 */
[----:B0-----:R-:W-:-:S07]  /*0750*/  FADD.FTZ R27, R27, 1 ;  /* 0x3f8000001b1b7421 */ /* 0x001fce0000010000 */
[----:B------:R-:W0:Y:S08]  /*0760*/  MUFU.RCP R18, R27 ;  /* 0x0000001b00127308 */ /* 0x000e300000001000 */
[----:B------:R-:W2:Y:S01]  /*0770*/  MUFU.EX2 R28, R28 ;  /* 0x0000001c001c7308 */ /* 0x000ea20000000800 */
[----:B-1----:R-:W-:Y:S01]  /*0780*/  FMUL.FTZ R4, R4, R29 ;  /* 0x0000001d04047220 */ /* 0x002fe20000410000 */
[----:B0-----:R-:W-:Y:S01]  /*0790*/  FMUL.FTZ R5, R5, R18 ;  /* 0x0000001205057220 */ /* 0x001fe20000410000 */
[----:B------:R-:W-:-:S02]  /*07a0*/  HADD2.F32 R18, -RZ, R6.H0_H0 ;  /* 0x20000006ff127230 */ /* 0x000fc40000004100 */
[----:B--2---:R-:W-:-:S03]  /*07b0*/  FADD.FTZ R29, R28, 1 ;  /* 0x3f8000001c1d7421 */ /* 0x004fc60000010000 */
[----:B------:R-:W-:-:S03]  /*07c0*/  FMUL.FTZ R28, R18, -1.4426950216293334961 ;  /* 0xbfb8aa3b121c7820 */ /* 0x000fc60000410000 */
[----:B------:R-:W0:Y:S08]  /*07d0*/  MUFU.RCP R29, R29 ;  /* 0x0000001d001d7308 */ /* 0x000e300000001000 */
[----:B------:R-:W1:Y:S01]  /*07e0*/  MUFU.EX2 R28, R28 ;  /* 0x0000001c001c7308 */ /* 0x000e620000000800 */
[----:B------:R-:W-:Y:S02]  /*07f0*/  HADD2.F32 R6, -RZ, R6.H1_H1 ;  /* 0x30000006ff067230 */ /* 0x000fe40000004100 */
[----:B0-----:R-:W-:Y:S01]  /*0800*/  FMUL.FTZ R26, R26, R29 ;  /* 0x0000001d1a1a7220 */ /* 0x001fe20000410000 */
[----:B-1----:R-:W-:-:S02]  /*0810*/  FADD.FTZ R29, R28, 1 ;  /* 0x3f8000001c1d7421 */ /* 0x002fc40000010000 */
[----:B------:R-:W-:-:S06]  /*0820*/  FMUL.FTZ R28, R6, -1.4426950216293334961 ;  /* 0xbfb8aa3b061c7820 */ /* 0x000fcc0000410000 */
[----:B------:R-:W0:Y:S02]  /*0830*/  MUFU.EX2 R28, R28 ;  /* 0x0000001c001c7308 */ /* 0x000e240000000800 */
[----:B0-----:R-:W-:-:S06]  /*0840*/  FADD.FTZ R27, R28, 1 ;  /* 0x3f8000001c1b7421 */ /* 0x001fcc0000010000 */
[----:B------:R-:W0:Y:S08]  /*0850*/  MUFU.RCP R27, R27 ;  /* 0x0000001b001b7308 */ /* 0x000e300000001000 */
[----:B------:R-:W1:Y:S01]  /*0860*/  MUFU.RCP R29, R29 ;  /* 0x0000001d001d7308 */ /* 0x000e620000001000 */
[----:B0-----:R-:W-:Y:S01]  /*0870*/  FMUL.FTZ R27, R6, R27 ;  /* 0x0000001b061b7220 */ /* 0x001fe20000410000 */
[----:B------:R-:W-:-:S05]  /*0880*/  HADD2.F32 R6, -RZ, R7.H0_H0 ;  /* 0x20000007ff067230 */ /* 0x000fca0000004100 */
[----:B------:R-:W-:-:S06]  /*0890*/  FMUL.FTZ R28, R6, -1.4426950216293334961 ;  /* 0xbfb8aa3b061c7820 */ /* 0x000fcc0000410000 */
[----:B------:R-:W0:Y:S01]  /*08a0*/  MUFU.EX2 R28, R28 ;  /* 0x0000001c001c7308 */ /* 0x000e220000000800 */
[----:B-1----:R-:W-:Y:S01]  /*08b0*/  FMUL.FTZ R18, R18, R29 ;  /* 0x0000001d12127220 */ /* 0x002fe20000410000 */
[----:B------:R-:W-:Y:S02]  /*08c0*/  HADD2.F32 R7, -RZ, R7.H1_H1 ;  /* 0x30000007ff077230 */ /* 0x000fe40000004100 */
[----:B0-----:R-:W-:-:S03]  /*08d0*/  FADD.FTZ R29, R28, 1 ;  /* 0x3f8000001c1d7421 */ /* 0x001fc60000010000 */
[----:B------:R-:W-:-:S03]  /*08e0*/  FMUL.FTZ R28, R7, -1.4426950216293334961 ;  /* 0xbfb8aa3b071c7820 */ /* 0x000fc60000410000 */
[----:B------:R-:W0:Y:S08]  /*08f0*/  MUFU.RCP R29, R29 ;  /* 0x0000001d001d7308 */ /* 0x000e300000001000 */
[----:B------:R-:W1:Y:S01]  /*0900*/  MUFU.EX2 R28, R28 ;  /* 0x0000001c001c7308 */ /* 0x000e620000000800 */
[----:B0-----:R-:W-:Y:S01]  /*0910*/  FMUL.FTZ R6, R6, R29 ;  /* 0x0000001d06067220 */ /* 0x001fe20000410000 */
[----:B-1----:R-:W-:-:S06]  /*0920*/  FADD.FTZ R29, R28, 1 ;  /* 0x3f8000001c1d7421 */ /* 0x002fcc0000010000 */
[----:B------:R-:W0:Y:S01]  /*0930*/  MUFU.RCP R29, R29 ;  /* 0x0000001d001d7308 */ /* 0x000e220000001000 */
[----:B------:R-:W-:Y:S02]  /*0940*/  F2FP.F16.F32.PACK_AB R3, R4, R3 ;  /* 0x000000030403723e */ /* 0x000fe400000000ff */
[----:B------:R-:W-:Y:S02]  /*0950*/  F2FP.F16.F32.PACK_AB R5, R5, R26 ;  /* 0x0000001a0505723e */ /* 0x000fe400000000ff */
[----:B------:R-:W-:Y:S02]  /*0960*/  F2FP.F16.F32.PACK_AB R16, R17, R16 ;  /* 0x000000101110723e */ /* 0x000fe400000000ff */
[----:B------:R-:W-:Y:S02]  /*0970*/  F2FP.F16.F32.PACK_AB R19, R20, R19 ;  /* 0x000000131413723e */ /* 0x000fe400000000ff */
[----:B------:R-:W-:Y:S02]  /*0980*/  F2FP.F16.F32.PACK_AB R22, R23, R22 ;  /* 0x000000161716723e */ /* 0x000fe400000000ff */
[----:B------:R-:W-:-:S02]  /*0990*/  F2FP.F16.F32.PACK_AB R24, R25, R24 ;  /* 0x000000181918723e */ /* 0x000fc400000000ff */
[----:B------:R-:W-:Y:S01]  /*09a0*/  F2FP.F16.F32.PACK_AB R18, R27, R18 ;  /* 0x000000121b12723e */ /* 0x000fe200000000ff */
[----:B0-----:R-:W-:Y:S01]  /*09b0*/  FMUL.FTZ R7, R7, R29 ;  /* 0x0000001d07077220 */ /* 0x001fe20000410000 */
[----:B------:R-:W-:-:S04]  /*09c0*/  MOV R4, 0x20 ;  /* 0x0000002000047802 */ /* 0x000fc80000000f00 */
[----:B------:R-:W-:Y:S01]  /*09d0*/  F2FP.F16.F32.PACK_AB R6, R7, R6 ;  /* 0x000000060706723e */ /* 0x000fe200000000ff */
[----:B---3--:R-:W-:Y:S02]  /*09e0*/  HFMA2 R13, R13, R5, -RZ ;  /* 0x000000050d0d7231 */ /* 0x008fe400001000ff */
[----:B------:R-:W-:Y:S02]  /*09f0*/  HMUL2 R8, R8, R16 ;  /* 0x0000001008087232 */ /* 0x000fe40000000000 */
[----:B------:R-:W-:Y:S02]  /*0a00*/  HFMA2 R9, R9, R19, -RZ ;  /* 0x0000001309097231 */ /* 0x000fe400001000ff */
[----:B------:R-:W-:Y:S02]  /*0a10*/  HMUL2 R10, R10, R22 ;  /* 0x000000160a0a7232 */ /* 0x000fe40000000000 */
[----:B------:R-:W-:Y:S02]  /*0a20*/  HFMA2 R11, R11, R24, -RZ ;  /* 0x000000180b0b7231 */ /* 0x000fe400001000ff */
[----:B------:R-:W-:-:S02]  /*0a30*/  HMUL2 R12, R12, R3 ;  /* 0x000000030c0c7232 */ /* 0x000fc40000000000 */
[----:B------:R-:W-:Y:S02]  /*0a40*/  HFMA2 R15, R15, R6, -RZ ;  /* 0x000000060f0f7231 */ /* 0x000fe400001000ff */
[----:B------:R-:W-:Y:S02]  /*0a50*/  HMUL2 R14, R14, R18 ;  /* 0x000000120e0e7232 */ /* 0x000fe40000000000 */
[----:B------:R-:W-:-:S05]  /*0a60*/  IMAD.WIDE.U32 R4, R21, R4, UR8 ;  /* 0x0000000815047e25 */ /* 0x000fca000f8e0004 */
[----:B------:R0:W-:Y:S01]  /*0a70*/  STG.E.ENL2.256 desc[UR12][R4.64], R8, R12 ;  /* 0xf8000008040c797f */ /* 0x0001e2000f12180c */
[----:B------:R-:W-:-:S07]  /*0a80*/  MOV R21, R0 ;  /* 0x0000000000157202 */ /* 0x000fce0000000f00 */
.L_x_361:
[----:B------:R-:W-:Y:S05]  /*0a90*/  BSYNC.RECONVERGENT B0 ;  /* 0x0000000000007941 */ /* 0x000fea0003800200 */
.L_x_360:
[----:B------:R-:W-:Y:S05]  /*0aa0*/  @!P1 EXIT ;  /* 0x000000000000994d */ /* 0x000fea0003800000 */
[----:B------:R-:W-:-:S07]  /*0ab0*/  IADD3 R3, PT, PT, R21, R2, RZ ;  /* 0x0000000215037210 */ /* 0x000fce0007ffe0ff */
.L_x_362:
[----:B01----:R-:W-:-:S05]  /*0ac0*/  MOV R4, 0x20 ;  /* 0x0000002000047802 */ /* 0x003fca0000000f00 */
[----:B------:R-:W-:-:S06]  /*0ad0*/  IMAD.WIDE.U32 R4, R21, R4, UR6 ;  /* 0x0000000615047e25 */ /* 0x000fcc000f8e0004 */
[----:B------:R-:W2:Y:S02]  /*0ae0*/  LDG.E.ENL2.256.CONSTANT R4, R8, desc[UR12][R4.64] ;  /* 0xfe00000c0408797e */ /* 0x000ea40008129904 */
[----:B--2---:R-:W-:Y:S02]  /*0af0*/  HADD2.F32 R25, -RZ, R10.H0_H0 ;  /* 0x2000000aff197230 */ /* 0x004fe40000004100 */
[--C-:B------:R-:W-:Y:S02]  /*0b00*/  HADD2.F32 R16, -RZ, R9.reuse.H0_H0 ;  /* 0x20000009ff107230 */ /* 0x100fe40000004100 */
[--C-:B------:R-:W-:Y:S02]  /*0b10*/  HADD2.F32 R14, -RZ, R8.reuse.H0_H0 ;  /* 0x20000008ff0e7230 */ /* 0x100fe40000004100 */
[----:B------:R-:W-:Y:S01]  /*0b20*/  FMUL.FTZ R12, R25, -1.4426950216293334961 ;  /* 0xbfb8aa3b190c7820 */ /* 0x000fe20000410000 */
[----:B------:R-:W-:Y:S02]  /*0b30*/  HADD2.F32 R27, -RZ, R8.H1_H1 ;  /* 0x30000008ff1b7230 */ /* 0x000fe40000004100 */
[----:B------:R-:W-:-:S02]  /*0b40*/  HADD2.F32 R26, -RZ, R9.H1_H1 ;  /* 0x30000009ff1a7230 */ /* 0x000fc40000004100 */
[----:B------:R-:W-:Y:S01]  /*0b50*/  FMUL.FTZ R9, R16, -1.4426950216293334961 ;  /* 0xbfb8aa3b10097820 */ /* 0x000fe20000410000 */
[----:B------:R-:W-:Y:S01]  /*0b60*/  HADD2.F32 R24, -RZ, R11.H0_H0 ;  /* 0x2000000bff187230 */ /* 0x000fe20000004100 */
[----:B------:R-:W0:Y:S01]  /*0b70*/  MUFU.EX2 R12, R12 ;  /* 0x0000000c000c7308 */ /* 0x000e220000000800 */
[----:B------:R-:W-:Y:S02]  /*0b80*/  HADD2.F32 R0, -RZ, R10.H1_H1 ;  /* 0x3000000aff007230 */ /* 0x000fe40000004100 */
[----:B------:R-:W-:Y:S01]  /*0b90*/  FMUL.FTZ R18, R14, -1.4426950216293334961 ;  /* 0xbfb8aa3b0e127820 */ /* 0x000fe20000410000 */
[----:B------:R-:W-:Y:S01]  /*0ba0*/  FMUL.FTZ R20, R27, -1.4426950216293334961 ;  /* 0xbfb8aa3b1b147820 */ /* 0x000fe20000410000 */
[----:B------:R-:W-:Y:S01]  /*0bb0*/  FMUL.FTZ R13, R24, -1.4426950216293334961 ;  /* 0xbfb8aa3b180d7820 */ /* 0x000fe20000410000 */
[----:B------:R-:W-:Y:S01]  /*0bc0*/  FMUL.FTZ R17, R26, -1.4426950216293334961 ;  /* 0xbfb8aa3b1a117820 */ /* 0x000fe20000410000 */
[----:B------:R-:W1:Y:S01]  /*0bd0*/  MUFU.EX2 R9, R9 ;  /* 0x0000000900097308 */ /* 0x000e620000000800 */
[----:B------:R-:W-:-:S02]  /*0be0*/  HADD2.F32 R23, -RZ, R4.H0_H0 ;  /* 0x20000004ff177230 */ /* 0x000fc40000004100 */
[----:B------:R-:W-:Y:S01]  /*0bf0*/  FMUL.FTZ R15, R0, -1.4426950216293334961 ;  /* 0xbfb8aa3b000f7820 */ /* 0x000fe20000410000 */
[----:B------:R-:W-:Y:S01]  /*0c00*/  HADD2.F32 R11, -RZ, R11.H1_H1 ;  /* 0x3000000bff0b7230 */ /* 0x000fe20000004100 */
[----:B------:R-:W2:Y:S01]  /*0c10*/  MUFU.EX2 R18, R18 ;  /* 0x0000001200127308 */ /* 0x000ea20000000800 */
[----:B------:R-:W-:Y:S02]  /*0c20*/  HADD2.F32 R22, -RZ, R6.H1_H1 ;  /* 0x30000006ff167230 */ /* 0x000fe40000004100 */
[----:B------:R-:W-:Y:S01]  /*0c30*/  FMUL.FTZ R10, R23, -1.4426950216293334961 ;  /* 0xbfb8aa3b170a7820 */ /* 0x000fe20000410000 */
[--C-:B------:R-:W-:Y:S01]  /*0c40*/  HADD2.F32 R28, -RZ, R7.reuse.H0_H0 ;  /* 0x20000007ff1c7230 */ /* 0x100fe20000004100 */
[----:B------:R-:W3:Y:S01]  /*0c50*/  MUFU.EX2 R20, R20 ;  /* 0x0000001400147308 */ /* 0x000ee20000000800 */
[----:B------:R-:W-:Y:S01]  /*0c60*/  FMUL.FTZ R8, R11, -1.4426950216293334961 ;  /* 0xbfb8aa3b0b087820 */ /* 0x000fe20000410000 */
[----:B0-----:R-:W-:Y:S01]  /*0c70*/  FADD.FTZ R12, R12, 1 ;  /* 0x3f8000000c0c7421 */ /* 0x001fe20000010000 */
[----:B------:R-:W-:Y:S01]  /*0c80*/  HADD2.F32 R29, -RZ, R7.H1_H1 ;  /* 0x30000007ff1d7230 */ /* 0x000fe20000004100 */
        /* <DEDUP_REMOVED lines=13> */
[----:B------:R-:W2:Y:S08]  /*0d60*/  MUFU.RCP R9, R9 ;  /* 0x0000000900097308 */ /* 0x000eb00000001000 */
[----:B------:R0:W3:Y:S01]  /*0d70*/  MUFU.RCP R19, R18 ;  /* 0x0000001200137308 */ /* 0x0000e20000001000 */
[----:B-1----:R-:W-:Y:S01]  /*0d80*/  FMUL.FTZ R25, R25, R12 ;  /* 0x0000000c19197220 */ /* 0x002fe20000410000 */
[----:B------:R-:W-:-:S06]  /*0d90*/  HADD2.F32 R12, -RZ, R5.H1_H1 ;  /* 0x30000005ff0c7230 */ /* 0x000fcc0000004100 */
[----:B------:R-:W1:Y:S01]  /*0da0*/  MUFU.RCP R20, R20 ;  /* 0x0000001400147308 */ /* 0x000e620000001000 */
[----:B0-----:R-:W-:Y:S01]  /*0db0*/  FADD.FTZ R18, R8, 1 ;  /* 0x3f80000008127421 */ /* 0x001fe20000010000 */
[----:B--2---:R-:W-:Y:S01]  /*0dc0*/  FMUL.FTZ R9, R16, R9 ;  /* 0x0000000910097220 */ /* 0x004fe20000410000 */
[----:B------:R-:W-:-:S05]  /*0dd0*/  FMUL.FTZ R16, R12, -1.4426950216293334961 ;  /* 0xbfb8aa3b0c107820 */ /* 0x000fca0000410000 */
[----:B------:R-:W0:Y:S01]  /*0de0*/  MUFU.RCP R13, R13 ;  /* 0x0000000d000d7308 */ /* 0x000e220000001000 */
[----:B---3--:R-:W-:Y:S01]  /*0df0*/  FMUL.FTZ R8, R14, R19 ;  /* 0x000000130e087220 */ /* 0x008fe20000410000 */
[----:B------:R-:W-:-:S06]  /*0e00*/  HADD2.F32 R14, -RZ, R4.H1_H1 ;  /* 0x30000004ff0e7230 */ /* 0x000fcc0000004100 */
[----:B------:R-:W2:Y:S01]  /*0e10*/  MUFU.RCP R17, R17 ;  /* 0x0000001100117308 */ /* 0x000ea20000001000 */
[----:B-1----:R-:W-:Y:S01]  /*0e20*/  FMUL.FTZ R27, R27, R20 ;  /* 0x000000141b1b7220 */ /* 0x002fe20000410000 */
[----:B------:R-:W-:-:S04]  /*0e30*/  HADD2.F32 R20, -RZ, R5.H0_H0 ;  /* 0x20000005ff147230 */ /* 0x000fc80000004100 */
[----:B------:R-:W-:Y:S02]  /*0e40*/  F2FP.F16.F32.PACK_AB R27, R27, R8 ;  /* 0x000000081b1b723e */ /* 0x000fe400000000ff */
[----:B------:R-:W1:Y:S01]  /*0e50*/  MUFU.RCP R15, R15 ;  /* 0x0000000f000f7308 */ /* 0x000e620000001000 */
[----:B------:R-:W-:Y:S01]  /*0e60*/  FMUL.FTZ R19, R20, -1.4426950216293334961 ;  /* 0xbfb8aa3b14137820 */ /* 0x000fe20000410000 */
[----:B0-----:R-:W-:Y:S01]  /*0e70*/  FMUL.FTZ R24, R24, R13 ;  /* 0x0000000d18187220 */ /* 0x001fe20000410000 */
[----:B------:R-:W-:-:S05]  /*0e80*/  FMUL.FTZ R13, R22, -1.4426950216293334961 ;  /* 0xbfb8aa3b160d7820 */ /* 0x000fca0000410000 */
[----:B------:R-:W0:Y:S01]  /*0e90*/  MUFU.RCP R10, R10 ;  /* 0x0000000a000a7308 */ /* 0x000e220000001000 */
[----:B--2---:R-:W-:Y:S01]  /*0ea0*/  FMUL.FTZ R26, R26, R17 ;  /* 0x000000111a1a7220 */ /* 0x004fe20000410000 */
[----:B------:R-:W-:-:S04]  /*0eb0*/  FMUL.FTZ R17, R14, -1.4426950216293334961 ;  /* 0xbfb8aa3b0e117820 */ /* 0x000fc80000410000 */
[----:B------:R-:W-:Y:S02]  /*0ec0*/  F2FP.F16.F32.PACK_AB R26, R26, R9 ;  /* 0x000000091a1a723e */ /* 0x000fe400000000ff */
[----:B------:R-:W2:Y:S01]  /*0ed0*/  MUFU.RCP R18, R18 ;  /* 0x0000001200127308 */ /* 0x000ea20000001000 */
[----:B-1----:R-:W-:Y:S01]  /*0ee0*/  FMUL.FTZ R4, R0, R15 ;  /* 0x0000000f00047220 */ /* 0x002fe20000410000 */
[----:B------:R-:W-:-:S04]  /*0ef0*/  HADD2.F32 R0, -RZ, R6.H0_H0 ;  /* 0x20000006ff007230 */ /* 0x000fc80000004100 */
[----:B------:R-:W-:Y:S02]  /*0f00*/  F2FP.F16.F32.PACK_AB R25, R4, R25 ;  /* 0x000000190419723e */ /* 0x000fe400000000ff */
[----:B------:R-:W1:Y:S01]  /*0f10*/  MUFU.EX2 R16, R16 ;  /* 0x0000001000107308 */ /* 0x000e620000000800 */
[----:B------:R-:W-:Y:S01]  /*0f20*/  FMUL.FTZ R6, R0, -1.4426950216293334961 ;  /* 0xbfb8aa3b00067820 */ /* 0x000fe20000410000 */
[----:B0-----:R-:W-:Y:S01]  /*0f30*/  FMUL.FTZ R23, R23, R10 ;  /* 0x0000000a17177220 */ /* 0x001fe20000410000 */
[----:B------:R-:W-:Y:S01]  /*0f40*/  FMUL.FTZ R10, R28, -1.4426950216293334961 ;  /* 0xbfb8aa3b1c0a7820 */ /* 0x000fe20000410000 */
[----:B------:R-:W0:Y:S01]  /*0f50*/  MUFU.EX2 R13, R13 ;  /* 0x0000000d000d7308 */ /* 0x000e220000000800 */
[----:B------:R-:W-:-:S03]  /*0f60*/  MOV R4, 0x20 ;  /* 0x0000002000047802 */ /* 0x000fc60000000f00 */
[----:B------:R-:W3:Y:S01]  /*0f70*/  MUFU.EX2 R17, R17 ;  /* 0x0000001100117308 */ /* 0x000ee20000000800 */
[----:B--2---:R-:W-:Y:S01]  /*0f80*/  FMUL.FTZ R5, R11, R18 ;  /* 0x000000120b057220 */ /* 0x004fe20000410000 */
[----:B------:R-:W-:Y:S02]  /*0f90*/  FMUL.FTZ R18, R29, -1.4426950216293334961 ;  /* 0xbfb8aa3b1d127820 */ /* 0x000fe40000410000 */
[----:B------:R3:W2:Y:S01]  /*0fa0*/  MUFU.EX2 R15, R19 ;  /* 0x00000013000f7308 */ /* 0x0006a20000000800 */
[----:B-1----:R-:W-:-:S03]  /*0fb0*/  FADD.FTZ R7, R16, 1 ;  /* 0x3f80000010077421 */ /* 0x002fc60000010000 */
[----:B------:R-:W1:Y:S01]  /*0fc0*/  MUFU.EX2 R11, R6 ;  /* 0x00000006000b7308 */ /* 0x000e620000000800 */
[----:B0-----:R-:W-:-:S03]  /*0fd0*/  FADD.FTZ R13, R13, 1 ;  /* 0x3f8000000d0d7421 */ /* 0x001fc60000010000 */
[----:B------:R-:W0:Y:S01]  /*0fe0*/  MUFU.EX2 R10, R10 ;  /* 0x0000000a000a7308 */ /* 0x000e220000000800 */
[----:B---3--:R-:W-:-:S03]  /*0ff0*/  FADD.FTZ R19, R17, 1 ;  /* 0x3f80000011137421 */ /* 0x008fc60000010000 */
[----:B------:R-:W3:Y:S01]  /*1000*/  MUFU.EX2 R6, R18 ;  /* 0x0000001200067308 */ /* 0x000ee20000000800 */
[----:B--2---:R-:W-:-:S03]  /*1010*/  FADD.FTZ R17, R15, 1 ;  /* 0x3f8000000f117421 */ /* 0x004fc60000010000 */
[----:B------:R-:W2:Y:S01]  /*1020*/  MUFU.RCP R7, R7 ;  /* 0x0000000700077308 */ /* 0x000ea20000001000 */
[----:B-1----:R-:W-:Y:S01]  /*1030*/  FADD.FTZ R15, R11, 1 ;  /* 0x3f8000000b0f7421 */ /* 0x002fe20000010000 */
[----:B0-----:R-:W-:-:S06]  /*1040*/  FADD.FTZ R11, R10, 1 ;  /* 0x3f8000000a0b7421 */ /* 0x001fcc0000010000 */
[----:B------:R-:W0:Y:S01]  /*1050*/  MUFU.RCP R13, R13 ;  /* 0x0000000d000d7308 */ /* 0x000e220000001000 */
[----:B---3--:R-:W-:-:S07]  /*1060*/  FADD.FTZ R10, R6, 1 ;  /* 0x3f800000060a7421 */ /* 0x008fce0000010000 */
[----:B------:R-:W1:Y:S01]  /*1070*/  MUFU.RCP R19, R19 ;  /* 0x0000001300137308 */ /* 0x000e620000001000 */
[----:B--2---:R-:W-:Y:S01]  /*1080*/  FMUL.FTZ R7, R12, R7 ;  /* 0x000000070c077220 */ /* 0x004fe20000410000 */
[----:B------:R-:W-:-:S06]  /*1090*/  HFMA2 R12, -RZ, RZ, 0, 1.9073486328125e-06 ;  /* 0x00000020ff0c7431 */ /* 0x000fcc00000001ff */
[----:B------:R-:W2:Y:S01]  /*10a0*/  MUFU.RCP R17, R17 ;  /* 0x0000001100117308 */ /* 0x000ea20000001000 */
[----:B------:R-:W-:Y:S01]  /*10b0*/  F2FP.F16.F32.PACK_AB R24, R5, R24 ;  /* 0x000000180518723e */ /* 0x000fe200000000ff */
[----:B0-----:R-:W-:Y:S01]  /*10c0*/  FMUL.FTZ R22, R22, R13 ;  /* 0x0000000d16167220 */ /* 0x001fe20000410000 */
[----:B------:R-:W-:-:S05]  /*10d0*/  IMAD.WIDE.U32 R12, R21, R12, UR4 ;  /* 0x00000004150c7e25 */ /* 0x000fca000f8e000c */
[----:B------:R-:W0:Y:S08]  /*10e0*/  MUFU.RCP R15, R15 ;  /* 0x0000000f000f7308 */ /* 0x000e300000001000 */
[----:B------:R-:W3:Y:S01]  /*10f0*/  MUFU.RCP R11, R11 ;  /* 0x0000000b000b7308 */ /* 0x000ee20000001000 */
[----:B-1----:R-:W-:Y:S01]  /*1100*/  FMUL.FTZ R6, R14, R19 ;  /* 0x000000130e067220 */ /* 0x002fe20000410000 */
[----:B--2---:R-:W-:-:S06]  /*1110*/  FMUL.FTZ R20, R20, R17 ;  /* 0x0000001114147220 */ /* 0x004fcc0000410000 */
[----:B------:R-:W1:Y:S01]  /*1120*/  MUFU.RCP R10, R10 ;  /* 0x0000000a000a7308 */ /* 0x000e620000001000 */
[----:B------:R-:W-:-:S04]  /*1130*/  IMAD.WIDE.U32 R4, R3, R4, UR6 ;  /* 0x0000000603047e25 */ /* 0x000fc8000f8e0004 */
[----:B0-----:R-:W-:Y:S01]  /*1140*/  FMUL.FTZ R0, R0, R15 ;  /* 0x0000000f00007220 */ /* 0x001fe20000410000 */
[----:B------:R-:W-:Y:S01]  /*1150*/  F2FP.F16.F32.PACK_AB R23, R6, R23 ;  /* 0x000000170617723e */ /* 0x000fe200000000ff */
[----:B------:R-:W2:Y:S01]  /*1160*/  LDG.E.ENL2.256.CONSTANT R12, R16, desc[UR12][R12.64] ;  /* 0xfe00000c0c10797e */ /* 0x000ea2000812990c */
[----:B------:R-:W-:Y:S01]  /*1170*/  F2FP.F16.F32.PACK_AB R20, R7, R20 ;  /* 0x000000140714723e */ /* 0x000fe200000000ff */
[----:B---3--:R-:W-:Y:S01]  /*1180*/  FMUL.FTZ R28, R28, R11 ;  /* 0x0000000b1c1c7220 */ /* 0x008fe20000410000 */
[----:B-1----:R-:W-:Y:S02]  /*1190*/  FMUL.FTZ R29, R29, R10 ;  /* 0x0000000a1d1d7220 */ /* 0x002fe40000410000 */
[----:B------:R-:W3:Y:S01]  /*11a0*/  LDG.E.ENL2.256.CONSTANT R4, R8, desc[UR12][R4.64] ;  /* 0xfe00000c0408797e */ /* 0x000ee20008129904 */
[----:B------:R-:W-:Y:S02]  /*11b0*/  F2FP.F16.F32.PACK_AB R22, R22, R0 ;  /* 0x000000001616723e */ /* 0x000fe400000000ff */
[----:B------:R-:W-:Y:S01]  /*11c0*/  F2FP.F16.F32.PACK_AB R0, R29, R28 ;  /* 0x0000001c1d00723e */ /* 0x000fe200000000ff */
[----:B--2---:R-:W-:Y:S01]  /*11d0*/  HFMA2 R17, R17, R26, -RZ ;  /* 0x0000001a11117231 */ /* 0x004fe200001000ff */
[----:B------:R-:W-:Y:S01]  /*11e0*/  MOV R26, 0x20 ;  /* 0x00000020001a7802 */ /* 0x000fe20000000f00 */
[----:B------:R-:W-:-:S02]  /*11f0*/  HFMA2 R13, R13, R20, -RZ ;  /* 0x000000140d0d7231 */ /* 0x000fc400001000ff */
[----:B------:R-:W-:Y:S02]  /*1200*/  HMUL2 R16, R16, R27 ;  /* 0x0000001b10107232 */ /* 0x000fe40000000000 */
[----:B------:R-:W-:Y:S02]  /*1210*/  HFMA2 R19, R19, R24, -RZ ;  /* 0x0000001813137231 */ /* 0x000fe400001000ff */
[----:B------:R-:W-:Y:S02]  /*1220*/  HMUL2 R18, R18, R25 ;  /* 0x0000001912127232 */ /* 0x000fe40000000000 */
[----:B------:R-:W-:Y:S02]  /*1230*/  HFMA2 R15, R15, R0, -RZ ;  /* 0x000000000f0f7231 */ /* 0x000fe400001000ff */
[----:B------:R-:W-:Y:S02]  /*1240*/  HMUL2 R12, R12, R23 ;  /* 0x000000170c0c7232 */ /* 0x000fe40000000000 */
[----:B------:R-:W-:-:S04]  /*1250*/  IMAD.WIDE.U32 R26, R21, R26, UR8 ;  /* 0x00000008151a7e25 */ /* 0x000fc8000f8e001a */
[----:B------:R-:W-:Y:S02]  /*1260*/  HMUL2 R14, R14, R22 ;  /* 0x000000160e0e7232 */ /* 0x000fe40000000000 */
[--C-:B---3--:R-:W-:Y:S02]  /*1270*/  HADD2.F32 R20, -RZ, R8.reuse.H0_H0 ;  /* 0x20000008ff147230 */ /* 0x108fe40000004100 */
[----:B------:R-:W-:Y:S02]  /*1280*/  HADD2.F32 R8, -RZ, R8.H1_H1 ;  /* 0x30000008ff087230 */ /* 0x000fe40000004100 */
[--C-:B------:R-:W-:Y:S02]  /*1290*/  HADD2.F32 R24, -RZ, R9.reuse.H0_H0 ;  /* 0x20000009ff187230 */ /* 0x100fe40000004100 */
[----:B------:R-:W-:Y:S01]  /*12a0*/  FMUL.FTZ R23, R20, -1.4426950216293334961 ;  /* 0xbfb8aa3b14177820 */ /* 0x000fe20000410000 */
[----:B------:R-:W-:Y:S02]  /*12b0*/  HADD2.F32 R25, -RZ, R9.H1_H1 ;  /* 0x30000009ff197230 */ /* 0x000fe40000004100 */
[----:B------:R-:W-:Y:S01]  /*12c0*/  FMUL.FTZ R29, R8, -1.4426950216293334961 ;  /* 0xbfb8aa3b081d7820 */ /* 0x000fe20000410000 */
[--C-:B------:R-:W-:Y:S01]  /*12d0*/  HADD2.F32 R9, -RZ, R10.reuse.H0_H0 ;  /* 0x2000000aff097230 */ /* 0x100fe20000004100 */
[----:B------:R0:W-:Y:S01]  /*12e0*/  STG.E.ENL2.256 desc[UR12][R26.64], R16, R12 ;  /* 0xf80000101a0c797f */ /* 0x0001e2000f12180c */
[----:B------:R-:W-:Y:S01]  /*12f0*/  FMUL.FTZ R28, R24, -1.4426950216293334961 ;  /* 0xbfb8aa3b181c7820 */ /* 0x000fe20000410000 */
[----:B------:R-:W-:Y:S01]  /*1300*/  HADD2.F32 R22, -RZ, R10.H1_H1 ;  /* 0x3000000aff167230 */ /* 0x000fe20000004100 */
[----:B------:R-:W1:Y:S01]  /*1310*/  MUFU.EX2 R23, R23 ;  /* 0x0000001700177308 */ /* 0x000e620000000800 */
[----:B------:R-:W-:-:S02]  /*1320*/  HADD2.F32 R10, -RZ, R11.H0_H0 ;  /* 0x2000000bff0a7230 */ /* 0x000fc40000004100 */
[----:B------:R-:W-:Y:S01]  /*1330*/  HADD2.F32 R11, -RZ, R11.H1_H1 ;  /* 0x3000000bff0b7230 */ /* 0x000fe20000004100 */
[----:B------:R-:W2:Y:S01]  /*1340*/  MUFU.EX2 R29, R29 ;  /* 0x0000001d001d7308 */ /* 0x000ea20000000800 */
[----:B------:R-:W-:-:S03]  /*1350*/  FMUL.FTZ R0, R25, -1.4426950216293334961 ;  /* 0xbfb8aa3b19007820 */ /* 0x000fc60000410000 */
[----:B------:R-:W3:Y:S01]  /*1360*/  MUFU.EX2 R28, R28 ;  /* 0x0000001c001c7308 */ /* 0x000ee20000000800 */
[----:B0-----:R-:W-:Y:S01]  /*1370*/  FMUL.FTZ R15, R9, -1.4426950216293334961 ;  /* 0xbfb8aa3b090f7820 */ /* 0x001fe20000410000 */
[----:B------:R-:W-:Y:S01]  /*1380*/  FMUL.FTZ R13, R22, -1.4426950216293334961 ;  /* 0xbfb8aa3b160d7820 */ /* 0x000fe20000410000 */
[----:B------:R-:W-:Y:S01]  /*1390*/  FMUL.FTZ R12, R11, -1.4426950216293334961 ;  /* 0xbfb8aa3b0b0c7820 */ /* 0x000fe20000410000 */
[----:B------:R-:W-:-:S03]  /*13a0*/  FMUL.FTZ R16, R10, -1.4426950216293334961 ;  /* 0xbfb8aa3b0a107820 */ /* 0x000fc60000410000 */
[----:B------:R-:W0:Y:S01]  /*13b0*/  MUFU.EX2 R15, R15 ;  /* 0x0000000f000f7308 */ /* 0x000e220000000800 */
[----:B-1----:R-:W-:-:S03]  /*13c0*/  FADD.FTZ R19, R23, 1 ;  /* 0x3f80000017137421 */ /* 0x002fc60000010000 */
[----:B------:R-:W-:Y:S04]  /*13d0*/  MUFU.EX2 R14, R0 ;  /* 0x00000000000e7308 */ /* 0x000fe80000000800 */
[----:B------:R-:W1:Y:S01]  /*13e0*/  MUFU.EX2 R13, R13 ;  /* 0x0000000d000d7308 */ /* 0x000e620000000800 */
[----:B--2---:R-:W-:-:S03]  /*13f0*/  FADD.FTZ R23, R29, 1 ;  /* 0x3f8000001d177421 */ /* 0x004fc60000010000 */
[----:B------:R-:W2:Y:S04]  /*1400*/  MUFU.EX2 R0, R16 ;  /* 0x0000001000007308 */ /* 0x000ea80000000800 */
[----:B------:R-:W4:Y:S01]  /*1410*/  MUFU.EX2 R12, R12 ;  /* 0x0000000c000c7308 */ /* 0x000f220000000800 */
[----:B---3--:R-:W-:Y:S01]  /*1420*/  FADD.FTZ R17, R28, 1 ;  /* 0x3f8000001c117421 */ /* 0x008fe20000010000 */
[----:B0-----:R-:W-:Y:S02]  /*1430*/  FADD.FTZ R26, R15, 1 ;  /* 0x3f8000000f1a7421 */ /* 0x001fe40000010000 */
[----:B------:R-:W0:Y:S01]  /*1440*/  MUFU.RCP R23, R23 ;  /* 0x0000001700177308 */ /* 0x000e220000001000 */
[----:B-1----:R-:W-:Y:S01]  /*1450*/  FADD.FTZ R15, R13, 1 ;  /* 0x3f8000000d0f7421 */ /* 0x002fe20000010000 */
[----:B------:R-:W-:Y:S01]  /*1460*/  FADD.FTZ R14, R14, 1 ;  /* 0x3f8000000e0e7421 */ /* 0x000fe20000010000 */
[----:B--2---:R-:W-:-:S05]  /*1470*/  FADD.FTZ R13, R0, 1 ;  /* 0x3f800000000d7421 */ /* 0x004fca0000010000 */
[----:B------:R-:W1:Y:S01]  /*1480*/  MUFU.RCP R19, R19 ;  /* 0x0000001300137308 */ /* 0x000e620000001000 */
[----:B------:R-:W-:Y:S02]  /*1490*/  HADD2.F32 R0, -RZ, R4.H0_H0 ;  /* 0x20000004ff007230 */ /* 0x000fe40000004100 */
[----:B----4-:R-:W-:-:S05]  /*14a0*/  FADD.FTZ R12, R12, 1 ;  /* 0x3f8000000c0c7421 */ /* 0x010fca0000010000 */
[----:B------:R-:W2:Y:S01]  /*14b0*/  MUFU.RCP R17, R17 ;  /* 0x0000001100117308 */ /* 0x000ea20000001000 */
[----:B------:R-:W-:-:S07]  /*14c0*/  FMUL.FTZ R27, R0, -1.4426950216293334961 ;  /* 0xbfb8aa3b001b7820 */ /* 0x000fce0000410000 */
[----:B------:R-:W3:Y:S08]  /*14d0*/  MUFU.RCP R26, R26 ;  /* 0x0000001a001a7308 */ /* 0x000ef00000001000 */
[----:B------:R4:W5:Y:S01]  /*14e0*/  MUFU.RCP R28, R14 ;  /* 0x0000000e001c7308 */ /* 0x0009620000001000 */
[----:B0-----:R-:W-:-:S07]  /*14f0*/  FMUL.FTZ R23, R8, R23 ;  /* 0x0000001708177220 */ /* 0x001fce0000410000 */
[----:B------:R-:W0:Y:S08]  /*1500*/  MUFU.RCP R15, R15 ;  /* 0x0000000f000f7308 */ /* 0x000e300000001000 */
[----:B------:R-:W0:Y:S08]  /*1510*/  MUFU.RCP R13, R13 ;  /* 0x0000000d000d7308 */ /* 0x000e300000001000 */
[----:B------:R-:W0:Y:S01]  /*1520*/  MUFU.RCP R12, R12 ;  /* 0x0000000c000c7308 */ /* 0x000e220000001000 */
[----:B------:R-:W-:Y:S01]  /*1530*/  MOV R8, 0x20 ;  /* 0x0000002000087802 */ /* 0x000fe20000000f00 */
[----:B-1----:R-:W-:-:S06]  /*1540*/  FMUL.FTZ R16, R20, R19 ;  /* 0x0000001314107220 */ /* 0x002fcc0000410000 */
[----:B----4-:R-:W1:Y:S01]  /*1550*/  MUFU.EX2 R14, R27 ;  /* 0x0000001b000e7308 */ /* 0x010e620000000800 */
[----:B--2---:R-:W-:Y:S01]  /*1560*/  FMUL.FTZ R20, R24, R17 ;  /* 0x0000001118147220 */ /* 0x004fe20000410000 */
[----:B---3--:R-:W-:Y:S01]  /*1570*/  FMUL.FTZ R17, R9, R26 ;  /* 0x0000001a09117220 */ /* 0x008fe20000410000 */
[----:B------:R-:W-:-:S04]  /*1580*/  IMAD.WIDE.U32 R8, R3, R8, UR4 ;  /* 0x0000000403087e25 */ /* 0x000fc8000f8e0008 */
[----:B-----5:R-:W-:Y:S01]  /*1590*/  FMUL.FTZ R19, R25, R28 ;  /* 0x0000001c19137220 */ /* 0x020fe20000410000 */
[----:B0-----:R-:W-:Y:S01]  /*15a0*/  FMUL.FTZ R22, R22, R15 ;  /* 0x0000000f16167220 */ /* 0x001fe20000410000 */
[----:B------:R-:W-:Y:S01]  /*15b0*/  FMUL.FTZ R24, R10, R13 ;  /* 0x0000000d0a187220 */ /* 0x000fe20000410000 */
[----:B------:R-:W-:Y:S01]  /*15c0*/  FMUL.FTZ R25, R11, R12 ;  /* 0x0000000c0b197220 */ /* 0x000fe20000410000 */
[----:B-1----:R-:W-:Y:S02]  /*15d0*/  FADD.FTZ R26, R14, 1 ;  /* 0x3f8000000e1a7421 */ /* 0x002fe40000010000 */
[----:B------:R-:W2:Y:S01]  /*15e0*/  LDG.E.ENL2.256.CONSTANT R12, R8, desc[UR12][R8.64] ;  /* 0xfe00000c0808797e */ /* 0x000ea2000812990c */
[----:B------:R-:W-:-:S05]  /*15f0*/  HADD2.F32 R4, -RZ, R4.H1_H1 ;  /* 0x30000004ff047230 */ /* 0x000fca0000004100 */
[----:B------:R-:W-:-:S06]  /*1600*/  FMUL.FTZ R18, R4, -1.4426950216293334961 ;  /* 0xbfb8aa3b04127820 */ /* 0x000fcc0000410000 */
[----:B------:R-:W0:Y:S04]  /*1610*/  MUFU.EX2 R18, R18 ;  /* 0x0000001200127308 */ /* 0x000e280000000800 */
[----:B------:R-:W1:Y:S01]  /*1620*/  MUFU.RCP R27, R26 ;  /* 0x0000001a001b7308 */ /* 0x000e620000001000 */
[----:B0-----:R-:W-:-:S07]  /*1630*/  FADD.FTZ R18, R18, 1 ;  /* 0x3f80000012127421 */ /* 0x001fce0000010000 */
[----:B------:R-:W0:Y:S01]  /*1640*/  MUFU.RCP R18, R18 ;  /* 0x0000001200127308 */ /* 0x000e220000001000 */
[----:B-1----:R-:W-:Y:S01]  /*1650*/  FMUL.FTZ R0, R0, R27 ;  /* 0x0000001b00007220 */ /* 0x002fe20000410000 */
[----:B0-----:R-:W-:Y:S01]  /*1660*/  FMUL.FTZ R27, R4, R18 ;  /* 0x00000012041b7220 */ /* 0x001fe20000410000 */
[----:B------:R-:W-:-:S05]  /*1670*/  HADD2.F32 R4, -RZ, R5.H1_H1 ;  /* 0x30000005ff047230 */ /* 0x000fca0000004100 */
[----:B------:R-:W-:-:S06]  /*1680*/  FMUL.FTZ R26, R4, -1.4426950216293334961 ;  /* 0xbfb8aa3b041a7820 */ /* 0x000fcc0000410000 */
[----:B------:R-:W0:Y:S01]  /*1690*/  MUFU.EX2 R26, R26 ;  /* 0x0000001a001a7308 */ /* 0x000e220000000800 */
[----:B------:R-:W-:-:S05]  /*16a0*/  HADD2.F32 R29, -RZ, R5.H0_H0 ;  /* 0x20000005ff1d7230 */ /* 0x000fca0000004100 */
[----:B------:R-:W-:Y:S01]  /*16b0*/  FMUL.FTZ R28, R29, -1.4426950216293334961 ;  /* 0xbfb8aa3b1d1c7820 */ /* 0x000fe20000410000 */
[----:B0-----:R-:W-:-:S04]  /*16c0*/  FADD.FTZ R18, R26, 1 ;  /* 0x3f8000001a127421 */ /* 0x001fc80000010000 */
        /* <DEDUP_REMOVED lines=36> */
[----:B0-----:R-:W-:-:S05]  /*1910*/  FMUL.FTZ R7, R7, R28 ;  /* 0x0000001c07077220 */ /* 0x001fca0000410000 */
[----:B------:R-:W-:Y:S02]  /*1920*/  F2FP.F16.F32.PACK_AB R6, R7, R6 ;  /* 0x000000060706723e */ /* 0x000fe400000000ff */
[----:B------:R-:W-:-:S04]  /*1930*/  IADD3 R21, PT, PT, R2, R21, R2 ;  /* 0x0000001502157210 */ /* 0x000fc80007ffe002 */
[----:B------:R-:W-:Y:S01]  /*1940*/  ISETP.GE.AND P0, PT, R21, UR11, PT ;  /* 0x0000000b15007c0c */ /* 0x000fe2000bf06270 */
[----:B--2---:R-:W-:Y:S01]  /*1950*/  HMUL2 R8, R8, R16 ;  /* 0x0000001008087232 */ /* 0x004fe20000000000 */
[----:B------:R-:W-:Y:S01]  /*1960*/  MOV R16, 0x20 ;  /* 0x0000002000107802 */ /* 0x000fe20000000f00 */
[----:B------:R-:W-:Y:S02]  /*1970*/  HFMA2 R13, R13, R4, -RZ ;  /* 0x000000040d0d7231 */ /* 0x000fe400001000ff */
[----:B------:R-:W-:Y:S02]  /*1980*/  HMUL2 R14, R14, R5 ;  /* 0x000000050e0e7232 */ /* 0x000fe40000000000 */
[----:B------:R-:W-:Y:S02]  /*1990*/  HFMA2 R9, R9, R19, -RZ ;  /* 0x0000001309097231 */ /* 0x000fe400001000ff */
[----:B------:R-:W-:Y:S02]  /*19a0*/  HMUL2 R10, R10, R17 ;  /* 0x000000110a0a7232 */ /* 0x000fe40000000000 */
[----:B------:R-:W-:-:S02]  /*19b0*/  HFMA2 R11, R11, R24, -RZ ;  /* 0x000000180b0b7231 */ /* 0x000fc400001000ff */
[----:B------:R-:W-:Y:S02]  /*19c0*/  HMUL2 R12, R12, R0 ;  /* 0x000000000c0c7232 */ /* 0x000fe40000000000 */
[----:B------:R-:W-:Y:S02]  /*19d0*/  HFMA2 R15, R15, R6, -RZ ;  /* 0x000000060f0f7231 */ /* 0x000fe400001000ff */
[----:B------:R-:W-:-:S05]  /*19e0*/  IMAD.WIDE.U32 R4, R3, R16, UR8 ;  /* 0x0000000803047e25 */ /* 0x000fca000f8e0010 */
[----:B------:R1:W-:Y:S01]  /*19f0*/  STG.E.ENL2.256 desc[UR12][R4.64], R8, R12 ;  /* 0xf8000008040c797f */ /* 0x0003e2000f12180c */
[----:B------:R-:W-:Y:S01]  /*1a00*/  LEA R3, R2, R3, 0x1 ;  /* 0x0000000302037211 */ /* 0x000fe200078e08ff */
[----:B------:R-:W-:Y:S06]  /*1a10*/  @!P0 BRA `(.L_x_362) ;  /* 0xfffffff000288947 */ /* 0x000fec000383ffff */
[----:B------:R-:W-:Y:S05]  /*1a20*/  EXIT ;  /* 0x000000000000794d */ /* 0x000fea0003800000 */
.L_x_363:
        /* <DEDUP_REMOVED lines=13> */
.L_x_509:


//--------------------- .text._ZN4vllm18act_and_mul_kernelIf6float2XadL_ZNS_11silu_kernelIfEET_RKS3_EEXadL_ZNS_18packed_silu_kernelIS1_EES3_S5_EELb0ELb1ELb1EEEvPS3_PS4_i --------------------------
	.section	.text._ZN4vllm18act_and_mul_kernelIf6float2XadL_ZNS_11silu_kernelIfEET_RKS3_EEXadL_ZNS_18packed_silu_kernelIS1_EES3_S5_EELb0ELb1ELb1EEEvPS3_PS4_i,"ax",@progbits
	.align	128
        .global         _ZN4vllm18act_and_mul_kernelIf6float2XadL_ZNS_11silu_kernelIfEET_RKS3_EEXadL_ZNS_18packed_silu_kernelIS1_EES3_S5_EELb0ELb1ELb1EEEvPS3_PS4_i
        .type           _ZN4vllm18act_and_mul_kernelIf6float2XadL_ZNS_11silu_kernelIfEET_RKS3_EEXadL_ZNS_18packed_silu_kernelIS1_EES3_S5_EELb0ELb1ELb1EEEvPS3_PS4_i,@function
        .size           _ZN4vllm18act_and_mul_kernelIf6float2XadL_ZNS_11silu_kernelIfEET_RKS3_EEXadL_ZNS_18packed_silu_kernelIS1_EES3_S5_EELb0ELb1ELb1EEEvPS3_PS4_i,(.L_x_510 - _ZN4vllm18act_and_mul_kernelIf6float2XadL_ZNS_11silu_kernelIfEET_RKS3_EEXadL_ZNS_18packed_silu_kernelIS1_EES3_S5_EELb0ELb1ELb1EEEvPS3_PS4_i)
        .other          _ZN4vllm18act_and_mul_kernelIf6float2XadL_ZNS_11silu_kernelIfEET_RKS3_EEXadL_ZNS_18packed_silu_kernelIS1_EES3_S5_EELb0ELb1ELb1EEEvPS3_PS4_i,@"STO_CUDA_ENTRY STV_DEFAULT"
_ZN4vllm18act_and_mul_kernelIf6float2XadL_ZNS_11silu_kernelIfEET_RKS3_EEXadL_ZNS_18packed_silu_kernelIS1_EES3_S5_EELb0ELb1ELb1EEEvPS3_PS4_i:
.text._ZN4vllm18act_and_mul_kernelIf6float2XadL_ZNS_11silu_kernelIfEET_RKS3_EEXadL_ZNS_18packed_silu_kernelIS1_EES3_S5_EELb0ELb1ELb1EEEvPS3_PS4_i:
        /* <DEDUP_REMOVED lines=46> */
[----:B--2---:R-:W-:Y:S05]  /*02e0*/  @!P1 BRA `(.L_x_365) ;  /* 0x0000000400089947 */ /* 0x004fea0003800000 */
[----:B------:R-:W-:-:S04]  /*02f0*/  IADD3 R2, PT, PT, R2, 0x1, RZ ;  /* 0x0000000102027810 */ /* 0x000fc80007ffe0ff */
[----:B------:R-:W-:Y:S01]  /*0300*/  LOP3.LUT R5, R2, 0x3, RZ, 0xc0, !PT ;  /* 0x0000000302057812 */ /* 0x000fe200078ec0ff */
[----:B------:R-:W-:-:S03]  /*0310*/  IMAD.WIDE.U32 R2, R28, 0x20, RZ ;  /* 0x000000201c027825 */ /* 0x000fc600078e00ff */
[C---:B------:R-:W-:Y:S01]  /*0320*/  IADD3 R20, PT, PT, -R5.reuse, RZ, RZ ;  /* 0x000000ff05147210 */ /* 0x040fe20007ffe1ff */
[----:B------:R-:W-:-:S07]  /*0330*/  IMAD R28, R5, R0, R28 ;  /* 0x00000000051c7224 */ /* 0x000fce00078e021c */
.L_x_366:
[----:B0-----:R-:W-:-:S04]  /*0340*/  IADD3 R4, P1, PT, R2, UR6, RZ ;  /* 0x0000000602047c10 */ /* 0x001fc8000ff3e0ff */
[----:B------:R-:W-:-:S06]  /*0350*/  IADD3.X R5, PT, PT, R3, UR7, RZ, P1, !PT ;  /* 0x0000000703057c10 */ /* 0x000fcc0008ffe4ff */
[----:B------:R-:W2:Y:S01]  /*0360*/  LDG.E.ENL2.256.CONSTANT R8, R4, desc[UR12][R4.64] ;  /* 0xfe00000c0404797e */ /* 0x000ea20008129908 */
[----:B------:R-:W-:-:S04]  /*0370*/  IADD3 R12, P1, PT, R2, UR4, RZ ;  /* 0x00000004020c7c10 */ /* 0x000fc8000ff3e0ff */
[----:B------:R-:W-:-:S06]  /*0380*/  IADD3.X R13, PT, PT, R3, UR5, RZ, P1, !PT ;  /* 0x00000005030d7c10 */ /* 0x000fcc0008ffe4ff */
[----:B------:R-:W3:Y:S01]  /*0390*/  LDG.E.ENL2.256.CONSTANT R16, R12, desc[UR12][R12.64] ;  /* 0xfe00000c0c0c797e */ /* 0x000ee20008129910 */
[----:B------:R-:W-:Y:S01]  /*03a0*/  IADD3 R20, PT, PT, R20, 0x1, RZ ;  /* 0x0000000114147810 */ /* 0x000fe20007ffe0ff */
[----:B--2---:R-:W-:Y:S01]  /*03b0*/  FMUL.FTZ R22, R4, -1.4426950216293334961 ;  /* 0xbfb8aa3b04167820 */ /* 0x004fe20000410000 */
[----:B------:R-:W-:Y:S01]  /*03c0*/  FMUL.FTZ R26, R5, -1.4426950216293334961 ;  /* 0xbfb8aa3b051a7820 */ /* 0x000fe20000410000 */
[----:B------:R-:W-:-:S04]  /*03d0*/  FMUL.FTZ R29, R6, -1.4426950216293334961 ;  /* 0xbfb8aa3b061d7820 */ /* 0x000fc80000410000 */
[----:B------:R-:W0:Y:S04]  /*03e0*/  MUFU.EX2 R22, R22 ;  /* 0x0000001600167308 */ /* 0x000e280000000800 */
[----:B------:R-:W1:Y:S04]  /*03f0*/  MUFU.EX2 R26, R26 ;  /* 0x0000001a001a7308 */ /* 0x000e680000000800 */
[----:B------:R-:W2:Y:S01]  /*0400*/  MUFU.EX2 R29, R29 ;  /* 0x0000001d001d7308 */ /* 0x000ea20000000800 */
[----:B0-----:R-:W-:Y:S01]  /*0410*/  FADD.FTZ R25, R22, 1 ;  /* 0x3f80000016197421 */ /* 0x001fe20000010000 */
[----:B------:R-:W-:Y:S01]  /*0420*/  FMUL.FTZ R22, R7, -1.4426950216293334961 ;  /* 0xbfb8aa3b07167820 */ /* 0x000fe20000410000 */
[----:B-1----:R-:W-:-:S02]  /*0430*/  FADD.FTZ R27, R26, 1 ;  /* 0x3f8000001a1b7421 */ /* 0x002fc40000010000 */
[----:B------:R0:W1:Y:S01]  /*0440*/  MUFU.RCP R23, R25 ;  /* 0x0000001900177308 */ /* 0x0000620000001000 */
[----:B------:R-:W-:Y:S01]  /*0450*/  FMUL.FTZ R26, R8, -1.4426950216293334961 ;  /* 0xbfb8aa3b081a7820 */ /* 0x000fe20000410000 */
[----:B--2---:R-:W-:Y:S01]  /*0460*/  FADD.FTZ R21, R29, 1 ;  /* 0x3f8000001d157421 */ /* 0x004fe20000010000 */
[----:B------:R-:W-:-:S05]  /*0470*/  FMUL.FTZ R29, R9, -1.4426950216293334961 ;  /* 0xbfb8aa3b091d7820 */ /* 0x000fca0000410000 */
[----:B------:R-:W2:Y:S01]  /*0480*/  MUFU.RCP R24, R27 ;  /* 0x0000001b00187308 */ /* 0x000ea20000001000 */
[----:B0-----:R-:W-:-:S07]  /*0490*/  FMUL.FTZ R25, R10, -1.4426950216293334961 ;  /* 0xbfb8aa3b0a197820 */ /* 0x001fce0000410000 */
[----:B------:R-:W0:Y:S01]  /*04a0*/  MUFU.RCP R21, R21 ;  /* 0x0000001500157308 */ /* 0x000e220000001000 */
[----:B-1----:R-:W-:-:S04]  /*04b0*/  FMUL.FTZ R23, R4, R23 ;  /* 0x0000001704177220 */ /* 0x002fc80000410000 */
[----:B---3--:R-:W-:-:S03]  /*04c0*/  FMUL.FTZ R12, R12, R23 ;  /* 0x000000170c0c7220 */ /* 0x008fc60000410000 */
[----:B------:R-:W1:Y:S01]  /*04d0*/  MUFU.EX2 R22, R22 ;  /* 0x0000001600167308 */ /* 0x000e620000000800 */
[----:B--2---:R-:W-:Y:S01]  /*04e0*/  FMUL.FTZ R4, R5, R24 ;  /* 0x0000001805047220 */ /* 0x004fe20000410000 */
[----:B------:R-:W-:Y:S02]  /*04f0*/  FMUL.FTZ R5, R11, -1.4426950216293334961 ;  /* 0xbfb8aa3b0b057820 */ /* 0x000fe40000410000 */
[----:B------:R1:W2:Y:S01]  /*0500*/  MUFU.EX2 R24, R26 ;  /* 0x0000001a00187308 */ /* 0x0002a20000000800 */
[----:B------:R-:W-:Y:S01]  /*0510*/  FMUL.FTZ R13, R13, R4 ;  /* 0x000000040d0d7220 */ /* 0x000fe20000410000 */
[----:B------:R-:W-:Y:S02]  /*0520*/  IADD3 R4, P1, PT, R2, UR8, RZ ;  /* 0x0000000802047c10 */ /* 0x000fe4000ff3e0ff */
[----:B------:R-:W3:Y:S01]  /*0530*/  MUFU.EX2 R25, R25 ;  /* 0x0000001900197308 */ /* 0x000ee20000000800 */
[----:B0-----:R-:W-:-:S03]  /*0540*/  FMUL.FTZ R21, R6, R21 ;  /* 0x0000001506157220 */ /* 0x001fc60000410000 */
[----:B------:R3:W0:Y:S01]  /*0550*/  MUFU.EX2 R6, R29 ;  /* 0x0000001d00067308 */ /* 0x0006220000000800 */
[----:B-1----:R-:W-:Y:S01]  /*0560*/  FADD.FTZ R26, R22, 1 ;  /* 0x3f800000161a7421 */ /* 0x002fe20000010000 */
[----:B------:R-:W-:Y:S02]  /*0570*/  FMUL.FTZ R14, R14, R21 ;  /* 0x000000150e0e7220 */ /* 0x000fe40000410000 */
[----:B------:R-:W1:Y:S01]  /*0580*/  MUFU.EX2 R5, R5 ;  /* 0x0000000500057308 */ /* 0x000e620000000800 */
[----:B--2---:R-:W-:-:S03]  /*0590*/  FADD.FTZ R27, R24, 1 ;  /* 0x3f800000181b7421 */ /* 0x004fc60000010000 */
[----:B------:R-:W2:Y:S01]  /*05a0*/  MUFU.RCP R22, R26 ;  /* 0x0000001a00167308 */ /* 0x000ea20000001000 */
[----:B---3--:R-:W-:Y:S01]  /*05b0*/  FADD.FTZ R29, R25, 1 ;  /* 0x3f800000191d7421 */ /* 0x008fe20000010000 */
[----:B0-----:R-:W-:-:S06]  /*05c0*/  FADD.FTZ R6, R6, 1 ;  /* 0x3f80000006067421 */ /* 0x001fcc0000010000 */
[----:B------:R-:W0:Y:S01]  /*05d0*/  MUFU.RCP R27, R27 ;  /* 0x0000001b001b7308 */ /* 0x000e220000001000 */
[----:B-1----:R-:W-:-:S07]  /*05e0*/  FADD.FTZ R24, R5, 1 ;  /* 0x3f80000005187421 */ /* 0x002fce0000010000 */
[----:B------:R-:W1:Y:S01]  /*05f0*/  MUFU.RCP R6, R6 ;  /* 0x0000000600067308 */ /* 0x000e620000001000 */
[----:B--2---:R-:W-:-:S04]  /*0600*/  FMUL.FTZ R22, R7, R22 ;  /* 0x0000001607167220 */ /* 0x004fc80000410000 */
[----:B------:R-:W-:-:S03]  /*0610*/  FMUL.FTZ R15, R15, R22 ;  /* 0x000000160f0f7220 */ /* 0x000fc60000410000 */
[----:B------:R-:W2:Y:S01]  /*0620*/  MUFU.RCP R25, R29 ;  /* 0x0000001d00197308 */ /* 0x000ea20000001000 */
[----:B0-----:R-:W-:-:S04]  /*0630*/  FMUL.FTZ R5, R8, R27 ;  /* 0x0000001b08057220 */ /* 0x001fc80000410000 */
[----:B------:R-:W-:Y:S01]  /*0640*/  FMUL.FTZ R16, R16, R5 ;  /* 0x0000000510107220 */ /* 0x000fe20000410000 */
[----:B------:R-:W-:Y:S02]  /*0650*/  IADD3.X R5, PT, PT, R3, UR9, RZ, P1, !PT ;  /* 0x0000000903057c10 */ /* 0x000fe40008ffe4ff */
[----:B------:R-:W0:Y:S01]  /*0660*/  MUFU.RCP R24, R24 ;  /* 0x0000001800187308 */ /* 0x000e220000001000 */
[----:B------:R-:W-:Y:S01]  /*0670*/  ISETP.NE.AND P1, PT, R20, RZ, PT ;  /* 0x000000ff1400720c */ /* 0x000fe20003f25270 */
[----:B-1----:R-:W-:Y:S01]  /*0680*/  FMUL.FTZ R6, R9, R6 ;  /* 0x0000000609067220 */ /* 0x002fe20000410000 */
[----:B------:R-:W-:-:S04]  /*0690*/  IMAD.WIDE.U32 R2, R0, 0x20, R2 ;  /* 0x0000002000027825 */ /* 0x000fc800078e0002 */
[----:B------:R-:W-:Y:S01]  /*06a0*/  FMUL.FTZ R17, R17, R6 ;  /* 0x0000000611117220 */ /* 0x000fe20000410000 */
[----:B--2---:R-:W-:-:S04]  /*06b0*/  FMUL.FTZ R7, R10, R25 ;  /* 0x000000190a077220 */ /* 0x004fc80000410000 */
[----:B------:R-:W-:Y:S01]  /*06c0*/  FMUL.FTZ R18, R18, R7 ;  /* 0x0000000712127220 */ /* 0x000fe20000410000 */
[----:B0-----:R-:W-:-:S04]  /*06d0*/  FMUL.FTZ R8, R11, R24 ;  /* 0x000000180b087220 */ /* 0x001fc80000410000 */
[----:B------:R-:W-:-:S05]  /*06e0*/  FMUL.FTZ R19, R19, R8 ;  /* 0x0000000813137220 */ /* 0x000fca0000410000 */
[----:B------:R0:W-:Y:S01]  /*06f0*/  STG.E.ENL2.256 desc[UR12][R4.64], R12, R16 ;  /* 0xf800000c0410797f */ /* 0x0001e2000f12180c */
[----:B------:R-:W-:Y:S05]  /*0700*/  @P1 BRA `(.L_x_366) ;  /* 0xfffffffc000c1947 */ /* 0x000fea000383ffff */
.L_x_365:
[----:B------:R-:W-:Y:S05]  /*0710*/  BSYNC.RECONVERGENT B0 ;  /* 0x0000000000007941 */ /* 0x000fea0003800200 */
.L_x_364:
[----:B------:R-:W-:Y:S05]  /*0720*/  @!P0 EXIT ;  /* 0x000000000000894d */ /* 0x000fea0003800000 */
[C---:B------:R-:W-:Y:S01]  /*0730*/  LEA R2, R0.reuse, R28, 0x1 ;  /* 0x0000001c00027211 */ /* 0x040fe200078e08ff */
[----:B------:R-:W-:Y:S01]  /*0740*/  IMAD R29, R0, 0x3, R28 ;  /* 0x00000003001d7824 */ /* 0x000fe200078e021c */
[----:B------:R-:W-:-:S07]  /*0750*/  IADD3 R3, PT, PT, R28, R0, RZ ;  /* 0x000000001c037210 */ /* 0x000fce0007ffe0ff */
.L_x_367:
[----:B01----:R-:W-:-:S05]  /*0760*/  MOV R5, 0x20 ;  /* 0x0000002000057802 */ /* 0x003fca0000000f00 */
[----:B------:R-:W-:-:S06]  /*0770*/  IMAD.WIDE.U32 R4, R28, R5, UR6 ;  /* 0x000000061c047e25 */ /* 0x000fcc000f8e0005 */
[----:B------:R-:W2:Y:S02]  /*0780*/  LDG.E.ENL2.256.CONSTANT R8, R4, desc[UR12][R4.64] ;  /* 0xfe00000c0404797e */ /* 0x000ea40008129908 */
[----:B--2---:R-:W-:Y:S01]  /*0790*/  FMUL.FTZ R17, R5, -1.4426950216293334961 ;  /* 0xbfb8aa3b05117820 */ /* 0x004fe20000410000 */
[----:B------:R-:W-:Y:S01]  /*07a0*/  FMUL.FTZ R13, R4, -1.4426950216293334961 ;  /* 0xbfb8aa3b040d7820 */ /* 0x000fe20000410000 */
[----:B------:R-:W-:Y:S01]  /*07b0*/  FMUL.FTZ R18, R6, -1.4426950216293334961 ;  /* 0xbfb8aa3b06127820 */ /* 0x000fe20000410000 */
[----:B------:R-:W-:Y:S01]  /*07c0*/  FMUL.FTZ R12, R7, -1.4426950216293334961 ;  /* 0xbfb8aa3b070c7820 */ /* 0x000fe20000410000 */
[----:B------:R-:W-:Y:S01]  /*07d0*/  FMUL.FTZ R14, R8, -1.4426950216293334961 ;  /* 0xbfb8aa3b080e7820 */ /* 0x000fe20000410000 */
[----:B------:R-:W-:Y:S01]  /*07e0*/  FMUL.FTZ R26, R9, -1.4426950216293334961 ;  /* 0xbfb8aa3b091a7820 */ /* 0x000fe20000410000 */
[----:B------:R-:W0:Y:S01]  /*07f0*/  MUFU.EX2 R17, R17 ;  /* 0x0000001100117308 */ /* 0x000e220000000800 */
[----:B------:R-:W-:Y:S01]  /*0800*/  FMUL.FTZ R23, R11, -1.4426950216293334961 ;  /* 0xbfb8aa3b0b177820 */ /* 0x000fe20000410000 */
[----:B------:R-:W-:-:S02]  /*0810*/  FMUL.FTZ R25, R10, -1.4426950216293334961 ;  /* 0xbfb8aa3b0a197820 */ /* 0x000fc40000410000 */
[----:B------:R-:W1:Y:S04]  /*0820*/  MUFU.EX2 R13, R13 ;  /* 0x0000000d000d7308 */ /* 0x000e680000000800 */
[----:B------:R-:W2:Y:S04]  /*0830*/  MUFU.EX2 R18, R18 ;  /* 0x0000001200127308 */ /* 0x000ea80000000800 */
[----:B------:R-:W3:Y:S01]  /*0840*/  MUFU.EX2 R12, R12 ;  /* 0x0000000c000c7308 */ /* 0x000ee20000000800 */
[----:B0-----:R-:W-:-:S03]  /*0850*/  FADD.FTZ R16, R17, 1 ;  /* 0x3f80000011107421 */ /* 0x001fc60000010000 */
[----:B------:R-:W0:Y:S01]  /*0860*/  MUFU.EX2 R14, R14 ;  /* 0x0000000e000e7308 */ /* 0x000e220000000800 */
[----:B-1----:R-:W-:Y:S01]  /*0870*/  FADD.FTZ R15, R13, 1 ;  /* 0x3f8000000d0f7421 */ /* 0x002fe20000010000 */
[----:B------:R-:W-:Y:S02]  /*0880*/  HFMA2 R13, -RZ, RZ, 0, 1.9073486328125e-06 ;  /* 0x00000020ff0d7431 */ /* 0x000fe400000001ff */
[----:B------:R-:W1:Y:S01]  /*0890*/  MUFU.RCP R16, R16 ;  /* 0x0000001000107308 */ /* 0x000e620000001000 */
[----:B--2---:R-:W-:Y:S01]  /*08a0*/  FADD.FTZ R19, R18, 1 ;  /* 0x3f80000012137421 */ /* 0x004fe20000010000 */
[----:B---3--:R-:W-:Y:S01]  /*08b0*/  FADD.FTZ R24, R12, 1 ;  /* 0x3f8000000c187421 */ /* 0x008fe20000010000 */
[----:B------:R-:W-:-:S05]  /*08c0*/  IMAD.WIDE.U32 R12, R28, R13, UR4 ;  /* 0x000000041c0c7e25 */ /* 0x000fca000f8e000d */
[----:B------:R-:W2:Y:S01]  /*08d0*/  MUFU.RCP R15, R15 ;  /* 0x0000000f000f7308 */ /* 0x000ea20000001000 */
[----:B0-----:R-:W-:-:S07]  /*08e0*/  FADD.FTZ R14, R14, 1 ;  /* 0x3f8000000e0e7421 */ /* 0x001fce0000010000 */
[----:B------:R-:W0:Y:S01]  /*08f0*/  MUFU.RCP R17, R19 ;  /* 0x0000001300117308 */ /* 0x000e220000001000 */
[----:B-1----:R-:W-:-:S07]  /*0900*/  FMUL.FTZ R21, R5, R16 ;  /* 0x0000001005157220 */ /* 0x002fce0000410000 */
[----:B------:R1:W-:Y:S01]  /*0910*/  MUFU.RCP R5, R14 ;  /* 0x0000000e00057308 */ /* 0x0003e20000001000 */
[----:B--2---:R-:W-:-:S07]  /*0920*/  FMUL.FTZ R20, R4, R15 ;  /* 0x0000000f04147220 */ /* 0x004fce0000410000 */
[----:B------:R-:W2:Y:S01]  /*0930*/  MUFU.EX2 R26, R26 ;  /* 0x0000001a001a7308 */ /* 0x000ea20000000800 */
[----:B0-----:R-:W-:Y:S02]  /*0940*/  FMUL.FTZ R22, R6, R17 ;  /* 0x0000001106167220 */ /* 0x001fe40000410000 */
[----:B-1----:R-:W3:Y:S01]  /*0950*/  LDG.E.ENL2.256.CONSTANT R12, R16, desc[UR12][R12.64] ;  /* 0xfe00000c0c10797e */ /* 0x002ee2000812990c */
[----:B------:R-:W0:Y:S04]  /*0960*/  MUFU.EX2 R23, R23 ;  /* 0x0000001700177308 */ /* 0x000e280000000800 */
[----:B------:R-:W1:Y:S04]  /*0970*/  MUFU.EX2 R25, R25 ;  /* 0x0000001900197308 */ /* 0x000e680000000800 */
[----:B------:R-:W4:Y:S01]  /*0980*/  MUFU.RCP R24, R24 ;  /* 0x0000001800187308 */ /* 0x000f220000001000 */
[----:B--2---:R-:W-:Y:S01]  /*0990*/  FADD.FTZ R4, R26, 1 ;  /* 0x3f8000001a047421 */ /* 0x004fe20000010000 */
[----:B0-----:R-:W-:-:S06]  /*09a0*/  FADD.FTZ R6, R23, 1 ;  /* 0x3f80000017067421 */ /* 0x001fcc0000010000 */
[----:B------:R-:W0:Y:S01]  /*09b0*/  MUFU.RCP R4, R4 ;  /* 0x0000000400047308 */ /* 0x000e220000001000 */
[----:B-1----:R-:W-:-:S07]  /*09c0*/  FADD.FTZ R25, R25, 1 ;  /* 0x3f80000019197421 */ /* 0x002fce0000010000 */
[----:B------:R0:W1:Y:S01]  /*09d0*/  MUFU.RCP R27, R25 ;  /* 0x00000019001b7308 */ /* 0x0000620000001000 */
[----:B----4-:R-:W-:-:S07]  /*09e0*/  FMUL.FTZ R23, R7, R24 ;  /* 0x0000001807177220 */ /* 0x010fce0000410000 */
[----:B------:R-:W2:Y:S01]  /*09f0*/  MUFU.RCP R6, R6 ;  /* 0x0000000600067308 */ /* 0x000ea20000001000 */
[----:B------:R-:W-:Y:S01]  /*0a00*/  FMUL.FTZ R24, R8, R5 ;  /* 0x0000000508187220 */ /* 0x000fe20000410000 */
[----:B------:R-:W-:Y:S01]  /*0a10*/  MOV R8, 0x20 ;  /* 0x0000002000087802 */ /* 0x000fe20000000f00 */
[----:B0-----:R-:W-:-:S04]  /*0a20*/  FMUL.FTZ R25, R9, R4 ;  /* 0x0000000409197220 */ /* 0x001fc80000410000 */
[----:B------:R-:W-:-:S04]  /*0a30*/  IMAD.WIDE.U32 R4, R3, R8, UR6 ;  /* 0x0000000603047e25 */ /* 0x000fc8000f8e0008 */
[----:B-1----:R-:W-:Y:S01]  /*0a40*/  FMUL.FTZ R26, R10, R27 ;  /* 0x0000001b0a1a7220 */ /* 0x002fe20000410000 */
[----:B--2---:R-:W-:Y:S02]  /*0a50*/  FMUL.FTZ R27, R11, R6 ;  /* 0x000000060b1b7220 */ /* 0x004fe40000410000 */
[----:B------:R-:W2:Y:S01]  /*0a60*/  LDG.E.ENL2.256.CONSTANT R8, R4, desc[UR12][R4.64] ;  /* 0xfe00000c0404797e */ /* 0x000ea20008129908 */
[----:B---3--:R-:W-:Y:S01]  /*0a70*/  FMUL.FTZ R25, R13, R25 ;  /* 0x000000190d197220 */ /* 0x008fe20000410000 */
[----:B------:R-:W-:Y:S01]  /*0a80*/  FMUL.FTZ R24, R12, R24 ;  /* 0x000000180c187220 */ /* 0x000fe20000410000 */
[----:B------:R-:W-:Y:S01]  /*0a90*/  HFMA2 R13, -RZ, RZ, 0, 1.9073486328125e-06 ;  /* 0x00000020ff0d7431 */ /* 0x000fe200000001ff */
[----:B------:R-:W-:Y:S01]  /*0aa0*/  MOV R12, 0x20 ;  /* 0x00000020000c7802 */ /* 0x000fe20000000f00 */
[----:B------:R-:W-:Y:S01]  /*0ab0*/  FMUL.FTZ R26, R14, R26 ;  /* 0x0000001a0e1a7220 */ /* 0x000fe20000410000 */
[----:B------:R-:W-:Y:S01]  /*0ac0*/  FMUL.FTZ R27, R15, R27 ;  /* 0x0000001b0f1b7220 */ /* 0x000fe20000410000 */
[----:B------:R-:W-:Y:S01]  /*0ad0*/  FMUL.FTZ R20, R16, R20 ;  /* 0x0000001410147220 */ /* 0x000fe20000410000 */
[----:B------:R-:W-:-:S04]  /*0ae0*/  IMAD.WIDE.U32 R14, R28, R13, UR8 ;  /* 0x000000081c0e7e25 */ /* 0x000fc8000f8e000d */
[----:B------:R-:W-:Y:S01]  /*0af0*/  FMUL.FTZ R21, R17, R21 ;  /* 0x0000001511157220 */ /* 0x000fe20000410000 */
[----:B------:R-:W-:Y:S01]  /*0b00*/  FMUL.FTZ R22, R18, R22 ;  /* 0x0000001612167220 */ /* 0x000fe20000410000 */
[----:B------:R-:W-:Y:S01]  /*0b10*/  FMUL.FTZ R23, R19, R23 ;  /* 0x0000001713177220 */ /* 0x000fe20000410000 */
[----:B------:R-:W-:-:S04]  /*0b20*/  IMAD.WIDE.U32 R12, R3, R12, UR4 ;  /* 0x00000004030c7e25 */ /* 0x000fc8000f8e000c */
[----:B------:R0:W-:Y:S04]  /*0b30*/  STG.E.ENL2.256 desc[UR12][R14.64], R20, R24 ;  /* 0xf80000140e18797f */ /* 0x0001e8000f12180c */
[----:B0-----:R-:W3:Y:S01]  /*0b40*/  LDG.E.ENL2.256.CONSTANT R16, R12, desc[UR12][R12.64] ;  /* 0xfe00000c0c0c797e */ /* 0x001ee20008129910 */
[----:B--2---:R-:W-:Y:S01]  /*0b50*/  FMUL.FTZ R23, R6, -1.4426950216293334961 ;  /* 0xbfb8aa3b06177820 */ /* 0x004fe20000410000 */
[----:B------:R-:W-:Y:S01]  /*0b60*/  FMUL.FTZ R20, R4, -1.4426950216293334961 ;  /* 0xbfb8aa3b04147820 */ /* 0x000fe20000410000 */
[----:B------:R-:W-:-:S04]  /*0b70*/  FMUL.FTZ R21, R5, -1.4426950216293334961 ;  /* 0xbfb8aa3b05157820 */ /* 0x000fc80000410000 */
[----:B------:R-:W0:Y:S04]  /*0b80*/  MUFU.EX2 R23, R23 ;  /* 0x0000001700177308 */ /* 0x000e280000000800 */
[----:B------:R-:W1:Y:S04]  /*0b90*/  MUFU.EX2 R20, R20 ;  /* 0x0000001400147308 */ /* 0x000e680000000800 */
[----:B------:R-:W2:Y:S01]  /*0ba0*/  MUFU.EX2 R21, R21 ;  /* 0x0000001500157308 */ /* 0x000ea20000000800 */
[----:B0-----:R-:W-:Y:S01]  /*0bb0*/  FADD.FTZ R25, R23, 1 ;  /* 0x3f80000017197421 */ /* 0x001fe20000010000 */
[----:B-1----:R-:W-:Y:S01]  /*0bc0*/  FADD.FTZ R24, R20, 1 ;  /* 0x3f80000014187421 */ /* 0x002fe20000010000 */
[----:B--2---:R-:W-:-:S04]  /*0bd0*/  FADD.FTZ R26, R21, 1 ;  /* 0x3f800000151a7421 */ /* 0x004fc80000010000 */
[----:B------:R-:W-:Y:S08]  /*0be0*/  MUFU.RCP R25, R25 ;  /* 0x0000001900197308 */ /* 0x000ff00000001000 */
[----:B------:R0:W1:Y:S08]  /*0bf0*/  MUFU.RCP R22, R26 ;  /* 0x0000001a00167308 */ /* 0x0000700000001000 */
[----:B------:R-:W2:Y:S01]  /*0c00*/  MUFU.RCP R24, R24 ;  /* 0x0000001800187308 */ /* 0x000ea20000001000 */
[----:B------:R-:W-:Y:S01]  /*0c10*/  FMUL.FTZ R23, R8, -1.4426950216293334961 ;  /* 0xbfb8aa3b08177820 */ /* 0x000fe20000410000 */
[----:B------:R-:W-:Y:S01]  /*0c20*/  FMUL.FTZ R27, R7, -1.4426950216293334961 ;  /* 0xbfb8aa3b071b7820 */ /* 0x000fe20000410000 */
[----:B0-----:R-:W-:-:S05]  /*0c30*/  FMUL.FTZ R26, R9, -1.4426950216293334961 ;  /* 0xbfb8aa3b091a7820 */ /* 0x001fca0000410000 */
[----:B------:R-:W0:Y:S01]  /*0c40*/  MUFU.EX2 R23, R23 ;  /* 0x0000001700177308 */ /* 0x000e220000000800 */
[----:B-1----:R-:W-:Y:S01]  /*0c50*/  FMUL.FTZ R21, R5, R22 ;  /* 0x0000001605157220 */ /* 0x002fe20000410000 */
[----:B------:R-:W-:Y:S01]  /*0c60*/  FMUL.FTZ R22, R6, R25 ;  /* 0x0000001906167220 */ /* 0x000fe20000410000 */
[----:B------:R-:W-:Y:S01]  /*0c70*/  FMUL.FTZ R6, R10, -1.4426950216293334961 ;  /* 0xbfb8aa3b0a067820 */ /* 0x000fe20000410000 */
[----:B------:R-:W-:Y:S01]  /*0c80*/  FMUL.FTZ R5, R11, -1.4426950216293334961 ;  /* 0xbfb8aa3b0b057820 */ /* 0x000fe20000410000 */
[----:B------:R-:W1:Y:S01]  /*0c90*/  MUFU.EX2 R26, R26 ;  /* 0x0000001a001a7308 */ /* 0x000e620000000800 */
[----:B--2---:R-:W-:-:S03]  /*0ca0*/  FMUL.FTZ R20, R4, R24 ;  /* 0x0000001804147220 */ /* 0x004fc60000410000 */
[----:B------:R-:W2:Y:S04]  /*0cb0*/  MUFU.EX2 R4, R27 ;  /* 0x0000001b00047308 */ /* 0x000ea80000000800 */
[----:B------:R-:W4:Y:S04]  /*0cc0*/  MUFU.EX2 R6, R6 ;  /* 0x0000000600067308 */ /* 0x000f280000000800 */
[----:B------:R-:W5:Y:S01]  /*0cd0*/  MUFU.EX2 R5, R5 ;  /* 0x0000000500057308 */ /* 0x000f620000000800 */
[----:B0-----:R-:W-:Y:S01]  /*0ce0*/  FADD.FTZ R25, R23, 1 ;  /* 0x3f80000017197421 */ /* 0x001fe20000010000 */
[----:B-1----:R-:W-:Y:S01]  /*0cf0*/  FADD.FTZ R23, R26, 1 ;  /* 0x3f8000001a177421 */ /* 0x002fe20000010000 */
[----:B--2---:R-:W-:-:S04]  /*0d00*/  FADD.FTZ R4, R4, 1 ;  /* 0x3f80000004047421 */ /* 0x004fc80000010000 */
[----:B------:R-:W-:Y:S01]  /*0d10*/  MUFU.RCP R25, R25 ;  /* 0x0000001900197308 */ /* 0x000fe20000001000 */
[----:B----4-:R-:W-:-:S07]  /*0d20*/  FADD.FTZ R27, R6, 1 ;  /* 0x3f800000061b7421 */ /* 0x010fce0000010000 */
[----:B------:R-:W0:Y:S01]  /*0d30*/  MUFU.RCP R24, R4 ;  /* 0x0000000400187308 */ /* 0x000e220000001000 */
[----:B-----5:R-:W-:-:S07]  /*0d40*/  FADD.FTZ R6, R5, 1 ;  /* 0x3f80000005067421 */ /* 0x020fce0000010000 */
[----:B------:R0:W1:Y:S08]  /*0d50*/  MUFU.RCP R4, R23 ;  /* 0x0000001700047308 */ /* 0x0000700000001000 */
[----:B------:R-:W2:Y:S08]  /*0d60*/  MUFU.RCP R27, R27 ;  /* 0x0000001b001b7308 */ /* 0x000eb00000001000 */
[----:B------:R-:W4:Y:S01]  /*0d70*/  MUFU.RCP R6, R6 ;  /* 0x0000000600067308 */ /* 0x000f220000001000 */
[----:B------:R-:W-:-:S02]  /*0d80*/  HFMA2 R5, -RZ, RZ, 0, 1.9073486328125e-06 ;  /* 0x00000020ff057431 */ /* 0x000fc400000001ff */
[----:B0-----:R-:W-:Y:S01]  /*0d90*/  FMUL.FTZ R23, R7, R24 ;  /* 0x0000001807177220 */ /* 0x001fe20000410000 */
[----:B------:R-:W-:Y:S01]  /*0da0*/  FMUL.FTZ R24, R8, R25 ;  /* 0x0000001908187220 */ /* 0x000fe20000410000 */
[----:B-1----:R-:W-:Y:S01]  /*0db0*/  FMUL.FTZ R25, R9, R4 ;  /* 0x0000000409197220 */ /* 0x002fe20000410000 */
[----:B------:R-:W-:-:S04]  /*0dc0*/  IMAD.WIDE.U32 R4, R2, R5, UR6 ;  /* 0x0000000602047e25 */ /* 0x000fc8000f8e0005 */
[----:B--2---:R-:W-:Y:S01]  /*0dd0*/  FMUL.FTZ R26, R10, R27 ;  /* 0x0000001b0a1a7220 */ /* 0x004fe20000410000 */
[----:B----4-:R-:W-:Y:S02]  /*0de0*/  FMUL.FTZ R27, R11, R6 ;  /* 0x000000060b1b7220 */ /* 0x010fe40000410000 */
[----:B------:R-:W2:Y:S01]  /*0df0*/  LDG.E.ENL2.256.CONSTANT R8, R4, desc[UR12][R4.64] ;  /* 0xfe00000c0404797e */ /* 0x000ea20008129908 */
[----:B---3--:R-:W-:Y:S01]  /*0e00*/  FMUL.FTZ R21, R13, R21 ;  /* 0x000000150d157220 */ /* 0x008fe20000410000 */
[----:B------:R-:W-:Y:S01]  /*0e10*/  FMUL.FTZ R22, R14, R22 ;  /* 0x000000160e167220 */ /* 0x000fe20000410000 */
[----:B------:R-:W-:Y:S01]  /*0e20*/  MOV R14, 0x20 ;  /* 0x00000020000e7802 */ /* 0x000fe20000000f00 */
[----:B------:R-:W-:Y:S02]  /*0e30*/  HFMA2 R13, -RZ, RZ, 0, 1.9073486328125e-06 ;  /* 0x00000020ff0d7431 */ /* 0x000fe400000001ff */
        /* <DEDUP_REMOVED lines=10> */
[----:B--2---:R-:W-:Y:S01]  /*0ee0*/  FMUL.FTZ R20, R4, -1.4426950216293334961 ;  /* 0xbfb8aa3b04147820 */ /* 0x004fe20000410000 */
[----:B------:R-:W-:-:S05]  /*0ef0*/  FMUL.FTZ R24, R6, -1.4426950216293334961 ;  /* 0xbfb8aa3b06187820 */ /* 0x000fca0000410000 */
[----:B------:R-:W0:Y:S01]  /*0f00*/  MUFU.EX2 R20, R20 ;  /* 0x0000001400147308 */ /* 0x000e220000000800 */
[----:B------:R-:W-:-:S03]  /*0f10*/  FMUL.FTZ R22, R5, -1.4426950216293334961 ;  /* 0xbfb8aa3b05167820 */ /* 0x000fc60000410000 */
        /* <DEDUP_REMOVED lines=9> */
[----:B------:R-:W-:Y:S01]  /*0fb0*/  FMUL.FTZ R21, R9, -1.4426950216293334961 ;  /* 0xbfb8aa3b09157820 */ /* 0x000fe20000410000 */
[----:B------:R-:W-:Y:S01]  /*0fc0*/  FMUL.FTZ R20, R7, -1.4426950216293334961 ;  /* 0xbfb8aa3b07147820 */ /* 0x000fe20000410000 */
[----:B------:R-:W-:Y:S01]  /*0fd0*/  FMUL.FTZ R4, R11, -1.4426950216293334961 ;  /* 0xbfb8aa3b0b047820 */ /* 0x000fe20000410000 */
[----:B-1----:R-:W-:Y:S01]  /*0fe0*/  FMUL.FTZ R25, R6, R25 ;  /* 0x0000001906197220 */ /* 0x002fe20000410000 */
[----:B------:R-:W-:Y:S01]  /*0ff0*/  FMUL.FTZ R6, R10, -1.4426950216293334961 ;  /* 0xbfb8aa3b0a067820 */ /* 0x000fe20000410000 */
[----:B------:R-:W-:Y:S01]  /*1000*/  FMUL.FTZ R22, R8, -1.4426950216293334961 ;  /* 0xbfb8aa3b08167820 */ /* 0x000fe20000410000 */
[----:B------:R-:W-:Y:S04]  /*1010*/  MUFU.EX2 R21, R21 ;  /* 0x0000001500157308 */ /* 0x000fe80000000800 */
[----:B------:R-:W0:Y:S01]  /*1020*/  MUFU.EX2 R20, R20 ;  /* 0x0000001400147308 */ /* 0x000e220000000800 */
[----:B--2---:R-:W-:-:S03]  /*1030*/  FMUL.FTZ R26, R5, R26 ;  /* 0x0000001a051a7220 */ /* 0x004fc60000410000 */
[----:B------:R-:W1:Y:S04]  /*1040*/  MUFU.EX2 R6, R6 ;  /* 0x0000000600067308 */ /* 0x000e680000000800 */
[----:B------:R2:W4:Y:S04]  /*1050*/  MUFU.EX2 R5, R22 ;  /* 0x0000001600057308 */ /* 0x0005280000000800 */
[----:B------:R-:W5:Y:S01]  /*1060*/  MUFU.EX2 R4, R4 ;  /* 0x0000000400047308 */ /* 0x000f620000000800 */
[----:B0-----:R-:W-:Y:S01]  /*1070*/  FADD.FTZ R20, R20, 1 ;  /* 0x3f80000014147421 */ /* 0x001fe20000010000 */
[----:B--2---:R-:W-:Y:S01]  /*1080*/  FADD.FTZ R22, R21, 1 ;  /* 0x3f80000015167421 */ /* 0x004fe20000010000 */
[----:B-1----:R-:W-:-:S02]  /*1090*/  FADD.FTZ R21, R6, 1 ;  /* 0x3f80000006157421 */ /* 0x002fc40000010000 */
[----:B------:R-:W0:Y:S01]  /*10a0*/  MUFU.RCP R24, R20 ;  /* 0x0000001400187308 */ /* 0x000e220000001000 */
[----:B----4-:R-:W-:Y:S01]  /*10b0*/  FADD.FTZ R5, R5, 1 ;  /* 0x3f80000005057421 */ /* 0x010fe20000010000 */
[----:B-----5:R-:W-:-:S06]  /*10c0*/  FADD.FTZ R6, R4, 1 ;  /* 0x3f80000004067421 */ /* 0x020fcc0000010000 */
[----:B------:R1:W2:Y:S08]  /*10d0*/  MUFU.RCP R23, R5 ;  /* 0x0000000500177308 */ /* 0x0002b00000001000 */
[----:B------:R-:W4:Y:S08]  /*10e0*/  MUFU.RCP R22, R22 ;  /* 0x0000001600167308 */ /* 0x000f300000001000 */
[----:B------:R-:W5:Y:S08]  /*10f0*/  MUFU.RCP R21, R21 ;  /* 0x0000001500157308 */ /* 0x000f700000001000 */
[----:B------:R-:W5:Y:S01]  /*1100*/  MUFU.RCP R20, R6 ;  /* 0x0000000600147308 */ /* 0x000f620000001000 */
[----:B------:R-:W-:-:S05]  /*1110*/  MOV R4, 0x20 ;  /* 0x0000002000047802 */ /* 0x000fca0000000f00 */
[----:B-1----:R-:W-:-:S04]  /*1120*/  IMAD.WIDE.U32 R4, R29, R4, UR6 ;  /* 0x000000061d047e25 */ /* 0x002fc8000f8e0004 */
[----:B0-----:R-:W-:Y:S01]  /*1130*/  FMUL.FTZ R24, R7, R24 ;  /* 0x0000001807187220 */ /* 0x001fe20000410000 */
[----:B--2---:R-:W-:Y:S01]  /*1140*/  FMUL.FTZ R23, R8, R23 ;  /* 0x0000001708177220 */ /* 0x004fe20000410000 */
[----:B----4-:R-:W-:Y:S01]  /*1150*/  FMUL.FTZ R22, R9, R22 ;  /* 0x0000001609167220 */ /* 0x010fe20000410000 */
[----:B-----5:R-:W-:Y:S01]  /*1160*/  FMUL.FTZ R21, R10, R21 ;  /* 0x000000150a157220 */ /* 0x020fe20000410000 */
[----:B------:R-:W-:Y:S02]  /*1170*/  FMUL.FTZ R20, R11, R20 ;  /* 0x000000140b147220 */ /* 0x000fe40000410000 */
        /* <DEDUP_REMOVED lines=15> */
[C---:B------:R-:W-:Y:S02]  /*1270*/  LEA R2, R0.reuse, R2, 0x2 ;  /* 0x0000000200027211 */ /* 0x040fe400078e10ff */
[----:B------:R-:W-:Y:S01]  /*1280*/  LEA R3, R0, R3, 0x2 ;  /* 0x0000000300037211 */ /* 0x000fe200078e10ff */
        /* <DEDUP_REMOVED lines=8> */
[----:B--2---:R-:W-:-:S03]  /*1310*/  FADD.FTZ R17, R15, 1 ;  /* 0x3f8000000f117421 */ /* 0x004fc60000010000 */
[----:B------:R0:W1:Y:S08]  /*1320*/  MUFU.RCP R19, R16 ;  /* 0x0000001000137308 */ /* 0x0000700000001000 */
[----:B------:R-:W2:Y:S08]  /*1330*/  MUFU.RCP R12, R12 ;  /* 0x0000000c000c7308 */ /* 0x000eb00000001000 */
[----:B------:R-:W4:Y:S01]  /*1340*/  MUFU.RCP R17, R17 ;  /* 0x0000001100117308 */ /* 0x000f220000001000 */
[----:B0-----:R-:W-:Y:S01]  /*1350*/  FMUL.FTZ R16, R9, -1.4426950216293334961 ;  /* 0xbfb8aa3b09107820 */ /* 0x001fe20000410000 */
[----:B-1----:R-:W-:Y:S01]  /*1360*/  FMUL.FTZ R13, R4, R19 ;  /* 0x00000013040d7220 */ /* 0x002fe20000410000 */
[----:B------:R-:W-:Y:S01]  /*1370*/  FMUL.FTZ R19, R8, -1.4426950216293334961 ;  /* 0xbfb8aa3b08137820 */ /* 0x000fe20000410000 */
[----:B------:R-:W-:Y:S01]  /*1380*/  FMUL.FTZ R18, R7, -1.4426950216293334961 ;  /* 0xbfb8aa3b07127820 */ /* 0x000fe20000410000 */
[----:B--2---:R-:W-:Y:S01]  /*1390*/  FMUL.FTZ R4, R5, R12 ;  /* 0x0000000c05047220 */ /* 0x004fe20000410000 */
[----:B------:R-:W-:-:S02]  /*13a0*/  FMUL.FTZ R12, R11, -1.4426950216293334961 ;  /* 0xbfb8aa3b0b0c7820 */ /* 0x000fc40000410000 */
[----:B------:R-:W0:Y:S01]  /*13b0*/  MUFU.EX2 R15, R19 ;  /* 0x00000013000f7308 */ /* 0x000e220000000800 */
[----:B----4-:R-:W-:-:S03]  /*13c0*/  FMUL.FTZ R5, R6, R17 ;  /* 0x0000001106057220 */ /* 0x010fc60000410000 */
[----:B------:R1:W-:Y:S04]  /*13d0*/  MUFU.EX2 R6, R16 ;  /* 0x0000001000067308 */ /* 0x0003e80000000800 */
[----:B------:R-:W2:Y:S01]  /*13e0*/  MUFU.EX2 R12, R12 ;  /* 0x0000000c000c7308 */ /* 0x000ea20000000800 */
[----:B-1----:R-:W-:-:S03]  /*13f0*/  FMUL.FTZ R16, R10, -1.4426950216293334961 ;  /* 0xbfb8aa3b0a107820 */ /* 0x002fc60000410000 */
[----:B------:R-:W1:Y:S04]  /*1400*/  MUFU.EX2 R14, R18 ;  /* 0x00000012000e7308 */ /* 0x000e680000000800 */
[----:B------:R-:W4:Y:S01]  /*1410*/  MUFU.EX2 R16, R16 ;  /* 0x0000001000107308 */ /* 0x000f220000000800 */
[----:B0-----:R-:W-:Y:S01]  /*1420*/  FADD.FTZ R15, R15, 1 ;  /* 0x3f8000000f0f7421 */ /* 0x001fe20000010000 */
[----:B--2---:R-:W-:Y:S01]  /*1430*/  FADD.FTZ R12, R12, 1 ;  /* 0x3f8000000c0c7421 */ /* 0x004fe20000010000 */
[----:B------:R-:W-:Y:S01]  /*1440*/  FADD.FTZ R19, R6, 1 ;  /* 0x3f80000006137421 */ /* 0x000fe20000010000 */
[----:B-1----:R-:W-:-:S03]  /*1450*/  FADD.FTZ R18, R14, 1 ;  /* 0x3f8000000e127421 */ /* 0x002fc60000010000 */
[----:B------:R-:W0:Y:S01]  /*1460*/  MUFU.RCP R15, R15 ;  /* 0x0000000f000f7308 */ /* 0x000e220000001000 */
[----:B----4-:R-:W-:-:S07]  /*1470*/  FADD.FTZ R16, R16, 1 ;  /* 0x3f80000010107421 */ /* 0x010fce0000010000 */
[----:B------:R-:W1:Y:S08]  /*1480*/  MUFU.RCP R14, R18 ;  /* 0x00000012000e7308 */ /* 0x000e700000001000 */
[----:B------:R-:W2:Y:S08]  /*1490*/  MUFU.RCP R6, R19 ;  /* 0x0000001300067308 */ /* 0x000eb00000001000 */
[----:B------:R-:W4:Y:S08]  /*14a0*/  MUFU.RCP R17, R16 ;  /* 0x0000001000117308 */ /* 0x000f300000001000 */
[----:B------:R-:W5:Y:S01]  /*14b0*/  MUFU.RCP R12, R12 ;  /* 0x0000000c000c7308 */ /* 0x000f620000001000 */
[----:B---3--:R-:W-:Y:S01]  /*14c0*/  FMUL.FTZ R21, R21, R4 ;  /* 0x0000000415157220 */ /* 0x008fe20000410000 */
[----:B0-----:R-:W-:Y:S01]  /*14d0*/  FMUL.FTZ R15, R8, R15 ;  /* 0x0000000f080f7220 */ /* 0x001fe20000410000 */
[----:B------:R-:W-:-:S02]  /*14e0*/  HFMA2 R4, -RZ, RZ, 0, 1.9073486328125e-06 ;  /* 0x00000020ff047431 */ /* 0x000fc400000001ff */
[----:B-1----:R-:W-:Y:S01]  /*14f0*/  FMUL.FTZ R14, R7, R14 ;  /* 0x0000000e070e7220 */ /* 0x002fe20000410000 */
[----:B--2---:R-:W-:Y:S01]  /*1500*/  FMUL.FTZ R6, R9, R6 ;  /* 0x0000000609067220 */ /* 0x004fe20000410000 */
[----:B------:R-:W-:Y:S01]  /*1510*/  FMUL.FTZ R22, R22, R5 ;  /* 0x0000000516167220 */ /* 0x000fe20000410000 */
[----:B----4-:R-:W-:Y:S01]  /*1520*/  FMUL.FTZ R17, R10, R17 ;  /* 0x000000110a117220 */ /* 0x010fe20000410000 */
[----:B------:R-:W-:Y:S01]  /*1530*/  FMUL.FTZ R20, R20, R13 ;  /* 0x0000000d14147220 */ /* 0x000fe20000410000 */
[----:B------:R-:W-:Y:S01]  /*1540*/  FMUL.FTZ R23, R23, R14 ;  /* 0x0000000e17177220 */ /* 0x000fe20000410000 */
[----:B------:R-:W-:Y:S01]  /*1550*/  FMUL.FTZ R24, R24, R15 ;  /* 0x0000000f18187220 */ /* 0x000fe20000410000 */
[----:B------:R-:W-:Y:S01]  /*1560*/  FMUL.FTZ R25, R25, R6 ;  /* 0x0000000619197220 */ /* 0x000fe20000410000 */
[----:B-----5:R-:W-:Y:S01]  /*1570*/  FMUL.FTZ R8, R11, R12 ;  /* 0x0000000c0b087220 */ /* 0x020fe20000410000 */
[----:B------:R-:W-:Y:S01]  /*1580*/  FMUL.FTZ R26, R26, R17 ;  /* 0x000000111a1a7220 */ /* 0x000fe20000410000 */
[----:B------:R-:W-:-:S04]  /*1590*/  IMAD.WIDE.U32 R4, R29, R4, UR8 ;  /* 0x000000081d047e25 */ /* 0x000fc8000f8e0004 */
[----:B------:R-:W-:Y:S01]  /*15a0*/  FMUL.FTZ R27, R27, R8 ;  /* 0x000000081b1b7220 */ /* 0x000fe20000410000 */
[----:B------:R-:W-:-:S04]  /*15b0*/  IADD3 R7, PT, PT, R0, R28, R0 ;  /* 0x0000001c00077210 */ /* 0x000fc80007ffe000 */
[----:B------:R1:W-:Y:S01]  /*15c0*/  STG.E.ENL2.256 desc[UR12][R4.64], R20, R24 ;  /* 0xf80000140418797f */ /* 0x0003e2000f12180c */
[----:B------:R-:W-:-:S04]  /*15d0*/  IADD3 R28, PT, PT, R0, R7, R0 ;  /* 0x00000007001c7210 */ /* 0x000fc80007ffe000 */
[----:B------:R-:W-:Y:S02]  /*15e0*/  ISETP.GE.AND P0, PT, R28, UR11, PT ;  /* 0x0000000b1c007c0c */ /* 0x000fe4000bf06270 */
[----:B------:R-:W-:-:S11]  /*15f0*/  LEA R29, R0, R29, 0x2 ;  /* 0x0000001d001d7211 */ /* 0x000fd600078e10ff */
[----:B------:R-:W-:Y:S05]  /*1600*/  @!P0 BRA `(.L_x_367) ;  /* 0xfffffff000548947 */ /* 0x000fea000383ffff */
[----:B------:R-:W-:Y:S05]  /*1610*/  EXIT ;  /* 0x000000000000794d */ /* 0x000fea0003800000 */
.L_x_368:
        /* <DEDUP_REMOVED lines=14> */
.L_x_510:


//--------------------- .text._ZN4vllm18act_and_mul_kernelIN3c108BFloat16E14__nv_bfloat162XadL_ZNS_11silu_kernelIS2_EET_RKS5_EEXadL_ZNS_18packed_silu_kernelIS3_EES5_S7_EELb1ELb0ELb0EEEvPS5_PS6_i --------------------------
	.section	.text._ZN4vllm18act_and_mul_kernelIN3c108BFloat16E14__nv_bfloat162XadL_ZNS_11silu_kernelIS2_EET_RKS5_EEXadL_ZNS_18packed_silu_kernelIS3_EES5_S7_EELb1ELb0ELb0EEEvPS5_PS6_i,"ax",@progbits
	.align	128
        .global         _ZN4vllm18act_and_mul_kernelIN3c108BFloat16E14__nv_bfloat162XadL_ZNS_11silu_kernelIS2_EET_RKS5_EEXadL_ZNS_18packed_silu_kernelIS3_EES5_S7_EELb1ELb0ELb0EEEvPS5_PS6_i
        .type           _ZN4vllm18act_and_mul_kernelIN3c108BFloat16E14__nv_bfloat162XadL_ZNS_11silu_kernelIS2_EET_RKS5_EEXadL_ZNS_18packed_silu_kernelIS3_EES5_S7_EELb1ELb0ELb0EEEvPS5_PS6_i,@function
        .size           _ZN4vllm18act_and_mul_kernelIN3c108BFloat16E14__nv_bfloat162XadL_ZNS_11silu_kernelIS2_EET_RKS5_EEXadL_ZNS_18packed_silu_kernelIS3_EES5_S7_EELb1ELb0ELb0EEEvPS5_PS6_i,(.L_x_442 - _ZN4vllm18act_and_mul_kernelIN3c108BFloat16E14__nv_bfloat162XadL_ZNS_11silu_kernelIS2_EET_RKS5_EEXadL_ZNS_18packed_silu_kernelIS3_EES5_S7_EELb1ELb0ELb0EEEvPS5_PS6_i)
        .other          _ZN4vllm18act_and_mul_kernelIN3c108BFloat16E14__nv_bfloat162XadL_ZNS_11silu_kernelIS2_EET_RKS5_EEXadL_ZNS_18packed_silu_kernelIS3_EES5_S7_EELb1ELb0ELb0EEEvPS5_PS6_i,@"STO_CUDA_ENTRY STV_DEFAULT"
_ZN4vllm18act_and_mul_kernelIN3c108BFloat16E14__nv_bfloat162XadL_ZNS_11silu_kernelIS2_EET_RKS5_EEXadL_ZNS_18packed_silu_kernelIS3_EES5_S7_EELb1ELb0ELb0EEEvPS5_PS6_i:
.text._ZN4vllm18act_and_mul_kernelIN3c108BFloat16E14__nv_bfloat162XadL_ZNS_11silu_kernelIS2_EET_RKS5_EEXadL_ZNS_18packed_silu_kernelIS3_EES5_S7_EELb1ELb0ELb0EEEvPS5_PS6_i:
        /* <DEDUP_REMOVED lines=45> */
.L_x_370:
[----:B------:R-:W-:-:S07]  /*02d0*/  MOV R6, 0x2f0 ;  /* 0x000002f000067802 */ /* 0x000fce0000000f00 */
[----:B------:R-:W-:Y:S05]  /*02e0*/  CALL.REL.NOINC `($__internal_24_$__cuda_sm20_div_u64) ;  /* 0x0000000800b47944 */ /* 0x000fea0003c00000 */
[----:B------:R-:W-:Y:S02]  /*02f0*/  IMAD.MOV.U32 R6, RZ, RZ, R3 ;  /* 0x000000ffff067224 */ /* 0x000fe400078e0003 */
[----:B------:R-:W-:-:S07]  /*0300*/  IMAD.MOV.U32 R7, RZ, RZ, R8 ;  /* 0x000000ffff077224 */ /* 0x000fce00078e0008 */
.L_x_371:
[----:B------:R-:W-:Y:S05]  /*0310*/  BSYNC.RECONVERGENT B0 ;  /* 0x0000000000007941 */ /* 0x000fea0003800200 */
.L_x_369:
        /* <DEDUP_REMOVED lines=28> */
.L_x_374:
        /* <DEDUP_REMOVED lines=15> */
[----:B0-----:R-:W-:-:S04]  /*05d0*/  FADD.FTZ R22, R21, 1 ;  /* 0x3f80000015167421 */ /* 0x001fc80000010000 */
[----:B------:R-:W0:Y:S02]  /*05e0*/  MUFU.RCP R15, R22 ;  /* 0x00000016000f7308 */ /* 0x000e240000001000 */
[----:B0-----:R-:W-:-:S06]  /*05f0*/  FMUL.FTZ R18, R18, R15 ;  /* 0x0000000f12127220 */ /* 0x001fcc0000410000 */
[----:B------:R-:W0:Y:S02]  /*0600*/  F2F.BF16.F32 R18, R18 ;  /* 0x0000001200127304 */ /* 0x000e240000202000 */
[----:B0-----:R-:W-:-:S04]  /*0610*/  IMAD.U32 R4, R18, 0x10000, RZ ;  /* 0x0001000012047824 */ /* 0x001fc800078e00ff */
[----:B------:R-:W-:Y:S01]  /*0620*/  FMUL.FTZ R5, R4, R5 ;  /* 0x0000000504057220 */ /* 0x000fe20000410000 */
[----:B------:R-:W-:Y:S02]  /*0630*/  IADD3 R4, P1, PT, R9, R6, RZ ;  /* 0x0000000609047210 */ /* 0x000fe40007f3e0ff */
[C---:B------:R-:W-:Y:S02]  /*0640*/  LEA R9, P3, R16.reuse, R9, 0x1 ;  /* 0x0000000910097211 */ /* 0x040fe400078608ff */
        /* <DEDUP_REMOVED lines=9> */
.L_x_373:
[----:B------:R-:W-:Y:S05]  /*06e0*/  BSYNC.RECONVERGENT B0 ;  /* 0x0000000000007941 */ /* 0x000fea0003800200 */
.L_x_372:
[----:B------:R-:W-:Y:S05]  /*06f0*/  @!P0 EXIT ;  /* 0x000000000000894d */ /* 0x000fea0003800000 */
[----:B------:R-:W0:Y:S01]  /*0700*/  LDCU UR4, c[0x0][0x390] ;  /* 0x00007200ff0477ac */ /* 0x000e220008000800 */
[----:B------:R-:W-:Y:S01]  /*0710*/  IMAD.SHL.U32 R23, R16, 0x2, RZ ;  /* 0x0000000210177824 */ /* 0x000fe200078e00ff */
[----:B------:R-:W-:Y:S01]  /*0720*/  SHF.R.U32.HI R21, RZ, 0x1f, R16 ;  /* 0x0000001fff157819 */ /* 0x000fe20000011610 */
[----:B------:R-:W1:Y:S01]  /*0730*/  LDCU.64 UR10, c[0x0][0x380] ;  /* 0x00007000ff0a77ac */ /* 0x000e620008000a00 */
[----:B0-----:R-:W-:Y:S02]  /*0740*/  USHF.L.U64.HI UR8, UR4, 0x1, UR5 ;  /* 0x0000000104087899 */ /* 0x001fe40008010205 */
[----:B------:R-:W-:-:S12]  /*0750*/  USHF.L.U32 UR9, UR4, 0x1, URZ ;  /* 0x0000000104097899 */ /* 0x000fd800080006ff */
.L_x_375:
[----:B------:R-:W-:-:S04]  /*0760*/  LEA R10, P0, R0, R2, 0x1 ;  /* 0x00000002000a7211 */ /* 0x000fc800078008ff */
[----:B------:R-:W-:Y:S02]  /*0770*/  LEA.HI.X R11, R0, R3, R17, 0x1, P0 ;  /* 0x00000003000b7211 */ /* 0x000fe400000f0c11 */
[----:B------:R-:W-:-:S03]  /*0780*/  IADD3 R8, P0, PT, R23, R10, RZ ;  /* 0x0000000a17087210 */ /* 0x000fc60007f1e0ff */
[----:B------:R0:W2:Y:S02]  /*0790*/  LDG.E.U16.CONSTANT R18, desc[UR6][R10.64] ;  /* 0x000000060a127981 */ /* 0x0000a4000c1e9500 */
[----:B------:R-:W-:Y:S01]  /*07a0*/  IMAD.X R9, R21, 0x1, R11, P0 ;  /* 0x0000000115097824 */ /* 0x000fe200000e060b */
[----:B------:R-:W-:-:S04]  /*07b0*/  IADD3 R6, P0, PT, R23, R8, RZ ;  /* 0x0000000817067210 */ /* 0x000fc80007f1e0ff */
[----:B------:R-:W3:Y:S01]  /*07c0*/  LDG.E.U16.CONSTANT R20, desc[UR6][R8.64] ;  /* 0x0000000608147981 */ /* 0x000ee2000c1e9500 */
[----:B------:R-:W-:Y:S01]  /*07d0*/  IMAD.X R7, R21, 0x1, R9, P0 ;  /* 0x0000000115077824 */ /* 0x000fe200000e0609 */
[----:B------:R-:W-:-:S04]  /*07e0*/  IADD3 R4, P0, PT, R23, R6, RZ ;  /* 0x0000000617047210 */ /* 0x000fc80007f1e0ff */
[----:B------:R4:W5:Y:S01]  /*07f0*/  LDG.E.U16.CONSTANT R24, desc[UR6][R6.64] ;  /* 0x0000000606187981 */ /* 0x000962000c1e9500 */
        /* <DEDUP_REMOVED lines=9> */
[----:B----4-:R-:W-:Y:S01]  /*0890*/  IADD3 R6, P0, PT, R4, UR9, RZ ;  /* 0x0000000904067c10 */ /* 0x010fe2000ff1e0ff */
[----:B------:R-:W4:Y:S03]  /*08a0*/  LDG.E.U16.CONSTANT R14, desc[UR6][R14.64] ;  /* 0x000000060e0e7981 */ /* 0x000f26000c1e9500 */
[----:B------:R-:W-:Y:S01]  /*08b0*/  IADD3.X R7, PT, PT, R5, UR8, RZ, P0, !PT ;  /* 0x0000000805077c10 */ /* 0x000fe200087fe4ff */
[----:B------:R0:W4:Y:S04]  /*08c0*/  LDG.E.U16.CONSTANT R10, desc[UR6][R10.64] ;  /* 0x000000060a0a7981 */ /* 0x000128000c1e9500 */
[----:B------:R0:W4:Y:S01]  /*08d0*/  LDG.E.U16.CONSTANT R6, desc[UR6][R6.64] ;  /* 0x0000000606067981 */ /* 0x000122000c1e9500 */
[----:B--2---:R-:W-:-:S04]  /*08e0*/  IMAD.U32 R18, R18, 0x10000, RZ ;  /* 0x0001000012127824 */ /* 0x004fc800078e00ff */
[----:B-1----:R-:W-:Y:S01]  /*08f0*/  FADD.FTZ R4, -R18, -RZ ;  /* 0x800000ff12047221 */ /* 0x002fe20000010100 */
[----:B---3--:R-:W-:-:S05]  /*0900*/  IMAD.U32 R20, R20, 0x10000, RZ ;  /* 0x0001000014147824 */ /* 0x008fca00078e00ff */
[----:B------:R-:W1:Y:S01]  /*0910*/  F2F.BF16.F32 R4, R4 ;  /* 0x0000000400047304 */ /* 0x000e620000202000 */
[----:B------:R-:W-:Y:S01]  /*0920*/  FADD.FTZ R8, -R20, -RZ ;  /* 0x800000ff14087221 */ /* 0x000fe20000010100 */
[----:B-----5:R-:W-:-:S04]  /*0930*/  IMAD.U32 R24, R24, 0x10000, RZ ;  /* 0x0001000018187824 */ /* 0x020fc800078e00ff */
[----:B------:R-:W-:Y:S02]  /*0940*/  FADD.FTZ R9, -R24, -RZ ;  /* 0x800000ff18097221 */ /* 0x000fe40000010100 */
[----:B------:R-:W2:Y:S01]  /*0950*/  F2F.BF16.F32 R8, R8 ;  /* 0x0000000800087304 */ /* 0x000ea20000202000 */
[----:B------:R-:W-:-:S07]  /*0960*/  SHF.L.U32 R22, R22, 0x10, RZ ;  /* 0x0000001016167819 */ /* 0x000fce00000006ff */
[----:B------:R-:W3:Y:S01]  /*0970*/  F2F.BF16.F32 R9, R9 ;  /* 0x0000000900097304 */ /* 0x000ee20000202000 */
[----:B-1----:R-:W-:Y:S02]  /*0980*/  IMAD.U32 R5, R4, 0x10000, RZ ;  /* 0x0001000004057824 */ /* 0x002fe400078e00ff */
[----:B0-----:R-:W-:Y:S02]  /*0990*/  FADD.FTZ R11, -R22, -RZ ;  /* 0x800000ff160b7221 */ /* 0x001fe40000010100 */
[----:B------:R-:W-:Y:S01]  /*09a0*/  FMUL.FTZ R5, R5, 1.4426950216293334961 ;  /* 0x3fb8aa3b05057820 */ /* 0x000fe20000410000 */
[----:B--2---:R-:W-:-:S03]  /*09b0*/  IMAD.U32 R4, R8, 0x10000, RZ ;  /* 0x0001000008047824 */ /* 0x004fc600078e00ff */
[----:B------:R-:W0:Y:S01]  /*09c0*/  F2F.BF16.F32 R11, R11 ;  /* 0x0000000b000b7304 */ /* 0x000e220000202000 */
[----:B------:R-:W-:-:S07]  /*09d0*/  FMUL.FTZ R7, R4, 1.4426950216293334961 ;  /* 0x3fb8aa3b04077820 */ /* 0x000fce0000410000 */
[----:B------:R-:W1:Y:S01]  /*09e0*/  MUFU.EX2 R5, R5 ;  /* 0x0000000500057308 */ /* 0x000e620000000800 */
[----:B---3--:R-:W-:-:S04]  /*09f0*/  IMAD.U32 R4, R9, 0x10000, RZ ;  /* 0x0001000009047824 */ /* 0x008fc800078e00ff */
[----:B------:R-:W-:Y:S01]  /*0a00*/  FMUL.FTZ R8, R4, 1.4426950216293334961 ;  /* 0x3fb8aa3b04087820 */ /* 0x000fe20000410000 */
[----:B0-----:R-:W-:Y:S01]  /*0a10*/  IMAD.U32 R9, R11, 0x10000, RZ ;  /* 0x000100000b097824 */ /* 0x001fe200078e00ff */
[----:B------:R-:W-:Y:S04]  /*0a20*/  MUFU.EX2 R7, R7 ;  /* 0x0000000700077308 */ /* 0x000fe80000000800 */
[----:B------:R-:W0:Y:S01]  /*0a30*/  MUFU.EX2 R8, R8 ;  /* 0x0000000800087308 */ /* 0x000e220000000800 */
[----:B-1----:R-:W-:Y:S01]  /*0a40*/  FADD.FTZ R4, R5, 1 ;  /* 0x3f80000005047421 */ /* 0x002fe20000010000 */
[----:B------:R-:W-:-:S03]  /*0a50*/  FMUL.FTZ R13, R9, 1.4426950216293334961 ;  /* 0x3fb8aa3b090d7820 */ /* 0x000fc60000410000 */
[----:B------:R-:W1:Y:S08]  /*0a60*/  MUFU.RCP R15, R4 ;  /* 0x00000004000f7308 */ /* 0x000e700000001000 */
[----:B------:R-:W2:Y:S01]  /*0a70*/  MUFU.EX2 R13, R13 ;  /* 0x0000000d000d7308 */ /* 0x000ea20000000800 */
[----:B0-----:R-:W-:Y:S01]  /*0a80*/  FADD.FTZ R9, R8, 1 ;  /* 0x3f80000008097421 */ /* 0x001fe20000010000 */
[----:B------:R-:W-:-:S05]  /*0a90*/  FADD.FTZ R5, R7, 1 ;  /* 0x3f80000007057421 */ /* 0x000fca0000010000 */
[----:B------:R-:W0:Y:S01]  /*0aa0*/  MUFU.RCP R9, R9 ;  /* 0x0000000900097308 */ /* 0x000e220000001000 */
[----:B-1----:R-:W-:-:S07]  /*0ab0*/  FMUL.FTZ R18, R18, R15 ;  /* 0x0000000f12127220 */ /* 0x002fce0000410000 */
[----:B------:R-:W1:Y:S01]  /*0ac0*/  MUFU.RCP R5, R5 ;  /* 0x0000000500057308 */ /* 0x000e620000001000 */
[----:B--2---:R-:W-:-:S07]  /*0ad0*/  FADD.FTZ R8, R13, 1 ;  /* 0x3f8000000d087421 */ /* 0x004fce0000010000 */
        /* <DEDUP_REMOVED lines=10> */
[----:B------:R-:W-:Y:S02]  /*0b80*/  IMAD.X R12, RZ, RZ, R17, P0 ;  /* 0x000000ffff0c7224 */ /* 0x000fe400000e0611 */
[----:B------:R-:W-:Y:S01]  /*0b90*/  FMUL.FTZ R5, R4, R5 ;  /* 0x0000000504057220 */ /* 0x000fe20000410000 */
[----:B------:R-:W-:-:S04]  /*0ba0*/  LEA R4, P0, R9, UR10, 0x1 ;  /* 0x0000000a09047c11 */ /* 0x000fc8000f8008ff */
[----:B------:R-:W2:Y:S01]  /*0bb0*/  F2F.BF16.F32 R22, R22 ;  /* 0x0000001600167304 */ /* 0x000ea20000202000 */
[----:B------:R-:W-:Y:S02]  /*0bc0*/  F2FP.BF16.F32.PACK_AB R8, RZ, R5 ;  /* 0x00000005ff08723e */ /* 0x000fe400000010ff */
[--C-:B------:R-:W-:Y:S01]  /*0bd0*/  LEA.HI.X R5, R9, UR11, R12.reuse, 0x1, P0 ;  /* 0x0000000b09057c11 */ /* 0x100fe200080f0c0c */
[----:B----4-:R-:W-:Y:S01]  /*0be0*/  IMAD.U32 R9, R14, 0x10000, RZ ;  /* 0x000100000e097824 */ /* 0x010fe200078e00ff */
[----:B------:R-:W-:Y:S02]  /*0bf0*/  PRMT R12, R8, 0x7610, R12 ;  /* 0x00007610080c7816 */ /* 0x000fe4000000000c */
[----:B0-----:R-:W-:Y:S01]  /*0c00*/  SHF.L.U32 R24, R24, 0x10, RZ ;  /* 0x0000001018187819 */ /* 0x001fe200000006ff */
[----:B------:R-:W-:Y:S01]  /*0c10*/  IMAD.U32 R10, R10, 0x10000, RZ ;  /* 0x000100000a0a7824 */ /* 0x000fe200078e00ff */
[----:B------:R-:W-:Y:S01]  /*0c20*/  IADD3 R8, P0, PT, R23, R4, RZ ;  /* 0x0000000417087210 */ /* 0x000fe20007f1e0ff */
[----:B-1----:R-:W-:Y:S01]  /*0c30*/  IMAD.U32 R7, R7, 0x10000, RZ ;  /* 0x0001000007077824 */ /* 0x002fe200078e00ff */
[----:B------:R0:W-:Y:S01]  /*0c40*/  STG.E.U16 desc[UR6][R4.64], R12 ;  /* 0x0000000c04007986 */ /* 0x0001e2000c101506 */
[----:B------:R-:W-:Y:S01]  /*0c50*/  FMUL.FTZ R24, R24, R9 ;  /* 0x0000000918187220 */ /* 0x000fe20000410000 */
[----:B------:R-:W-:-:S02]  /*0c60*/  IMAD.U32 R11, R6, 0x10000, RZ ;  /* 0x00010000060b7824 */ /* 0x000fc400078e00ff */
[----:B------:R-:W-:Y:S01]  /*0c70*/  FMUL.FTZ R7, R7, R10 ;  /* 0x0000000a07077220 */ /* 0x000fe20000410000 */
[----:B------:R-:W-:Y:S02]  /*0c80*/  IMAD.X R9, R21, 0x1, R5, P0 ;  /* 0x0000000115097824 */ /* 0x000fe400000e0605 */
[----:B--2---:R-:W-:Y:S02]  /*0c90*/  IMAD.U32 R6, R22, 0x10000, RZ ;  /* 0x0001000016067824 */ /* 0x004fe400078e00ff */
[----:B------:R-:W-:Y:S02]  /*0ca0*/  F2FP.BF16.F32.PACK_AB R7, RZ, R7 ;  /* 0x00000007ff07723e */ /* 0x000fe400000010ff */
[----:B0-----:R-:W-:Y:S01]  /*0cb0*/  IADD3 R4, P0, PT, R23, R8, RZ ;  /* 0x0000000817047210 */ /* 0x001fe20007f1e0ff */
[----:B------:R-:W-:Y:S01]  /*0cc0*/  FMUL.FTZ R11, R6, R11 ;  /* 0x0000000b060b7220 */ /* 0x000fe20000410000 */
[----:B------:R-:W-:-:S03]  /*0cd0*/  PRMT R10, R7, 0x7610, R10 ;  /* 0x00007610070a7816 */ /* 0x000fc6000000000a */
        /* <DEDUP_REMOVED lines=14> */
        .weak           $__internal_24_$__cuda_sm20_div_u64
        .type           $__internal_24_$__cuda_sm20_div_u64,@function
        .size           $__internal_24_$__cuda_sm20_div_u64,(.L_x_442 - $__internal_24_$__cuda_sm20_div_u64)
$__internal_24_$__cuda_sm20_div_u64:
        /* <DEDUP_REMOVED lines=68> */
[----:B------:R-:W-:Y:S06]  /*1200*/  RET.REL.NODEC R6 `(_ZN4vllm18act_and_mul_kernelIN3c108BFloat16E14__nv_bfloat162XadL_ZNS_11silu_kernelIS2_EET_RKS5_EEXadL_ZNS_18packed_silu_kernelIS3_EES5_S7_EELb1ELb0ELb0EEEvPS5_PS6_i) ;  /* 0xffffffec067c7950 */ /* 0x000fec0003c3ffff */
.L_x_376:
        /* <DEDUP_REMOVED lines=15> */
.L_x_442:


//--------------------- .text._ZN4vllm18act_and_mul_kernelIN3c104HalfE7__half2XadL_ZNS_11silu_kernelIS2_EET_RKS5_EEXadL_ZNS_18packed_silu_kernelIS3_EES5_S7_EELb1ELb0ELb0EEEvPS5_PS6_i --------------------------
	.section	.text._ZN4vllm18act_and_mul_kernelIN3c104HalfE7__half2XadL_ZNS_11silu_kernelIS2_EET_RKS5_EEXadL_ZNS_18packed_silu_kernelIS3_EES5_S7_EELb1ELb0ELb0EEEvPS5_PS6_i,"ax",@progbits
	.align	128
        .global         _ZN4vllm18act_and_mul_kernelIN3c104HalfE7__half2XadL_ZNS_11silu_kernelIS2_EET_RKS5_EEXadL_ZNS_18packed_silu_kernelIS3_EES5_S7_EELb1ELb0ELb0EEEvPS5_PS6_i
        .type           _ZN4vllm18act_and_mul_kernelIN3c104HalfE7__half2XadL_ZNS_11silu_kernelIS2_EET_RKS5_EEXadL_ZNS_18packed_silu_kernelIS3_EES5_S7_EELb1ELb0ELb0EEEvPS5_PS6_i,@function
        .size           _ZN4vllm18act_and_mul_kernelIN3c104HalfE7__half2XadL_ZNS_11silu_kernelIS2_EET_RKS5_EEXadL_ZNS_18packed_silu_kernelIS3_EES5_S7_EELb1ELb0ELb0EEEvPS5_PS6_i,(.L_x_443 - _ZN4vllm18act_and_mul_kernelIN3c104HalfE7__half2XadL_ZNS_11silu_kernelIS2_EET_RKS5_EEXadL_ZNS_18packed_silu_kernelIS3_EES5_S7_EELb1ELb0ELb0EEEvPS5_PS6_i)
        .other          _ZN4vllm18act_and_mul_kernelIN3c104HalfE7__half2XadL_ZNS_11silu_kernelIS2_EET_RKS5_EEXadL_ZNS_18packed_silu_kernelIS3_EES5_S7_EELb1ELb0ELb0EEEvPS5_PS6_i,@"STO_CUDA_ENTRY STV_DEFAULT"
_ZN4vllm18act_and_mul_kernelIN3c104HalfE7__half2XadL_ZNS_11silu_kernelIS2_EET_RKS5_EEXadL_ZNS_18packed_silu_kernelIS3_EES5_S7_EELb1ELb0ELb0EEEvPS5_PS6_i:
.text._ZN4vllm18act_and_mul_kernelIN3c104HalfE7__half2XadL_ZNS_11silu_kernelIS2_EET_RKS5_EEXadL_ZNS_18packed_silu_kernelIS3_EES5_S7_EELb1ELb0ELb0EEEvPS5_PS6_i:
        /* <DEDUP_REMOVED lines=45> */
.L_x_378:
[----:B------:R-:W-:-:S07]  /*02d0*/  MOV R6, 0x2f0 ;  /* 0x000002f000067802 */ /* 0x000fce0000000f00 */
[----:B------:R-:W-:Y:S05]  /*02e0*/  CALL.REL.NOINC `($__internal_25_$__cuda_sm20_div_u64) ;  /* 0x0000000800887944 */ /* 0x000fea0003c00000 */
[----:B------:R-:W-:Y:S01]  /*02f0*/  MOV R6, R3 ;  /* 0x0000000300067202 */ /* 0x000fe20000000f00 */
[----:B------:R-:W-:-:S07]  /*0300*/  IMAD.MOV.U32 R7, RZ, RZ, R8 ;  /* 0x000000ffff077224 */ /* 0x000fce00078e0008 */
.L_x_379:
[----:B------:R-:W-:Y:S05]  /*0310*/  BSYNC.RECONVERGENT B0 ;  /* 0x0000000000007941 */ /* 0x000fea0003800200 */
.L_x_377:
        /* <DEDUP_REMOVED lines=28> */
.L_x_382:
[----:B------:R-:W-:-:S05]  /*04e0*/  IADD3 R14, P1, PT, R2, R9, RZ ;  /* 0x00000009020e7210 */ /* 0x000fca0007f3e0ff */
[----:B0-----:R-:W-:-:S05]  /*04f0*/  IMAD.X R15, R3, 0x1, R11, P1 ;  /* 0x00000001030f7824 */ /* 0x001fca00008e060b */
        /* <DEDUP_REMOVED lines=18> */
[----:B------:R-:W-:-:S03]  /*0620*/  ISETP.NE.U32.AND P1, PT, R13, RZ, PT ;  /* 0x000000ff0d00720c */ /* 0x000fc60003f25070 */
[----:B------:R-:W0:Y:S01]  /*0630*/  MUFU.RCP R21, R20 ;  /* 0x0000001400157308 */ /* 0x000e220000001000 */
[----:B------:R-:W-:Y:S01]  /*0640*/  ISETP.NE.AND.EX P1, PT, R12, RZ, PT, P1 ;  /* 0x000000ff0c00720c */ /* 0x000fe20003f25310 */
[----:B0-----:R-:W-:-:S05]  /*0650*/  FMUL.FTZ R18, R18, R21 ;  /* 0x0000001512127220 */ /* 0x001fca0000410000 */
[----:B------:R-:W-:-:S05]  /*0660*/  F2FP.F16.F32.PACK_AB R18, RZ, R18 ;  /* 0x00000012ff12723e */ /* 0x000fca00000000ff */
[----:B------:R-:W-:-:S05]  /*0670*/  HADD2.F32 R18, -RZ, R18.H0_H0 ;  /* 0x20000012ff127230 */ /* 0x000fca0000004100 */
[----:B------:R-:W-:-:S05]  /*0680*/  FMUL.FTZ R15, R18, R15 ;  /* 0x0000000f120f7220 */ /* 0x000fca0000410000 */
[----:B------:R-:W-:-:S05]  /*0690*/  F2FP.F16.F32.PACK_AB R15, RZ, R15 ;  /* 0x0000000fff0f723e */ /* 0x000fca00000000ff */
[----:B------:R0:W-:Y:S01]  /*06a0*/  STG.E.U16 desc[UR6][R4.64], R15 ;  /* 0x0000000f04007986 */ /* 0x0001e2000c101506 */
[----:B------:R-:W-:Y:S05]  /*06b0*/  @P1 BRA `(.L_x_382) ;  /* 0xfffffffc00881947 */ /* 0x000fea000383ffff */
.L_x_381:
[----:B------:R-:W-:Y:S05]  /*06c0*/  BSYNC.RECONVERGENT B0 ;  /* 0x0000000000007941 */ /* 0x000fea0003800200 */
.L_x_380:
[----:B------:R-:W-:Y:S05]  /*06d0*/  @!P0 EXIT ;  /* 0x000000000000894d */ /* 0x000fea0003800000 */
[----:B------:R-:W1:Y:S01]  /*06e0*/  LDCU UR4, c[0x0][0x390] ;  /* 0x00007200ff0477ac */ /* 0x000e620008000800 */
[----:B------:R-:W-:Y:S01]  /*06f0*/  IMAD.SHL.U32 R21, R0, 0x2, RZ ;  /* 0x0000000200157824 */ /* 0x000fe200078e00ff */
[----:B------:R-:W-:Y:S01]  /*0700*/  SHF.R.U32.HI R19, RZ, 0x1f, R0 ;  /* 0x0000001fff137819 */ /* 0x000fe20000011600 */
[----:B------:R-:W2:Y:S01]  /*0710*/  LDCU.64 UR10, c[0x0][0x380] ;  /* 0x00007000ff0a77ac */ /* 0x000ea20008000a00 */
[----:B-1----:R-:W-:Y:S02]  /*0720*/  USHF.L.U64.HI UR8, UR4, 0x1, UR5 ;  /* 0x0000000104087899 */ /* 0x002fe40008010205 */
[----:B------:R-:W-:-:S12]  /*0730*/  USHF.L.U32 UR9, UR4, 0x1, URZ ;  /* 0x0000000104097899 */ /* 0x000fd800080006ff */
.L_x_383:
[----:B------:R-:W-:-:S04]  /*0740*/  LEA R10, P0, R23, R2, 0x1 ;  /* 0x00000002170a7211 */ /* 0x000fc800078008ff */
[----:B------:R-:W-:Y:S02]  /*0750*/  LEA.HI.X R11, R23, R3, R17, 0x1, P0 ;  /* 0x00000003170b7211 */ /* 0x000fe400000f0c11 */
[----:B------:R-:W-:-:S03]  /*0760*/  IADD3 R8, P0, PT, R21, R10, RZ ;  /* 0x0000000a15087210 */ /* 0x000fc60007f1e0ff */
[----:B------:R1:W3:Y:S02]  /*0770*/  LDG.E.U16.CONSTANT R20, desc[UR6][R10.64] ;  /* 0x000000060a147981 */ /* 0x0002e4000c1e9500 */
[----:B------:R-:W-:Y:S01]  /*0780*/  IMAD.X R9, R19, 0x1, R11, P0 ;  /* 0x0000000113097824 */ /* 0x000fe200000e060b */
[----:B------:R-:W-:-:S04]  /*0790*/  IADD3 R6, P0, PT, R21, R8, RZ ;  /* 0x0000000815067210 */ /* 0x000fc80007f1e0ff */
[----:B------:R4:W5:Y:S01]  /*07a0*/  LDG.E.U16.CONSTANT R24, desc[UR6][R8.64] ;  /* 0x0000000608187981 */ /* 0x000962000c1e9500 */
[----:B------:R-:W-:Y:S01]  /*07b0*/  IMAD.X R7, R19, 0x1, R9, P0 ;  /* 0x0000000113077824 */ /* 0x000fe200000e0609 */
[----:B0-----:R-:W-:-:S04]  /*07c0*/  IADD3 R4, P0, PT, R21, R6, RZ ;  /* 0x0000000615047210 */ /* 0x001fc80007f1e0ff */
[----:B------:R-:W2:Y:S01]  /*07d0*/  LDG.E.U16.CONSTANT R22, desc[UR6][R6.64] ;  /* 0x0000000606167981 */ /* 0x000ea2000c1e9500 */
[----:B------:R-:W-:-:S05]  /*07e0*/  IMAD.X R5, R19, 0x1, R7, P0 ;  /* 0x0000000113057824 */ /* 0x000fca00000e0607 */
[----:B------:R3:W2:Y:S01]  /*07f0*/  LDG.E.U16.CONSTANT R18, desc[UR6][R4.64] ;  /* 0x0000000604127981 */ /* 0x0006a2000c1e9500 */
[----:B------:R-:W-:-:S04]  /*0800*/  IADD3 R12, P0, PT, R10, UR9, RZ ;  /* 0x000000090a0c7c10 */ /* 0x000fc8000ff1e0ff */
[----:B------:R-:W-:-:S05]  /*0810*/  IADD3.X R13, PT, PT, R11, UR8, RZ, P0, !PT ;  /* 0x000000080b0d7c10 */ /* 0x000fca00087fe4ff */
[----:B------:R-:W2:Y:S01]  /*0820*/  LDG.E.U16.CONSTANT R12, desc[UR6][R12.64] ;  /* 0x000000060c0c7981 */ /* 0x000ea2000c1e9500 */
[----:B-1----:R-:W-:-:S04]  /*0830*/  IADD3 R10, P0, PT, R8, UR9, RZ ;  /* 0x00000009080a7c10 */ /* 0x002fc8000ff1e0ff */
[----:B------:R-:W-:Y:S02]  /*0840*/  IADD3.X R11, PT, PT, R9, UR8, RZ, P0, !PT ;  /* 0x00000008090b7c10 */ /* 0x000fe400087fe4ff */
[----:B------:R-:W-:Y:S02]  /*0850*/  IADD3 R14, P1, PT, R6, UR9, RZ ;  /* 0x00000009060e7c10 */ /* 0x000fe4000ff3e0ff */
[----:B----4-:R-:W-:Y:S01]  /*0860*/  IADD3 R8, P0, PT, R4, UR9, RZ ;  /* 0x0000000904087c10 */ /* 0x010fe2000ff1e0ff */
[----:B------:R0:W4:Y:S01]  /*0870*/  LDG.E.U16.CONSTANT R10, desc[UR6][R10.64] ;  /* 0x000000060a0a7981 */ /* 0x000122000c1e9500 */
[----:B------:R-:W-:Y:S02]  /*0880*/  IADD3.X R15, PT, PT, R7, UR8, RZ, P1, !PT ;  /* 0x00000008070f7c10 */ /* 0x000fe40008ffe4ff */
[----:B------:R-:W-:-:S03]  /*0890*/  IADD3.X R9, PT, PT, R5, UR8, RZ, P0, !PT ;  /* 0x0000000805097c10 */ /* 0x000fc600087fe4ff */
[----:B------:R-:W4:Y:S04]  /*08a0*/  LDG.E.U16.CONSTANT R14, desc[UR6][R14.64] ;  /* 0x000000060e0e7981 */ /* 0x000f28000c1e9500 */
[----:B------:R1:W4:Y:S01]  /*08b0*/  LDG.E.U16.CONSTANT R8, desc[UR6][R8.64] ;  /* 0x0000000608087981 */ /* 0x000322000c1e9500 */
[----:B---3--:R-:W-:-:S05]  /*08c0*/  HADD2.F32 R4, -RZ, -R20.H0_H0 ;  /* 0xa0000014ff047230 */ /* 0x008fca0000004100 */
[----:B------:R-:W-:Y:S01]  /*08d0*/  FMUL.FTZ R4, R4, 1.4426950216293334961 ;  /* 0x3fb8aa3b04047820 */ /* 0x000fe20000410000 */
[----:B-----5:R-:W-:-:S05]  /*08e0*/  HADD2.F32 R5, -RZ, -R24.H0_H0 ;  /* 0xa0000018ff057230 */ /* 0x020fca0000004100 */
[----:B------:R-:W3:Y:S01]  /*08f0*/  MUFU.EX2 R4, R4 ;  /* 0x0000000400047308 */ /* 0x000ee20000000800 */
[----:B------:R-:W-:Y:S01]  /*0900*/  FMUL.FTZ R7, R5, 1.4426950216293334961 ;  /* 0x3fb8aa3b05077820 */ /* 0x000fe20000410000 */
[----:B--2---:R-:W-:-:S05]  /*0910*/  HADD2.F32 R5, -RZ, -R22.H0_H0 ;  /* 0xa0000016ff057230 */ /* 0x004fca0000004100 */
[----:B0-----:R-:W-:Y:S01]  /*0920*/  FMUL.FTZ R11, R5, 1.4426950216293334961 ;  /* 0x3fb8aa3b050b7820 */ /* 0x001fe20000410000 */
[----:B------:R-:W-:Y:S01]  /*0930*/  HADD2.F32 R5, -RZ, -R18.H0_H0 ;  /* 0xa0000012ff057230 */ /* 0x000fe20000004100 */
[----:B------:R-:W0:Y:S04]  /*0940*/  MUFU.EX2 R7, R7 ;  /* 0x0000000700077308 */ /* 0x000e280000000800 */
[----:B------:R-:W-:Y:S01]  /*0950*/  FMUL.FTZ R13, R5, 1.4426950216293334961 ;  /* 0x3fb8aa3b050d7820 */ /* 0x000fe20000410000 */
[----:B------:R-:W2:Y:S01]  /*0960*/  MUFU.EX2 R11, R11 ;  /* 0x0000000b000b7308 */ /* 0x000ea20000000800 */
[----:B---3--:R-:W-:-:S04]  /*0970*/  FADD.FTZ R6, R4, 1 ;  /* 0x3f80000004067421 */ /* 0x008fc80000010000 */
[----:B------:R-:W3:Y:S04]  /*0980*/  MUFU.EX2 R13, R13 ;  /* 0x0000000d000d7308 */ /* 0x000ee80000000800 */
[----:B------:R2:W5:Y:S01]  /*0990*/  MUFU.RCP R25, R6 ;  /* 0x0000000600197308 */ /* 0x0005620000001000 */
[----:B0-----:R-:W-:Y:S01]  /*09a0*/  FADD.FTZ R5, R7, 1 ;  /* 0x3f80000007057421 */ /* 0x001fe20000010000 */
[----:B------:R-:W-:Y:S02]  /*09b0*/  HADD2.F32 R20, -RZ, R20.H0_H0 ;  /* 0x20000014ff147230 */ /* 0x000fe40000004100 */
[----:B--2---:R-:W-:Y:S01]  /*09c0*/  FADD.FTZ R6, R11, 1 ;  /* 0x3f8000000b067421 */ /* 0x004fe20000010000 */
[----:B---3--:R-:W-:-:S03]  /*09d0*/  FADD.FTZ R7, R13, 1 ;  /* 0x3f8000000d077421 */ /* 0x008fc60000010000 */
[----:B------:R-:W0:Y:S08]  /*09e0*/  MUFU.RCP R5, R5 ;  /* 0x0000000500057308 */ /* 0x000e300000001000 */
[----:B------:R-:W2:Y:S01]  /*09f0*/  MUFU.RCP R6, R6 ;  /* 0x0000000600067308 */ /* 0x000ea20000001000 */
[----:B-----5:R-:W-:-:S07]  /*0a00*/  FMUL.FTZ R20, R20, R25 ;  /* 0x0000001914147220 */ /* 0x020fce0000410000 */
[----:B------:R-:W3:Y:S01]  /*0a10*/  MUFU.RCP R7, R7 ;  /* 0x0000000700077308 */ /* 0x000ee20000001000 */
[----:B------:R-:W-:Y:S01]  /*0a20*/  F2FP.F16.F32.PACK_AB R20, RZ, R20 ;  /* 0x00000014ff14723e */ /* 0x000fe200000000ff */
[----:B-1----:R-:W-:Y:S02]  /*0a30*/  HADD2.F32 R9, -RZ, R12.H0_H0 ;  /* 0x2000000cff097230 */ /* 0x002fe40000004100 */
[----:B------:R-:W-:Y:S02]  /*0a40*/  HADD2.F32 R24, -RZ, R24.H0_H0 ;  /* 0x20000018ff187230 */ /* 0x000fe40000004100 */
[----:B------:R-:W-:Y:S02]  /*0a50*/  HADD2.F32 R20, -RZ, R20.H0_H0 ;  /* 0x20000014ff147230 */ /* 0x000fe40000004100 */
[----:B------:R-:W-:Y:S01]  /*0a60*/  HADD2.F32 R11, -RZ, R22.H0_H0 ;  /* 0x20000016ff0b7230 */ /* 0x000fe20000004100 */
[----:B------:R-:W-:Y:S01]  /*0a70*/  IADD3 R12, P0, PT, R16, R23, RZ ;  /* 0x00000017100c7210 */ /* 0x000fe20007f1e0ff */
[----:B------:R-:W-:-:S02]  /*0a80*/  HADD2.F32 R18, -RZ, R18.H0_H0 ;  /* 0x20000012ff127230 */ /* 0x000fc40000004100 */
[----:B------:R-:W-:Y:S01]  /*0a90*/  FMUL.FTZ R9, R20, R9 ;  /* 0x0000000914097220 */ /* 0x000fe20000410000 */
[----:B0-----:R-:W-:Y:S01]  /*0aa0*/  FMUL.FTZ R24, R24, R5 ;  /* 0x0000000518187220 */ /* 0x001fe20000410000 */
[----:B--2---:R-:W-:Y:S01]  /*0ab0*/  FMUL.FTZ R6, R11, R6 ;  /* 0x000000060b067220 */ /* 0x004fe20000410000 */
[----:B------:R-:W-:Y:S02]  /*0ac0*/  IADD3.X R13, PT, PT, RZ, R17, RZ, P0, !PT ;  /* 0x00000011ff0d7210 */ /* 0x000fe400007fe4ff */
[----:B------:R-:W-:Y:S01]  /*0ad0*/  LEA R4, P0, R12, UR10, 0x1 ;  /* 0x0000000a0c047c11 */ /* 0x000fe2000f8008ff */
[----:B---3--:R-:W-:Y:S01]  /*0ae0*/  FMUL.FTZ R7, R18, R7 ;  /* 0x0000000712077220 */ /* 0x008fe20000410000 */
[----:B------:R-:W-:Y:S02]  /*0af0*/  F2FP.F16.F32.PACK_AB R9, RZ, R9 ;  /* 0x00000009ff09723e */ /* 0x000fe400000000ff */
[----:B------:R-:W-:Y:S02]  /*0b00*/  F2FP.F16.F32.PACK_AB R24, RZ, R24 ;  /* 0x00000018ff18723e */ /* 0x000fe400000000ff */
[----:B------:R-:W-:-:S02]  /*0b10*/  F2FP.F16.F32.PACK_AB R6, RZ, R6 ;  /* 0x00000006ff06723e */ /* 0x000fc400000000ff */
[----:B------:R-:W-:Y:S01]  /*0b20*/  LEA.HI.X R5, R12, UR11, R13, 0x1, P0 ;  /* 0x0000000b0c057c11 */ /* 0x000fe200080f0c0d */
[----:B------:R-:W-:Y:S01]  /*0b30*/  HADD2.F32 R24, -RZ, R24.H0_H0 ;  /* 0x20000018ff187230 */ /* 0x000fe20000004100 */
[----:B------:R-:W-:Y:S01]  /*0b40*/  PRMT R12, R9, 0x7610, R12 ;  /* 0x00007610090c7816 */ /* 0x000fe2000000000c */
[----:B------:R-:W-:Y:S01]  /*0b50*/  HADD2.F32 R9, -RZ, R6.H0_H0 ;  /* 0x20000006ff097230 */ /* 0x000fe20000004100 */
[----:B------:R-:W-:Y:S01]  /*0b60*/  F2FP.F16.F32.PACK_AB R11, RZ, R7 ;  /* 0x00000007ff0b723e */ /* 0x000fe200000000ff */
[----:B----4-:R-:W-:Y:S01]  /*0b70*/  HADD2.F32 R7, -RZ, R10.H0_H0 ;  /* 0x2000000aff077230 */ /* 0x010fe20000004100 */
[----:B------:R-:W-:Y:S01]  /*0b80*/  IADD3 R6, P0, PT, R21, R4, RZ ;  /* 0x0000000415067210 */ /* 0x000fe20007f1e0ff */
[----:B------:R0:W-:Y:S01]  /*0b90*/  STG.E.U16 desc[UR6][R4.64], R12 ;  /* 0x0000000c04007986 */ /* 0x0001e2000c101506 */
[----:B------:R-:W-:Y:S02]  /*0ba0*/  HADD2.F32 R14, -RZ, R14.H0_H0 ;  /* 0x2000000eff0e7230 */ /* 0x000fe40000004100 */
[----:B------:R-:W-:Y:S01]  /*0bb0*/  FMUL.FTZ R24, R24, R7 ;  /* 0x0000000718187220 */ /* 0x000fe20000410000 */
[----:B------:R-:W-:-:S02]  /*0bc0*/  IMAD.X R7, R19, 0x1, R5, P0 ;  /* 0x0000000113077824 */ /* 0x000fc400000e0605 */
[----:B------:R-:W-:Y:S02]  /*0bd0*/  HADD2.F32 R11, -RZ, R11.H0_H0 ;  /* 0x2000000bff0b7230 */ /* 0x000fe40000004100 */
[----:B------:R-:W-:Y:S01]  /*0be0*/  HADD2.F32 R8, -RZ, R8.H0_H0 ;  /* 0x20000008ff087230 */ /* 0x000fe20000004100 */
[----:B0-----:R-:W-:Y:S01]  /*0bf0*/  IADD3 R4, P0, PT, R21, R6, RZ ;  /* 0x0000000615047210 */ /* 0x001fe20007f1e0ff */
[----:B------:R-:W-:-:S03]  /*0c00*/  FMUL.FTZ R9, R9, R14 ;  /* 0x0000000e09097220 */ /* 0x000fc60000410000 */
[----:B------:R-:W-:Y:S01]  /*0c10*/  FMUL.FTZ R11, R11, R8 ;  /* 0x000000080b0b7220 */ /* 0x000fe20000410000 */
[----:B------:R-:W-:Y:S01]  /*0c20*/  IMAD.X R5, R19, 0x1, R7, P0 ;  /* 0x0000000113057824 */ /* 0x000fe200000e0607 */
[----:B------:R-:W-:Y:S02]  /*0c30*/  IADD3 R8, P0, PT, R21, R4, RZ ;  /* 0x0000000415087210 */ /* 0x000fe40007f1e0ff */
[----:B------:R-:W-:Y:S02]  /*0c40*/  F2FP.F16.F32.PACK_AB R24, RZ, R24 ;  /* 0x00000018ff18723e */ /* 0x000fe400000000ff */
[----:B------:R-:W-:Y:S01]  /*0c50*/  F2FP.F16.F32.PACK_AB R10, RZ, R9 ;  /* 0x00000009ff0a723e */ /* 0x000fe200000000ff */
[----:B------:R-:W-:Y:S01]  /*0c60*/  IMAD.X R9, R19, 0x1, R5, P0 ;  /* 0x0000000113097824 */ /* 0x000fe200000e0605 */
[----:B------:R-:W-:Y:S02]  /*0c70*/  F2FP.F16.F32.PACK_AB R11, RZ, R11 ;  /* 0x0000000bff0b723e */ /* 0x000fe400000000ff */
        /* <DEDUP_REMOVED lines=9> */
        .weak           $__internal_25_$__cuda_sm20_div_u64
        .type           $__internal_25_$__cuda_sm20_div_u64,@function
        .size           $__internal_25_$__cuda_sm20_div_u64,(.L_x_443 - $__internal_25_$__cuda_sm20_div_u64)
$__internal_25_$__cuda_sm20_div_u64:
        /* <DEDUP_REMOVED lines=68> */
[----:B------:R-:W-:Y:S06]  /*1150*/  RET.REL.NODEC R6 `(_ZN4vllm18act_and_mul_kernelIN3c104HalfE7__half2XadL_ZNS_11silu_kernelIS2_EET_RKS5_EEXadL_ZNS_18packed_silu_kernelIS3_EES5_S7_EELb1ELb0ELb0EEEvPS5_PS6_i) ;  /* 0xffffffec06a87950 */ /* 0x000fec0003c3ffff */
.L_x_384:
        /* <DEDUP_REMOVED lines=10> */
.L_x_443:


//--------------------- .text._ZN4vllm18act_and_mul_kernelIf6float2XadL_ZNS_11silu_kernelIfEET_RKS3_EEXadL_ZNS_18packed_silu_kernelIS1_EES3_S5_EELb1ELb0ELb0EEEvPS3_PS4_i --------------------------
	.section	.text._ZN4vllm18act_and_mul_kernelIf6float2XadL_ZNS_11silu_kernelIfEET_RKS3_EEXadL_ZNS_18packed_silu_kernelIS1_EES3_S5_EELb1ELb0ELb0EEEvPS3_PS4_i,"ax",@progbits
	.align	128
        .global         _ZN4vllm18act_and_mul_kernelIf6float2XadL_ZNS_11silu_kernelIfEET_RKS3_EEXadL_ZNS_18packed_silu_kernelIS1_EES3_S5_EELb1ELb0ELb0EEEvPS3_PS4_i
        .type           _ZN4vllm18act_and_mul_kernelIf6float2XadL_ZNS_11silu_kernelIfEET_RKS3_EEXadL_ZNS_18packed_silu_kernelIS1_EES3_S5_EELb1ELb0ELb0EEEvPS3_PS4_i,@function
        .size           _ZN4vllm18act_and_mul_kernelIf6float2XadL_ZNS_11silu_kernelIfEET_RKS3_EEXadL_ZNS_18packed_silu_kernelIS1_EES3_S5_EELb1ELb0ELb0EEEvPS3_PS4_i,(.L_x_444 - _ZN4vllm18act_and_mul_kernelIf6float2XadL_ZNS_11silu_kernelIfEET_RKS3_EEXadL_ZNS_18packed_silu_kernelIS1_EES3_S5_EELb1ELb0ELb0EEEvPS3_PS4_i)
        .other          _ZN4vllm18act_and_mul_kernelIf6float2XadL_ZNS_11silu_kernelIfEET_RKS3_EEXadL_ZNS_18packed_silu_kernelIS1_EES3_S5_EELb1ELb0ELb0EEEvPS3_PS4_i,@"STO_CUDA_ENTRY STV_DEFAULT"
_ZN4vllm18act_and_mul_kernelIf6float2XadL_ZNS_11silu_kernelIfEET_RKS3_EEXadL_ZNS_18packed_silu_kernelIS1_EES3_S5_EELb1ELb0ELb0EEEvPS3_PS4_i:
.text._ZN4vllm18act_and_mul_kernelIf6float2XadL_ZNS_11silu_kernelIfEET_RKS3_EEXadL_ZNS_18packed_silu_kernelIS1_EES3_S5_EELb1ELb0ELb0EEEvPS3_PS4_i:
        /* <DEDUP_REMOVED lines=20> */
[----:B------:R-:W-:-:S04]  /*0140*/  IADD3 R6, P0, P1, R3, -R6, -R2 ;  /* 0x8000000603067210 */ /* 0x000fc8000791e802 */
[----:B------:R-:W-:Y:S01]  /*0150*/  IADD3.X R3, PT, PT, R4, -0x1, ~R5, P0, P1 ;  /* 0xffffffff04037810 */ /* 0x000fe200007e2c05 */
[----:B------:R-:W-:-:S03]  /*0160*/  IMAD.SHL.U32 R4, R0, 0x2, RZ ;  /* 0x0000000200047824 */ /* 0x000fc600078e00ff */
[----:B------:R-:W-:-:S13]  /*0170*/  ISETP.NE.U32.AND P0, PT, R3, RZ, PT ;  /* 0x000000ff0300720c */ /* 0x000fda0003f05070 */
[----:B------:R-:W-:Y:S05]  /*0180*/  @P0 BRA `(.L_x_386) ;  /* 0x0000000000540947 */ /* 0x000fea0003800000 */
[----:B------:R-:W0:Y:S01]  /*0190*/  I2F.U32.RP R3, R19 ;  /* 0x0000001300037306 */ /* 0x000e220000209000 */
[----:B------:R-:W-:Y:S01]  /*01a0*/  ISETP.NE.U32.AND P2, PT, R19, RZ, PT ;  /* 0x000000ff1300720c */ /* 0x000fe20003f45070 */
[----:B------:R-:W-:-:S06]  /*01b0*/  HFMA2 R7, -RZ, RZ, 0, 0 ;  /* 0x00000000ff077431 */ /* 0x000fcc00000001ff */
        /* <DEDUP_REMOVED lines=16> */
[----:B------:R-:W-:Y:S01]  /*02c0*/  IMAD.MOV.U32 R6, RZ, RZ, R9 ;  /* 0x000000ffff067224 */ /* 0x000fe200078e0009 */
[----:B------:R-:W-:Y:S06]  /*02d0*/  BRA `(.L_x_387) ;  /* 0x0000000000087947 */ /* 0x000fec0003800000 */
.L_x_386:
[----:B------:R-:W-:-:S07]  /*02e0*/  MOV R8, 0x300 ;  /* 0x0000030000087802 */ /* 0x000fce0000000f00 */
[----:B------:R-:W-:Y:S05]  /*02f0*/  CALL.REL.NOINC `($__internal_26_$__cuda_sm20_div_u64) ;  /* 0x0000000800047944 */ /* 0x000fea0003c00000 */
.L_x_387:
[----:B------:R-:W-:Y:S05]  /*0300*/  BSYNC.RECONVERGENT B0 ;  /* 0x0000000000007941 */ /* 0x000fea0003800200 */
.L_x_385:
        /* <DEDUP_REMOVED lines=28> */
.L_x_390:
[----:B------:R-:W-:-:S05]  /*04d0*/  IADD3 R12, P1, PT, R2, R21, RZ ;  /* 0x00000015020c7210 */ /* 0x000fca0007f3e0ff */
[----:B------:R-:W-:-:S05]  /*04e0*/  IMAD.X R13, R3, 0x1, R23, P1 ;  /* 0x00000001030d7824 */ /* 0x000fca00008e0617 */
[----:B------:R-:W2:Y:S01]  /*04f0*/  LDG.E.CONSTANT R12, desc[UR6][R12.64] ;  /* 0x000000060c0c7981 */ /* 0x000ea2000c1e9900 */
[----:B------:R-:W-:-:S05]  /*0500*/  IADD3 R10, P1, PT, R21, R8, RZ ;  /* 0x00000008150a7210 */ /* 0x000fca0007f3e0ff */
[----:B------:R-:W-:-:S05]  /*0510*/  IMAD.X R11, R23, 0x1, R22, P1 ;  /* 0x00000001170b7824 */ /* 0x000fca00008e0616 */
[----:B------:R-:W3:Y:S01]  /*0520*/  LDG.E.CONSTANT R10, desc[UR6][R10.64] ;  /* 0x000000060a0a7981 */ /* 0x000ee2000c1e9900 */
[----:B0-----:R-:W-:Y:S02]  /*0530*/  IADD3 R4, P1, PT, R21, R7, RZ ;  /* 0x0000000715047210 */ /* 0x001fe40007f3e0ff */
[----:B------:R-:W-:Y:S02]  /*0540*/  IADD3 R16, P2, PT, R19, R16, RZ ;  /* 0x0000001013107210 */ /* 0x000fe40007f5e0ff */
[----:B------:R-:W-:Y:S02]  /*0550*/  IADD3.X R5, PT, PT, R23, R6, RZ, P1, !PT ;  /* 0x0000000617057210 */ /* 0x000fe40000ffe4ff */
[----:B------:R-:W-:Y:S01]  /*0560*/  IADD3 R18, P1, PT, R18, -0x1, RZ ;  /* 0xffffffff12127810 */ /* 0x000fe20007f3e0ff */
[----:B------:R-:W-:Y:S01]  /*0570*/  IMAD.X R17, RZ, RZ, R17, P2 ;  /* 0x000000ffff117224 */ /* 0x000fe200010e0611 */
[----:B------:R-:W-:Y:S02]  /*0580*/  LEA R21, P3, R19, R21, 0x2 ;  /* 0x0000001513157211 */ /* 0x000fe400078610ff */
[----:B------:R-:W-:-:S02]  /*0590*/  IADD3.X R20, PT, PT, R20, -0x1, RZ, P1, !PT ;  /* 0xffffffff14147810 */ /* 0x000fc40000ffe4ff */
[----:B------:R-:W-:Y:S02]  /*05a0*/  ISETP.NE.U32.AND P1, PT, R18, RZ, PT ;  /* 0x000000ff1200720c */ /* 0x000fe40003f25070 */
[----:B------:R-:W-:Y:S02]  /*05b0*/  LEA.HI.X R23, R19, R23, RZ, 0x2, P3 ;  /* 0x0000001713177211 */ /* 0x000fe400018f14ff */
[----:B------:R-:W-:Y:S01]  /*05c0*/  ISETP.NE.AND.EX P1, PT, R20, RZ, PT, P1 ;  /* 0x000000ff1400720c */ /* 0x000fe20003f25310 */
[----:B--2---:R-:W-:-:S06]  /*05d0*/  FMUL.FTZ R9, R12, -1.4426950216293334961 ;  /* 0xbfb8aa3b0c097820 */ /* 0x004fcc0000410000 */
[----:B------:R-:W0:Y:S02]  /*05e0*/  MUFU.EX2 R9, R9 ;  /* 0x0000000900097308 */ /* 0x000e240000000800 */
[----:B0-----:R-:W-:-:S04]  /*05f0*/  FADD.FTZ R14, R9, 1 ;  /* 0x3f800000090e7421 */ /* 0x001fc80000010000 */
[----:B------:R-:W0:Y:S02]  /*0600*/  MUFU.RCP R15, R14 ;  /* 0x0000000e000f7308 */ /* 0x000e240000001000 */
[----:B0-----:R-:W-:-:S04]  /*0610*/  FMUL.FTZ R15, R12, R15 ;  /* 0x0000000f0c0f7220 */ /* 0x001fc80000410000 */
[----:B---3--:R-:W-:-:S05]  /*0620*/  FMUL.FTZ R15, R10, R15 ;  /* 0x0000000f0a0f7220 */ /* 0x008fca0000410000 */
[----:B------:R0:W-:Y:S01]  /*0630*/  STG.E desc[UR6][R4.64], R15 ;  /* 0x0000000f04007986 */ /* 0x0001e2000c101906 */
[----:B------:R-:W-:Y:S05]  /*0640*/  @P1 BRA `(.L_x_390) ;  /* 0xfffffffc00a01947 */ /* 0x000fea000383ffff */
.L_x_389:
[----:B------:R-:W-:Y:S05]  /*0650*/  BSYNC.RECONVERGENT B0 ;  /* 0x0000000000007941 */ /* 0x000fea0003800200 */
.L_x_388:
[----:B------:R-:W-:Y:S05]  /*0660*/  @!P0 EXIT ;  /* 0x000000000000894d */ /* 0x000fea0003800000 */
[----:B------:R-:W1:Y:S01]  /*0670*/  LDCU UR4, c[0x0][0x390] ;  /* 0x00007200ff0477ac */ /* 0x000e620008000800 */
[----:B------:R-:W-:Y:S01]  /*0680*/  IMAD.SHL.U32 R21, R19, 0x4, RZ ;  /* 0x0000000413157824 */ /* 0x000fe200078e00ff */
[----:B------:R-:W-:Y:S01]  /*0690*/  SHF.R.U32.HI R19, RZ, 0x1e, R19 ;  /* 0x0000001eff137819 */ /* 0x000fe20000011613 */
[----:B------:R-:W2:Y:S01]  /*06a0*/  LDCU.64 UR10, c[0x0][0x380] ;  /* 0x00007000ff0a77ac */ /* 0x000ea20008000a00 */
[----:B-1----:R-:W-:Y:S02]  /*06b0*/  USHF.L.U64.HI UR8, UR4, 0x2, UR5 ;  /* 0x0000000204087899 */ /* 0x002fe40008010205 */
[----:B------:R-:W-:-:S12]  /*06c0*/  USHF.L.U32 UR9, UR4, 0x2, URZ ;  /* 0x0000000204097899 */ /* 0x000fd800080006ff */
.L_x_391:
[----:B------:R-:W-:-:S04]  /*06d0*/  LEA R6, P0, R16, R2, 0x2 ;  /* 0x0000000210067211 */ /* 0x000fc800078010ff */
[----:B------:R-:W-:Y:S02]  /*06e0*/  LEA.HI.X R7, R16, R3, R17, 0x2, P0 ;  /* 0x0000000310077211 */ /* 0x000fe400000f1411 */
[----:B------:R-:W-:-:S03]  /*06f0*/  IADD3 R12, P0, PT, R21, R6, RZ ;  /* 0x00000006150c7210 */ /* 0x000fc60007f1e0ff */
[----:B------:R1:W3:Y:S02]  /*0700*/  LDG.E.CONSTANT R23, desc[UR6][R6.64] ;  /* 0x0000000606177981 */ /* 0x0002e4000c1e9900 */
[----:B------:R-:W-:Y:S01]  /*0710*/  IMAD.X R13, R19, 0x1, R7, P0 ;  /* 0x00000001130d7824 */ /* 0x000fe200000e0607 */
[----:B------:R-:W-:-:S04]  /*0720*/  IADD3 R8, P0, PT, R21, R12, RZ ;  /* 0x0000000c15087210 */ /* 0x000fc80007f1e0ff */
[----:B------:R4:W5:Y:S01]  /*0730*/  LDG.E.CONSTANT R22, desc[UR6][R12.64] ;  /* 0x000000060c167981 */ /* 0x000962000c1e9900 */
[----:B------:R-:W-:Y:S01]  /*0740*/  IMAD.X R9, R19, 0x1, R13, P0 ;  /* 0x0000000113097824 */ /* 0x000fe200000e060d */
[----:B0-----:R-:W-:-:S04]  /*0750*/  IADD3 R4, P0, PT, R21, R8, RZ ;  /* 0x0000000815047210 */ /* 0x001fc80007f1e0ff */
[----:B------:R-:W2:Y:S01]  /*0760*/  LDG.E.CONSTANT R20, desc[UR6][R8.64] ;  /* 0x0000000608147981 */ /* 0x000ea2000c1e9900 */
[----:B------:R-:W-:-:S05]  /*0770*/  IMAD.X R5, R19, 0x1, R9, P0 ;  /* 0x0000000113057824 */ /* 0x000fca00000e0609 */
[----:B------:R3:W2:Y:S01]  /*0780*/  LDG.E.CONSTANT R18, desc[UR6][R4.64] ;  /* 0x0000000604127981 */ /* 0x0006a2000c1e9900 */
[----:B------:R-:W-:-:S04]  /*0790*/  IADD3 R10, P0, PT, R6, UR9, RZ ;  /* 0x00000009060a7c10 */ /* 0x000fc8000ff1e0ff */
[----:B------:R-:W-:Y:S02]  /*07a0*/  IADD3.X R11, PT, PT, R7, UR8, RZ, P0, !PT ;  /* 0x00000008070b7c10 */ /* 0x000fe400087fe4ff */
[----:B-1----:R-:W-:Y:S02]  /*07b0*/  IADD3 R6, P0, PT, R12, UR9, RZ ;  /* 0x000000090c067c10 */ /* 0x002fe4000ff1e0ff */
[----:B------:R-:W-:Y:S01]  /*07c0*/  IADD3 R14, P1, PT, R8, UR9, RZ ;  /* 0x00000009080e7c10 */ /* 0x000fe2000ff3e0ff */
[----:B------:R2:W2:Y:S01]  /*07d0*/  LDG.E.CONSTANT R10, desc[UR6][R10.64] ;  /* 0x000000060a0a7981 */ /* 0x0004a2000c1e9900 */
[----:B------:R-:W-:Y:S02]  /*07e0*/  IADD3.X R7, PT, PT, R13, UR8, RZ, P0, !PT ;  /* 0x000000080d077c10 */ /* 0x000fe400087fe4ff */
[----:B----4-:R-:W-:Y:S02]  /*07f0*/  IADD3 R12, P0, PT, R4, UR9, RZ ;  /* 0x00000009040c7c10 */ /* 0x010fe4000ff1e0ff */
[----:B------:R-:W-:Y:S01]  /*0800*/  IADD3.X R15, PT, PT, R9, UR8, RZ, P1, !PT ;  /* 0x00000008090f7c10 */ /* 0x000fe20008ffe4ff */
[----:B------:R0:W4:Y:S01]  /*0810*/  LDG.E.CONSTANT R24, desc[UR6][R6.64] ;  /* 0x0000000606187981 */ /* 0x000122000c1e9900 */
[----:B------:R-:W-:-:S03]  /*0820*/  IADD3.X R13, PT, PT, R5, UR8, RZ, P0, !PT ;  /* 0x00000008050d7c10 */ /* 0x000fc600087fe4ff */
[----:B------:R-:W4:Y:S04]  /*0830*/  LDG.E.CONSTANT R14, desc[UR6][R14.64] ;  /* 0x000000060e0e7981 */ /* 0x000f28000c1e9900 */
[----:B------:R1:W4:Y:S01]  /*0840*/  LDG.E.CONSTANT R12, desc[UR6][R12.64] ;  /* 0x000000060c0c7981 */ /* 0x000322000c1e9900 */
[----:B---3--:R-:W-:-:S06]  /*0850*/  FMUL.FTZ R4, R23, -1.4426950216293334961 ;  /* 0xbfb8aa3b17047820 */ /* 0x008fcc0000410000 */
[----:B------:R-:W3:Y:S01]  /*0860*/  MUFU.EX2 R4, R4 ;  /* 0x0000000400047308 */ /* 0x000ee20000000800 */
[----:B-----5:R-:W-:Y:S01]  /*0870*/  FMUL.FTZ R5, R22, -1.4426950216293334961 ;  /* 0xbfb8aa3b16057820 */ /* 0x020fe20000410000 */
[----:B--2---:R-:W-:-:S05]  /*0880*/  FMUL.FTZ R11, R20, -1.4426950216293334961 ;  /* 0xbfb8aa3b140b7820 */ /* 0x004fca0000410000 */
[----:B------:R-:W2:Y:S01]  /*0890*/  MUFU.EX2 R5, R5 ;  /* 0x0000000500057308 */ /* 0x000ea20000000800 */
[----:B0-----:R-:W-:-:S03]  /*08a0*/  FMUL.FTZ R6, R18, -1.4426950216293334961 ;  /* 0xbfb8aa3b12067820 */ /* 0x001fc60000410000 */
[----:B------:R-:W1:Y:S01]  /*08b0*/  MUFU.EX2 R11, R11 ;  /* 0x0000000b000b7308 */ /* 0x000e620000000800 */
[----:B---3--:R-:W-:-:S03]  /*08c0*/  FADD.FTZ R8, R4, 1 ;  /* 0x3f80000004087421 */ /* 0x008fc60000010000 */
[----:B------:R-:W0:Y:S01]  /*08d0*/  MUFU.EX2 R6, R6 ;  /* 0x0000000600067308 */ /* 0x000e220000000800 */
[----:B--2---:R-:W-:-:S03]  /*08e0*/  FADD.FTZ R9, R5, 1 ;  /* 0x3f80000005097421 */ /* 0x004fc60000010000 */
[----:B------:R-:W2:Y:S01]  /*08f0*/  MUFU.RCP R8, R8 ;  /* 0x0000000800087308 */ /* 0x000ea20000001000 */
[----:B------:R-:W-:Y:S01]  /*0900*/  IADD3 R5, P0, PT, R0, R16, RZ ;  /* 0x0000001000057210 */ /* 0x000fe20007f1e0ff */
[----:B-1----:R-:W-:-:S04]  /*0910*/  FADD.FTZ R13, R11, 1 ;  /* 0x3f8000000b0d7421 */ /* 0x002fc80000010000 */
[----:B------:R-:W-:Y:S02]  /*0920*/  IMAD.X R26, RZ, RZ, R17, P0 ;  /* 0x000000ffff1a7224 */ /* 0x000fe400000e0611 */
[----:B------:R-:W1:Y:S01]  /*0930*/  MUFU.RCP R9, R9 ;  /* 0x0000000900097308 */ /* 0x000e620000001000 */
[----:B0-----:R-:W-:Y:S01]  /*0940*/  FADD.FTZ R25, R6, 1 ;  /* 0x3f80000006197421 */ /* 0x001fe20000010000 */
[----:B------:R-:W-:-:S06]  /*0950*/  LEA R4, P0, R5, UR10, 0x2 ;  /* 0x0000000a05047c11 */ /* 0x000fcc000f8010ff */
[----:B------:R-:W0:Y:S01]  /*0960*/  MUFU.RCP R13, R13 ;  /* 0x0000000d000d7308 */ /* 0x000e220000001000 */
[----:B------:R-:W-:Y:S02]  /*0970*/  LEA.HI.X R5, R5, UR11, R26, 0x2, P0 ;  /* 0x0000000b05057c11 */ /* 0x000fe400080f141a */
[----:B------:R-:W-:-:S05]  /*0980*/  IADD3 R6, P0, PT, R21, R4, RZ ;  /* 0x0000000415067210 */ /* 0x000fca0007f1e0ff */
[----:B------:R-:W3:Y:S01]  /*0990*/  MUFU.RCP R11, R25 ;  /* 0x00000019000b7308 */ /* 0x000ee20000001000 */
[----:B--2---:R-:W-:Y:S01]  /*09a0*/  FMUL.FTZ R23, R23, R8 ;  /* 0x0000000817177220 */ /* 0x004fe20000410000 */
[----:B------:R-:W-:Y:S01]  /*09b0*/  IMAD.X R7, R19, 0x1, R5, P0 ;  /* 0x0000000113077824 */ /* 0x000fe200000e0605 */
[----:B------:R-:W-:Y:S01]  /*09c0*/  IADD3 R8, P0, PT, R21, R6, RZ ;  /* 0x0000000615087210 */ /* 0x000fe20007f1e0ff */
[----:B-1----:R-:W-:Y:S01]  /*09d0*/  FMUL.FTZ R15, R22, R9 ;  /* 0x00000009160f7220 */ /* 0x002fe20000410000 */
[----:B------:R-:W-:-:S03]  /*09e0*/  FMUL.FTZ R23, R10, R23 ;  /* 0x000000170a177220 */ /* 0x000fc60000410000 */
[----:B------:R-:W-:Y:S01]  /*09f0*/  IMAD.X R9, R19, 0x1, R7, P0 ;  /* 0x0000000113097824 */ /* 0x000fe200000e0607 */
[----:B------:R-:W-:Y:S01]  /*0a00*/  IADD3 R10, P0, PT, R21, R8, RZ ;  /* 0x00000008150a7210 */ /* 0x000fe20007f1e0ff */
[----:B0-----:R-:W-:Y:S01]  /*0a10*/  FMUL.FTZ R13, R20, R13 ;  /* 0x0000000d140d7220 */ /* 0x001fe20000410000 */
[----:B----4-:R-:W-:-:S03]  /*0a20*/  FMUL.FTZ R15, R24, R15 ;  /* 0x0000000f180f7220 */ /* 0x010fc60000410000 */
[----:B------:R-:W-:Y:S01]  /*0a30*/  FMUL.FTZ R13, R14, R13 ;  /* 0x0000000d0e0d7220 */ /* 0x000fe20000410000 */
[----:B---3--:R-:W-:Y:S01]  /*0a40*/  FMUL.FTZ R25, R18, R11 ;  /* 0x0000000b12197220 */ /* 0x008fe20000410000 */
[----:B------:R-:W-:Y:S02]  /*0a50*/  IADD3.X R11, PT, PT, R19, R9, RZ, P0, !PT ;  /* 0x00000009130b7210 */ /* 0x000fe400007fe4ff */
        /* <DEDUP_REMOVED lines=9> */
[----:B-1----:R-:W-:Y:S05]  /*0af0*/  @!P0 BRA `(.L_x_391) ;  /* 0xfffffff800f48947 */ /* 0x002fea000383ffff */
[----:B------:R-:W-:Y:S05]  /*0b00*/  EXIT ;  /* 0x000000000000794d */ /* 0x000fea0003800000 */
        .weak           $__internal_26_$__cuda_sm20_div_u64
        .type           $__internal_26_$__cuda_sm20_div_u64,@function
        .size           $__internal_26_$__cuda_sm20_div_u64,(.L_x_444 - $__internal_26_$__cuda_sm20_div_u64)
$__internal_26_$__cuda_sm20_div_u64:
        /* <DEDUP_REMOVED lines=20> */
[----:B------:R-:W-:Y:S01]  /*0c50*/  IADD3 R13, P2, PT, R15, R12, RZ ;  /* 0x0000000c0f0d7210 */ /* 0x000fe20007f5e0ff */
[----:B------:R-:W-:-:S03]  /*0c60*/  IMAD.MOV.U32 R9, RZ, RZ, 0x0 ;  /* 0x00000000ff097424 */ /* 0x000fc600078e00ff */
        /* <DEDUP_REMOVED lines=36> */
[----:B------:R-:W-:Y:S02]  /*0eb0*/  ISETP.GE.U32.AND P0, PT, R6, R19, PT ;  /* 0x000000130600720c */ /* 0x000fe40003f06070 */
[----:B------:R-:W-:Y:S02]  /*0ec0*/  IADD3 R6, P2, PT, R3, 0x1, RZ ;  /* 0x0000000103067810 */ /* 0x000fe40007f5e0ff */
[----:B------:R-:W-:Y:S02]  /*0ed0*/  ISETP.GE.U32.AND.EX P0, PT, R7, RZ, PT, P0 ;  /* 0x000000ff0700720c */ /* 0x000fe40003f06100 */
[----:B------:R-:W-:Y:S01]  /*0ee0*/  ISETP.NE.U32.AND P1, PT, R19, RZ, PT ;  /* 0x000000ff1300720c */ /* 0x000fe20003f25070 */
[----:B------:R-:W-:Y:S01]  /*0ef0*/  IMAD.X R7, RZ, RZ, R10, P2 ;  /* 0x000000ffff077224 */ /* 0x000fe200010e060a */
[----:B------:R-:W-:-:S02]  /*0f00*/  SEL R6, R6, R3, P0 ;  /* 0x0000000306067207 */ /* 0x000fc40000000000 */
[----:B------:R-:W-:Y:S02]  /*0f10*/  ISETP.NE.AND.EX P1, PT, RZ, RZ, PT, P1 ;  /* 0x000000ffff00720c */ /* 0x000fe40003f25310 */
[----:B------:R-:W-:Y:S02]  /*0f20*/  SEL R7, R7, R10, P0 ;  /* 0x0000000a07077207 */ /* 0x000fe40000000000 */
[----:B------:R-:W-:Y:S02]  /*0f30*/  SEL R6, R6, 0xffffffff, P1 ;  /* 0xffffffff06067807 */ /* 0x000fe40000800000 */
[----:B------:R-:W-:Y:S01]  /*0f40*/  SEL R7, R7, 0xffffffff, P1 ;  /* 0xffffffff07077807 */ /* 0x000fe20000800000 */
[----:B------:R-:W-:Y:S06]  /*0f50*/  RET.REL.NODEC R8 `(_ZN4vllm18act_and_mul_kernelIf6float2XadL_ZNS_11silu_kernelIfEET_RKS3_EEXadL_ZNS_18packed_silu_kernelIS1_EES3_S5_EELb1ELb0ELb0EEEvPS3_PS4_i) ;  /* 0xfffffff008287950 */ /* 0x000fec0003c3ffff */
.L_x_392:
        /* <DEDUP_REMOVED lines=10> */
.L_x_444:


//--------------------- .text._ZN4vllm18act_and_mul_kernelIN3c108BFloat16E14__nv_bfloat162XadL_ZNS_11silu_kernelIS2_EET_RKS5_EEXadL_ZNS_18packed_silu_kernelIS3_EES5_S7_EELb1ELb1ELb0EEEvPS5_PS6_i --------------------------
	.section	.text._ZN4vllm18act_and_mul_kernelIN3c108BFloat16E14__nv_bfloat162XadL_ZNS_11silu_kernelIS2_EET_RKS5_EEXadL_ZNS_18packed_silu_kernelIS3_EES5_S7_EELb1ELb1ELb0EEEvPS5_PS6_i,"ax",@progbits
	.align	128
        .global         _ZN4vllm18act_and_mul_kernelIN3c108BFloat16E14__nv_bfloat162XadL_ZNS_11silu_kernelIS2_EET_RKS5_EEXadL_ZNS_18packed_silu_kernelIS3_EES5_S7_EELb1ELb1ELb0EEEvPS5_PS6_i
        .type           _ZN4vllm18act_and_mul_kernelIN3c108BFloat16E14__nv_bfloat162XadL_ZNS_11silu_kernelIS2_EET_RKS5_EEXadL_ZNS_18packed_silu_kernelIS3_EES5_S7_EELb1ELb1ELb0EEEvPS5_PS6_i,@function
        .size           _ZN4vllm18act_and_mul_kernelIN3c108BFloat16E14__nv_bfloat162XadL_ZNS_11silu_kernelIS2_EET_RKS5_EEXadL_ZNS_18packed_silu_kernelIS3_EES5_S7_EELb1ELb1ELb0EEEvPS5_PS6_i,(.L_x_514 - _ZN4vllm18act_and_mul_kernelIN3c108BFloat16E14__nv_bfloat162XadL_ZNS_11silu_kernelIS2_EET_RKS5_EEXadL_ZNS_18packed_silu_kernelIS3_EES5_S7_EELb1ELb1ELb0EEEvPS5_PS6_i)
        .other          _ZN4vllm18act_and_mul_kernelIN3c108BFloat16E14__nv_bfloat162XadL_ZNS_11silu_kernelIS2_EET_RKS5_EEXadL_ZNS_18packed_silu_kernelIS3_EES5_S7_EELb1ELb1ELb0EEEvPS5_PS6_i,@"STO_CUDA_ENTRY STV_DEFAULT"
_ZN4vllm18act_and_mul_kernelIN3c108BFloat16E14__nv_bfloat162XadL_ZNS_11silu_kernelIS2_EET_RKS5_EEXadL_ZNS_18packed_silu_kernelIS3_EES5_S7_EELb1ELb1ELb0EEEvPS5_PS6_i:
.text._ZN4vllm18act_and_mul_kernelIN3c108BFloat16E14__nv_bfloat162XadL_ZNS_11silu_kernelIS2_EET_RKS5_EEXadL_ZNS_18packed_silu_kernelIS3_EES5_S7_EELb1ELb1ELb0EEEvPS5_PS6_i:
        /* <DEDUP_REMOVED lines=115> */
.L_x_394:
[----:B------:R-:W-:Y:S05]  /*0730*/  BSYNC.RECONVERGENT B0 ;  /* 0x0000000000007941 */ /* 0x000fea0003800200 */
.L_x_393:
[----:B------:R-:W-:Y:S05]  /*0740*/  @!P1 EXIT ;  /* 0x000000000000994d */ /* 0x000fea0003800000 */
[----:B------:R-:W-:-:S07]  /*0750*/  IADD3 R2, PT, PT, R0, R3, RZ ;  /* 0x0000000300027210 */ /* 0x000fce0007ffe0ff */
.L_x_395:
        /* <DEDUP_REMOVED lines=47> */
[----:B------:R-:W0:Y:S01]  /*0a50*/  MUFU.EX2 R18, R18 ;  /* 0x0000001200127308 */ /* 0x000e220000000800 */
[----:B------:R-:W-:-:S04]  /*0a60*/  PRMT R19, R19, 0x7632, R19 ;  /* 0x0000763213137816 */ /* 0x000fc80000000013 */
[----:B------:R-:W-:Y:S01]  /*0a70*/  SHF.L.U32 R19, R19, 0x10, RZ ;  /* 0x0000001013137819 */ /* 0x000fe200000006ff */
[----:B0-----:R-:W-:-:S06]  /*0a80*/  FADD.FTZ R18, R18, 1 ;  /* 0x3f80000012127421 */ /* 0x001fcc0000010000 */
[----:B------:R-:W0:Y:S01]  /*0a90*/  MUFU.RCP R18, R18 ;  /* 0x0000001200127308 */ /* 0x000e220000001000 */
[----:B------:R-:W-:Y:S01]  /*0aa0*/  FMUL.FTZ R28, R19, -1.4426950216293334961 ;  /* 0xbfb8aa3b131c7820 */ /* 0x000fe20000410000 */
[----:B------:R-:W-:-:S06]  /*0ab0*/  F2FP.BF16.F32.PACK_AB R16, R16, R25 ;  /* 0x000000191010723e */ /* 0x000fcc00000010ff */
[----:B------:R-:W1:Y:S01]  /*0ac0*/  MUFU.EX2 R28, R28 ;  /* 0x0000001c001c7308 */ /* 0x000e620000000800 */
[----:B---3--:R-:W-:Y:S02]  /*0ad0*/  SHF.L.U32 R25, R8, 0x10, RZ ;  /* 0x0000001008197819 */ /* 0x008fe400000006ff */
[----:B------:R-:W-:Y:S01]  /*0ae0*/  F2FP.BF16.F32.PACK_AB R24, R27, R24 ;  /* 0x000000181b18723e */ /* 0x000fe200000010ff */
[----:B0-----:R-:W-:Y:S02]  /*0af0*/  FMUL.FTZ R17, R17, R18 ;  /* 0x0000001211117220 */ /* 0x001fe40000410000 */
[----:B------:R-:W-:-:S03]  /*0b00*/  FMUL.FTZ R27, R25, -1.4426950216293334961 ;  /* 0xbfb8aa3b191b7820 */ /* 0x000fc60000410000 */
[----:B------:R-:W-:Y:S02]  /*0b10*/  F2FP.BF16.F32.PACK_AB R17, R17, R26 ;  /* 0x0000001a1111723e */ /* 0x000fe400000010ff */
[----:B------:R-:W-:Y:S01]  /*0b20*/  SHF.L.U32 R26, R10, 0x10, RZ ;  /* 0x000000100a1a7819 */ /* 0x000fe200000006ff */
[----:B-1----:R-:W-:Y:S01]  /*0b30*/  FADD.FTZ R29, R28, 1 ;  /* 0x3f8000001c1d7421 */ /* 0x002fe20000010000 */
[----:B------:R-:W0:Y:S05]  /*0b40*/  MUFU.EX2 R27, R27 ;  /* 0x0000001b001b7308 */ /* 0x000e2a0000000800 */
[----:B------:R-:W1:Y:S01]  /*0b50*/  MUFU.RCP R29, R29 ;  /* 0x0000001d001d7308 */ /* 0x000e620000001000 */
[----:B0-----:R-:W-:-:S07]  /*0b60*/  FADD.FTZ R28, R27, 1 ;  /* 0x3f8000001b1c7421 */ /* 0x001fce0000010000 */
[----:B------:R0:W3:Y:S01]  /*0b70*/  MUFU.RCP R18, R28 ;  /* 0x0000001c00127308 */ /* 0x0000e20000001000 */
[----:B--2---:R-:W-:Y:S01]  /*0b80*/  HMUL2.BF16_V2 R12, R24, R12 ;  /* 0x0000000c180c7232 */ /* 0x004fe20000200000 */
[----:B------:R-:W-:Y:S01]  /*0b90*/  SHF.L.U32 R24, R9, 0x10, RZ ;  /* 0x0000001009187819 */ /* 0x000fe200000006ff */
[----:B------:R-:W-:Y:S02]  /*0ba0*/  HFMA2.BF16_V2 R13, R16, R13, -RZ ;  /* 0x0000000d100d7231 */ /* 0x000fe400003000ff */
[----:B------:R-:W-:Y:S01]  /*0bb0*/  FMUL.FTZ R16, R26, -1.4426950216293334961 ;  /* 0xbfb8aa3b1a107820 */ /* 0x000fe20000410000 */
[----:B------:R-:W-:Y:S02]  /*0bc0*/  HMUL2.BF16_V2 R14, R17, R14 ;  /* 0x0000000e110e7232 */ /* 0x000fe40000200000 */
[----:B------:R-:W-:-:S03]  /*0bd0*/  FMUL.FTZ R17, R24, -1.4426950216293334961 ;  /* 0xbfb8aa3b18117820 */ /* 0x000fc60000410000 */
[----:B------:R-:W0:Y:S04]  /*0be0*/  MUFU.EX2 R16, R16 ;  /* 0x0000001000107308 */ /* 0x000e280000000800 */
[----:B------:R-:W2:Y:S01]  /*0bf0*/  MUFU.EX2 R17, R17 ;  /* 0x0000001100117308 */ /* 0x000ea20000000800 */
[----:B-1----:R-:W-:Y:S01]  /*0c00*/  FMUL.FTZ R19, R19, R29 ;  /* 0x0000001d13137220 */ /* 0x002fe20000410000 */
[----:B0-----:R-:W-:Y:S01]  /*0c10*/  FADD.FTZ R28, R16, 1 ;  /* 0x3f800000101c7421 */ /* 0x001fe20000010000 */
[----:B--2---:R-:W-:-:S03]  /*0c20*/  FADD.FTZ R29, R17, 1 ;  /* 0x3f800000111d7421 */ /* 0x004fc60000010000 */
[----:B------:R-:W0:Y:S01]  /*0c30*/  MUFU.RCP R17, R28 ;  /* 0x0000001c00117308 */ /* 0x000e220000001000 */
[----:B---3--:R-:W-:Y:S01]  /*0c40*/  FMUL.FTZ R25, R25, R18 ;  /* 0x0000001219197220 */ /* 0x008fe20000410000 */
[----:B------:R-:W-:Y:S01]  /*0c50*/  F2FP.BF16.F32.PACK_AB R4, R19, R4 ;  /* 0x000000041304723e */ /* 0x000fe200000010ff */
[----:B0-----:R-:W-:Y:S01]  /*0c60*/  FMUL.FTZ R26, R26, R17 ;  /* 0x000000111a1a7220 */ /* 0x001fe20000410000 */
[----:B------:R-:W-:-:S06]  /*0c70*/  IMAD.WIDE.U32 R16, R2, 0x10, R20 ;  /* 0x0000001002107825 */ /* 0x000fcc00078e0014 */
[----:B------:R-:W2:Y:S01]  /*0c80*/  LDG.E.128.CONSTANT R16, desc[UR4][R16.64] ;  /* 0x0000000410107981 */ /* 0x000ea2000c1e9d00 */
[----:B------:R-:W0:Y:S01]  /*0c90*/  MUFU.RCP R29, R29 ;  /* 0x0000001d001d7308 */ /* 0x000e220000001000 */
[----:B------:R-:W-:Y:S01]  /*0ca0*/  SHF.L.U32 R27, R11, 0x10, RZ ;  /* 0x000000100b1b7819 */ /* 0x000fe200000006ff */
[----:B0-----:R-:W-:-:S04]  /*0cb0*/  FMUL.FTZ R24, R24, R29 ;  /* 0x0000001d18187220 */ /* 0x001fc80000410000 */
[----:B------:R-:W-:-:S06]  /*0cc0*/  FMUL.FTZ R29, R27, -1.4426950216293334961 ;  /* 0xbfb8aa3b1b1d7820 */ /* 0x000fcc0000410000 */
[----:B------:R-:W0:Y:S02]  /*0cd0*/  MUFU.EX2 R29, R29 ;  /* 0x0000001d001d7308 */ /* 0x000e240000000800 */
[----:B0-----:R-:W-:-:S04]  /*0ce0*/  FADD.FTZ R29, R29, 1 ;  /* 0x3f8000001d1d7421 */ /* 0x001fc80000010000 */
[----:B------:R-:W0:Y:S01]  /*0cf0*/  MUFU.RCP R28, R29 ;  /* 0x0000001d001c7308 */ /* 0x000e220000001000 */
[----:B------:R-:W-:-:S04]  /*0d00*/  PRMT R8, R8, 0x7632, R8 ;  /* 0x0000763208087816 */ /* 0x000fc80000000008 */
[----:B------:R-:W-:Y:S01]  /*0d10*/  SHF.L.U32 R8, R8, 0x10, RZ ;  /* 0x0000001008087819 */ /* 0x000fe200000006ff */
[----:B0-----:R-:W-:-:S04]  /*0d20*/  FMUL.FTZ R27, R27, R28 ;  /* 0x0000001c1b1b7220 */ /* 0x001fc80000410000 */
[----:B------:R-:W-:-:S06]  /*0d30*/  FMUL.FTZ R28, R8, -1.4426950216293334961 ;  /* 0xbfb8aa3b081c7820 */ /* 0x000fcc0000410000 */
[----:B------:R-:W0:Y:S02]  /*0d40*/  MUFU.EX2 R28, R28 ;  /* 0x0000001c001c7308 */ /* 0x000e240000000800 */
[----:B0-----:R-:W-:-:S06]  /*0d50*/  FADD.FTZ R28, R28, 1 ;  /* 0x3f8000001c1c7421 */ /* 0x001fcc0000010000 */
[----:B------:R-:W0:Y:S01]  /*0d60*/  MUFU.RCP R28, R28 ;  /* 0x0000001c001c7308 */ /* 0x000e220000001000 */
[----:B------:R-:W-:-:S04]  /*0d70*/  PRMT R9, R9, 0x7632, R9 ;  /* 0x0000763209097816 */ /* 0x000fc80000000009 */
[----:B------:R-:W-:Y:S01]  /*0d80*/  SHF.L.U32 R9, R9, 0x10, RZ ;  /* 0x0000001009097819 */ /* 0x000fe200000006ff */
[----:B0-----:R-:W-:-:S04]  /*0d90*/  FMUL.FTZ R8, R8, R28 ;  /* 0x0000001c08087220 */ /* 0x001fc80000410000 */
[----:B------:R-:W-:-:S04]  /*0da0*/  FMUL.FTZ R28, R9, -1.4426950216293334961 ;  /* 0xbfb8aa3b091c7820 */ /* 0x000fc80000410000 */
[----:B------:R-:W0:Y:S02]  /*0db0*/  MUFU.EX2 R29, R28 ;  /* 0x0000001c001d7308 */ /* 0x000e240000000800 */
[----:B0-----:R-:W-:-:S06]  /*0dc0*/  FADD.FTZ R29, R29, 1 ;  /* 0x3f8000001d1d7421 */ /* 0x001fcc0000010000 */
        /* <DEDUP_REMOVED lines=21> */
[----:B--2---:R-:W-:Y:S02]  /*0f20*/  HMUL2.BF16_V2 R16, R8, R16 ;  /* 0x0000001008107232 */ /* 0x004fe40000200000 */
[----:B------:R-:W-:Y:S02]  /*0f30*/  HFMA2.BF16_V2 R17, R9, R17, -RZ ;  /* 0x0000001109117231 */ /* 0x000fe400003000ff */
[----:B------:R-:W-:-:S04]  /*0f40*/  IMAD.WIDE.U32 R8, R0, 0x10, R6 ;  /* 0x0000001000087825 */ /* 0x000fc800078e0006 */
[----:B------:R-:W-:Y:S02]  /*0f50*/  HFMA2.BF16_V2 R19, R10, R19, -RZ ;  /* 0x000000130a137231 */ /* 0x000fe400003000ff */
        /* <DEDUP_REMOVED lines=9> */
.L_x_396:
        /* <DEDUP_REMOVED lines=9> */
.L_x_514:


//--------------------- .text._ZN4vllm18act_and_mul_kernelIN3c104HalfE7__half2XadL_ZNS_11silu_kernelIS2_EET_RKS5_EEXadL_ZNS_18packed_silu_kernelIS3_EES5_S7_EELb1ELb1ELb0EEEvPS5_PS6_i --------------------------
	.section	.text._ZN4vllm18act_and_mul_kernelIN3c104HalfE7__half2XadL_ZNS_11silu_kernelIS2_EET_RKS5_EEXadL_ZNS_18packed_silu_kernelIS3_EES5_S7_EELb1ELb1ELb0EEEvPS5_PS6_i,"ax",@progbits
	.align	128
        .global         _ZN4vllm18act_and_mul_kernelIN3c104HalfE7__half2XadL_ZNS_11silu_kernelIS2_EET_RKS5_EEXadL_ZNS_18packed_silu_kernelIS3_EES5_S7_EELb1ELb1ELb0EEEvPS5_PS6_i
        .type           _ZN4vllm18act_and_mul_kernelIN3c104HalfE7__half2XadL_ZNS_11silu_kernelIS2_EET_RKS5_EEXadL_ZNS_18packed_silu_kernelIS3_EES5_S7_EELb1ELb1ELb0EEEvPS5_PS6_i,@function
        .size           _ZN4vllm18act_and_mul_kernelIN3c104HalfE7__half2XadL_ZNS_11silu_kernelIS2_EET_RKS5_EEXadL_ZNS_18packed_silu_kernelIS3_EES5_S7_EELb1ELb1ELb0EEEvPS5_PS6_i,(.L_x_515 - _ZN4vllm18act_and_mul_kernelIN3c104HalfE7__half2XadL_ZNS_11silu_kernelIS2_EET_RKS5_EEXadL_ZNS_18packed_silu_kernelIS3_EES5_S7_EELb1ELb1ELb0EEEvPS5_PS6_i)
        .other          _ZN4vllm18act_and_mul_kernelIN3c104HalfE7__half2XadL_ZNS_11silu_kernelIS2_EET_RKS5_EEXadL_ZNS_18packed_silu_kernelIS3_EES5_S7_EELb1ELb1ELb0EEEvPS5_PS6_i,@"STO_CUDA_ENTRY STV_DEFAULT"
_ZN4vllm18act_and_mul_kernelIN3c104HalfE7__half2XadL_ZNS_11silu_kernelIS2_EET_RKS5_EEXadL_ZNS_18packed_silu_kernelIS3_EES5_S7_EELb1ELb1ELb0EEEvPS5_PS6_i:
.text._ZN4vllm18act_and_mul_kernelIN3c104HalfE7__half2XadL_ZNS_11silu_kernelIS2_EET_RKS5_EEXadL_ZNS_18packed_silu_kernelIS3_EES5_S7_EELb1ELb1ELb0EEEvPS5_PS6_i:
        /* <DEDUP_REMOVED lines=52> */
.L_x_399:
        /* <DEDUP_REMOVED lines=69> */
.L_x_398:
[----:B------:R-:W-:Y:S05]  /*0790*/  BSYNC.RECONVERGENT B0 ;  /* 0x0000000000007941 */ /* 0x000fea0003800200 */
.L_x_397:
[----:B------:R-:W-:Y:S05]  /*07a0*/  @!P0 EXIT ;  /* 0x000000000000894d */ /* 0x000fea0003800000 */
[C---:B------:R-:W-:Y:S01]  /*07b0*/  LEA R16, R0.reuse, R17, 0x1 ;  /* 0x0000001100107211 */ /* 0x040fe200078e08ff */
[----:B------:R-:W-:Y:S01]  /*07c0*/  IMAD R2, R0, 0x3, R17 ;  /* 0x0000000300027824 */ /* 0x000fe200078e0211 */
[----:B------:R-:W-:-:S07]  /*07d0*/  IADD3 R3, PT, PT, R17, R0, RZ ;  /* 0x0000000011037210 */ /* 0x000fce0007ffe0ff */
.L_x_400:
        /* <DEDUP_REMOVED lines=115> */
[----:B------:R-:W-:Y:S01]  /*0f10*/  F2FP.F16.F32.PACK_AB R28, R28, R9 ;  /* 0x000000091c1c723e */ /* 0x000fe200000000ff */
[----:B0-----:R-:W-:-:S05]  /*0f20*/  FMUL.FTZ R11, R11, R29 ;  /* 0x0000001d0b0b7220 */ /* 0x001fca0000410000 */
[----:B------:R-:W-:Y:S01]  /*0f30*/  F2FP.F16.F32.PACK_AB R10, R11, R10 ;  /* 0x0000000a0b0a723e */ /* 0x000fe200000000ff */
[----:B--2---:R-:W-:-:S05]  /*0f40*/  HADD2.F32 R9, -RZ, R4.H0_H0 ;  /* 0x20000004ff097230 */ /* 0x004fca0000004100 */
[----:B------:R-:W-:-:S06]  /*0f50*/  FMUL.FTZ R11, R9, -1.4426950216293334961 ;  /* 0xbfb8aa3b090b7820 */ /* 0x000fcc0000410000 */
[----:B------:R-:W0:Y:S01]  /*0f60*/  MUFU.EX2 R11, R11 ;  /* 0x0000000b000b7308 */ /* 0x000e220000000800 */
[----:B------:R-:W-:Y:S01]  /*0f70*/  HADD2.F32 R4, -RZ, R4.H1_H1 ;  /* 0x30000004ff047230 */ /* 0x000fe20000004100 */
[----:B------:R-:W-:-:S04]  /*0f80*/  F2FP.F16.F32.PACK_AB R8, R8, R26 ;  /* 0x0000001a0808723e */ /* 0x000fc800000000ff */
[----:B------:R-:W-:Y:S01]  /*0f90*/  FMUL.FTZ R29, R4, -1.4426950216293334961 ;  /* 0xbfb8aa3b041d7820 */ /* 0x000fe20000410000 */
[----:B------:R-:W-:Y:S01]  /*0fa0*/  F2FP.F16.F32.PACK_AB R19, R27, R19 ;  /* 0x000000131b13723e */ /* 0x000fe200000000ff */
[----:B0-----:R-:W-:Y:S02]  /*0fb0*/  FADD.FTZ R26, R11, 1 ;  /* 0x3f8000000b1a7421 */ /* 0x001fe40000010000 */
[----:B------:R-:W0:Y:S01]  /*0fc0*/  MUFU.EX2 R11, R29 ;  /* 0x0000001d000b7308 */ /* 0x000e220000000800 */
[----:B---3--:R-:W-:-:S03]  /*0fd0*/  HMUL2 R12, R8, R12 ;  /* 0x0000000c080c7232 */ /* 0x008fc60000000000 */
[----:B------:R1:W2:Y:S01]  /*0fe0*/  MUFU.RCP R8, R26 ;  /* 0x0000001a00087308 */ /* 0x0002a20000001000 */
[----:B------:R-:W-:Y:S02]  /*0ff0*/  HFMA2 R13, R19, R13, -RZ ;  /* 0x0000000d130d7231 */ /* 0x000fe400001000ff */
[----:B------:R-:W-:Y:S02]  /*1000*/  HMUL2 R14, R28, R14 ;  /* 0x0000000e1c0e7232 */ /* 0x000fe40000000000 */
[----:B------:R-:W-:Y:S02]  /*1010*/  HFMA2 R15, R10, R15, -RZ ;  /* 0x0000000f0a0f7231 */ /* 0x000fe400001000ff */
[----:B-1----:R-:W-:-:S04]  /*1020*/  IMAD.WIDE.U32 R26, R3, 0x10, R20 ;  /* 0x00000010031a7825 */ /* 0x002fc800078e0014 */
[----:B0-----:R-:W-:Y:S01]  /*1030*/  FADD.FTZ R28, R11, 1 ;  /* 0x3f8000000b1c7421 */ /* 0x001fe20000010000 */
[----:B------:R0:W-:Y:S03]  /*1040*/  STG.E.128 desc[UR4][R26.64], R12 ;  /* 0x0000000c1a007986 */ /* 0x0001e6000c101d04 */
[----:B------:R-:W1:Y:S01]  /*1050*/  MUFU.RCP R29, R28 ;  /* 0x0000001c001d7308 */ /* 0x000e620000001000 */
[----:B--2---:R-:W-:Y:S01]  /*1060*/  FMUL.FTZ R19, R9, R8 ;  /* 0x0000000809137220 */ /* 0x004fe20000410000 */
[----:B0-----:R-:W-:-:S04]  /*1070*/  IMAD.WIDE.U32 R14, R16, 0x10, R22 ;  /* 0x00000010100e7825 */ /* 0x001fc800078e0016 */
[----:B------:R-:W-:Y:S01]  /*1080*/  IMAD.WIDE.U32 R12, R2, 0x10, R24 ;  /* 0x00000010020c7825 */ /* 0x000fe200078e0018 */
[----:B------:R-:W2:Y:S05]  /*1090*/  LDG.E.128.CONSTANT R8, desc[UR4][R14.64] ;  /* 0x000000040e087981 */ /* 0x000eaa000c1e9d00 */
[----:B------:R-:W3:Y:S01]  /*10a0*/  LDG.E.128.CONSTANT R12, desc[UR4][R12.64] ;  /* 0x000000040c0c7981 */ /* 0x000ee2000c1e9d00 */
[----:B-1----:R-:W-:Y:S01]  /*10b0*/  FMUL.FTZ R28, R4, R29 ;  /* 0x0000001d041c7220 */ /* 0x002fe20000410000 */
        /* <DEDUP_REMOVED lines=36> */
[----:B------:R-:W-:Y:S01]  /*1300*/  F2FP.F16.F32.PACK_AB R26, R29, R26 ;  /* 0x0000001a1d1a723e */ /* 0x000fe200000000ff */
[----:B0-----:R-:W-:-:S04]  /*1310*/  FMUL.FTZ R5, R5, R7 ;  /* 0x0000000705057220 */ /* 0x001fc80000410000 */
[----:B--2---:R-:W-:Y:S02]  /*1320*/  HFMA2 R9, R26, R9, -RZ ;  /* 0x000000091a097231 */ /* 0x004fe400001000ff */
[--C-:B---3--:R-:W-:Y:S02]  /*1330*/  HADD2.F32 R7, -RZ, R12.reuse.H0_H0 ;  /* 0x2000000cff077230 */ /* 0x108fe40000004100 */
[----:B------:R-:W-:-:S03]  /*1340*/  HADD2.F32 R12, -RZ, R12.H1_H1 ;  /* 0x3000000cff0c7230 */ /* 0x000fc60000004100 */
[----:B------:R-:W-:Y:S02]  /*1350*/  FMUL.FTZ R26, R7, -1.4426950216293334961 ;  /* 0xbfb8aa3b071a7820 */ /* 0x000fe40000410000 */
[----:B------:R-:W-:-:S04]  /*1360*/  FMUL.FTZ R29, R12, -1.4426950216293334961 ;  /* 0xbfb8aa3b0c1d7820 */ /* 0x000fc80000410000 */
[----:B------:R-:W0:Y:S04]  /*1370*/  MUFU.EX2 R26, R26 ;  /* 0x0000001a001a7308 */ /* 0x000e280000000800 */
[----:B------:R-:W1:Y:S01]  /*1380*/  MUFU.EX2 R29, R29 ;  /* 0x0000001d001d7308 */ /* 0x000e620000000800 */
[----:B------:R-:W-:Y:S01]  /*1390*/  F2FP.F16.F32.PACK_AB R6, R6, R27 ;  /* 0x0000001b0606723e */ /* 0x000fe200000000ff */
[----:B------:R-:W-:Y:S02]  /*13a0*/  HMUL2 R8, R19, R8 ;  /* 0x0000000813087232 */ /* 0x000fe40000000000 */
[----:B------:R-:W-:Y:S02]  /*13b0*/  HADD2.F32 R19, -RZ, R13.H0_H0 ;  /* 0x2000000dff137230 */ /* 0x000fe40000004100 */
[----:B0-----:R-:W-:-:S03]  /*13c0*/  FADD.FTZ R27, R26, 1 ;  /* 0x3f8000001a1b7421 */ /* 0x001fc60000010000 */
[----:B------:R-:W-:Y:S01]  /*13d0*/  FMUL.FTZ R26, R19, -1.4426950216293334961 ;  /* 0xbfb8aa3b131a7820 */ /* 0x000fe20000410000 */
[----:B-1----:R-:W-:Y:S02]  /*13e0*/  FADD.FTZ R28, R29, 1 ;  /* 0x3f8000001d1c7421 */ /* 0x002fe40000010000 */
[----:B------:R-:W0:Y:S08]  /*13f0*/  MUFU.RCP R27, R27 ;  /* 0x0000001b001b7308 */ /* 0x000e300000001000 */
[----:B------:R-:W1:Y:S08]  /*1400*/  MUFU.RCP R28, R28 ;  /* 0x0000001c001c7308 */ /* 0x000e700000001000 */
[----:B------:R-:W2:Y:S01]  /*1410*/  MUFU.EX2 R26, R26 ;  /* 0x0000001a001a7308 */ /* 0x000ea20000000800 */
[----:B------:R-:W-:-:S02]  /*1420*/  HADD2.F32 R13, -RZ, R13.H1_H1 ;  /* 0x3000000dff0d7230 */ /* 0x000fc40000004100 */
[----:B------:R-:W-:Y:S02]  /*1430*/  HMUL2 R10, R6, R10 ;  /* 0x0000000a060a7232 */ /* 0x000fe40000000000 */
[----:B0-----:R-:W-:Y:S01]  /*1440*/  FMUL.FTZ R6, R7, R27 ;  /* 0x0000001b07067220 */ /* 0x001fe20000410000 */
[----:B------:R-:W-:Y:S01]  /*1450*/  FMUL.FTZ R29, R13, -1.4426950216293334961 ;  /* 0xbfb8aa3b0d1d7820 */ /* 0x000fe20000410000 */
[----:B-1----:R-:W-:Y:S01]  /*1460*/  FMUL.FTZ R7, R12, R28 ;  /* 0x0000001c0c077220 */ /* 0x002fe20000410000 */
[----:B--2---:R-:W-:-:S04]  /*1470*/  FADD.FTZ R27, R26, 1 ;  /* 0x3f8000001a1b7421 */ /* 0x004fc80000010000 */
[----:B------:R-:W0:Y:S04]  /*1480*/  MUFU.EX2 R29, R29 ;  /* 0x0000001d001d7308 */ /* 0x000e280000000800 */
[----:B------:R-:W1:Y:S01]  /*1490*/  MUFU.RCP R12, R27 ;  /* 0x0000001b000c7308 */ /* 0x000e620000001000 */
[----:B0-----:R-:W-:Y:S01]  /*14a0*/  FADD.FTZ R28, R29, 1 ;  /* 0x3f8000001d1c7421 */ /* 0x001fe20000010000 */
[----:B-1----:R-:W-:Y:S01]  /*14b0*/  FMUL.FTZ R12, R19, R12 ;  /* 0x0000000c130c7220 */ /* 0x002fe20000410000 */
[----:B------:R-:W-:-:S05]  /*14c0*/  HADD2.F32 R19, -RZ, R14.H0_H0 ;  /* 0x2000000eff137230 */ /* 0x000fca0000004100 */
[----:B------:R-:W0:Y:S01]  /*14d0*/  MUFU.RCP R28, R28 ;  /* 0x0000001c001c7308 */ /* 0x000e220000001000 */
[----:B------:R-:W-:-:S07]  /*14e0*/  FMUL.FTZ R27, R19, -1.4426950216293334961 ;  /* 0xbfb8aa3b131b7820 */ /* 0x000fce0000410000 */
        /* <DEDUP_REMOVED lines=47> */
.L_x_401:
        /* <DEDUP_REMOVED lines=10> */
.L_x_515:


//--------------------- .text._ZN4vllm18act_and_mul_kernelIf6float2XadL_ZNS_11silu_kernelIfEET_RKS3_EEXadL_ZNS_18packed_silu_kernelIS1_EES3_S5_EELb1ELb1ELb0EEEvPS3_PS4_i --------------------------
	.section	.text._ZN4vllm18act_and_mul_kernelIf6float2XadL_ZNS_11silu_kernelIfEET_RKS3_EEXadL_ZNS_18packed_silu_kernelIS1_EES3_S5_EELb1ELb1ELb0EEEvPS3_PS4_i,"ax",@progbits
	.align	128
        .global         _ZN4vllm18act_and_mul_kernelIf6float2XadL_ZNS_11silu_kernelIfEET_RKS3_EEXadL_ZNS_18packed_silu_kernelIS1_EES3_S5_EELb1ELb1ELb0EEEvPS3_PS4_i
        .type           _ZN4vllm18act_and_mul_kernelIf6float2XadL_ZNS_11silu_kernelIfEET_RKS3_EEXadL_ZNS_18packed_silu_kernelIS1_EES3_S5_EELb1ELb1ELb0EEEvPS3_PS4_i,@function
        .size           _ZN4vllm18act_and_mul_kernelIf6float2XadL_ZNS_11silu_kernelIfEET_RKS3_EEXadL_ZNS_18packed_silu_kernelIS1_EES3_S5_EELb1ELb1ELb0EEEvPS3_PS4_i,(.L_x_516 - _ZN4vllm18act_and_mul_kernelIf6float2XadL_ZNS_11silu_kernelIfEET_RKS3_EEXadL_ZNS_18packed_silu_kernelIS1_EES3_S5_EELb1ELb1ELb0EEEvPS3_PS4_i)
        .other          _ZN4vllm18act_and_mul_kernelIf6float2XadL_ZNS_11silu_kernelIfEET_RKS3_EEXadL_ZNS_18packed_silu_kernelIS1_EES3_S5_EELb1ELb1ELb0EEEvPS3_PS4_i,@"STO_CUDA_ENTRY STV_DEFAULT"
_ZN4vllm18act_and_mul_kernelIf6float2XadL_ZNS_11silu_kernelIfEET_RKS3_EEXadL_ZNS_18packed_silu_kernelIS1_EES3_S5_EELb1ELb1ELb0EEEvPS3_PS4_i:
.text._ZN4vllm18act_and_mul_kernelIf6float2XadL_ZNS_11silu_kernelIfEET_RKS3_EEXadL_ZNS_18packed_silu_kernelIS1_EES3_S5_EELb1ELb1ELb0EEEvPS3_PS4_i:
        /* <DEDUP_REMOVED lines=52> */
.L_x_404:
        /* <DEDUP_REMOVED lines=37> */
.L_x_403:
[----:B------:R-:W-:Y:S05]  /*0590*/  BSYNC.RECONVERGENT B0 ;  /* 0x0000000000007941 */ /* 0x000fea0003800200 */
.L_x_402:
[----:B------:R-:W-:Y:S05]  /*05a0*/  @!P0 EXIT ;  /* 0x000000000000894d */ /* 0x000fea0003800000 */
[C---:B------:R-:W-:Y:S01]  /*05b0*/  LEA R20, R0.reuse, R21, 0x1 ;  /* 0x0000001500147211 */ /* 0x040fe200078e08ff */
[----:B------:R-:W-:Y:S01]  /*05c0*/  IMAD R3, R0, 0x3, R21 ;  /* 0x0000000300037824 */ /* 0x000fe200078e0215 */
[----:B------:R-:W-:-:S07]  /*05d0*/  IADD3 R2, PT, PT, R21, R0, RZ ;  /* 0x0000000015027210 */ /* 0x000fce0007ffe0ff */
.L_x_405:
        /* <DEDUP_REMOVED lines=128> */
.L_x_406:
        /* <DEDUP_REMOVED lines=10> */
.L_x_516:


//--------------------- .text._ZN4vllm18act_and_mul_kernelIN3c108BFloat16E14__nv_bfloat162XadL_ZNS_11silu_kernelIS2_EET_RKS5_EEXadL_ZNS_18packed_silu_kernelIS3_EES5_S7_EELb1ELb1ELb1EEEvPS5_PS6_i --------------------------
	.section	.text._ZN4vllm18act_and_mul_kernelIN3c108BFloat16E14__nv_bfloat162XadL_ZNS_11silu_kernelIS2_EET_RKS5_EEXadL_ZNS_18packed_silu_kernelIS3_EES5_S7_EELb1ELb1ELb1EEEvPS5_PS6_i,"ax",@progbits
	.align	128
        .global         _ZN4vllm18act_and_mul_kernelIN3c108BFloat16E14__nv_bfloat162XadL_ZNS_11silu_kernelIS2_EET_RKS5_EEXadL_ZNS_18packed_silu_kernelIS3_EES5_S7_EELb1ELb1ELb1EEEvPS5_PS6_i
        .type           _ZN4vllm18act_and_mul_kernelIN3c108BFloat16E14__nv_bfloat162XadL_ZNS_11silu_kernelIS2_EET_RKS5_EEXadL_ZNS_18packed_silu_kernelIS3_EES5_S7_EELb1ELb1ELb1EEEvPS5_PS6_i,@function
        .size           _ZN4vllm18act_and_mul_kernelIN3c108BFloat16E14__nv_bfloat162XadL_ZNS_11silu_kernelIS2_EET_RKS5_EEXadL_ZNS_18packed_silu_kernelIS3_EES5_S7_EELb1ELb1ELb1EEEvPS5_PS6_i,(.L_x_517 - _ZN4vllm18act_and_mul_kernelIN3c108BFloat16E14__nv_bfloat162XadL_ZNS_11silu_kernelIS2_EET_RKS5_EEXadL_ZNS_18packed_silu_kernelIS3_EES5_S7_EELb1ELb1ELb1EEEvPS5_PS6_i)
        .other          _ZN4vllm18act_and_mul_kernelIN3c108BFloat16E14__nv_bfloat162XadL_ZNS_11silu_kernelIS2_EET_RKS5_EEXadL_ZNS_18packed_silu_kernelIS3_EES5_S7_EELb1ELb1ELb1EEEvPS5_PS6_i,@"STO_CUDA_ENTRY STV_DEFAULT"
_ZN4vllm18act_and_mul_kernelIN3c108BFloat16E14__nv_bfloat162XadL_ZNS_11silu_kernelIS2_EET_RKS5_EEXadL_ZNS_18packed_silu_kernelIS3_EES5_S7_EELb1ELb1ELb1EEEvPS5_PS6_i:
.text._ZN4vllm18act_and_mul_kernelIN3c108BFloat16E14__nv_bfloat162XadL_ZNS_11silu_kernelIS2_EET_RKS5_EEXadL_ZNS_18packed_silu_kernelIS3_EES5_S7_EELb1ELb1ELb1EEEvPS5_PS6_i:
        /* <DEDUP_REMOVED lines=19> */
.L_x_407:
[----:B-1----:R-:W-:-:S04]  /*0130*/  IADD3 R4, P0, PT, R20, UR4, RZ ;  /* 0x0000000414047c10 */ /* 0x002fc8000ff1e0ff */
[----:B------:R-:W-:-:S06]  /*0140*/  IADD3.X R5, PT, PT, R21, UR5, RZ, P0, !PT ;  /* 0x0000000515057c10 */ /* 0x000fcc00087fe4ff */
[----:B--2---:R-:W2:Y:S02]  /*0150*/  LDG.E.ENL2.256.CONSTANT R8, R4, desc[UR12][R4.64] ;  /* 0xfe00000c0404797e */ /* 0x004ea40008129908 */
[----:B--2---:R-:W-:Y:S02]  /*0160*/  SHF.L.U32 R24, R4, 0x10, RZ ;  /* 0x0000001004187819 */ /* 0x004fe400000006ff */
[----:B------:R-:W-:Y:S02]  /*0170*/  SHF.L.U32 R25, R6, 0x10, RZ ;  /* 0x0000001006197819 */ /* 0x000fe400000006ff */
[----:B------:R-:W-:Y:S01]  /*0180*/  SHF.L.U32 R2, R8, 0x10, RZ ;  /* 0x0000001008027819 */ /* 0x000fe200000006ff */
[----:B------:R-:W-:Y:S01]  /*0190*/  FMUL.FTZ R3, R24, -1.4426950216293334961 ;  /* 0xbfb8aa3b18037820 */ /* 0x000fe20000410000 */
        /* <DEDUP_REMOVED lines=10> */
[----:B------:R-:W-:-:S02]  /*0240*/  PRMT R6, R5, 0x7632, R6 ;  /* 0x0000763205067816 */ /* 0x000fc40000000006 */
[----:B------:R-:W-:Y:S01]  /*0250*/  SHF.L.U32 R5, R5, 0x10, RZ ;  /* 0x0000001005057819 */ /* 0x000fe200000006ff */
[----:B------:R-:W3:Y:S04]  /*0260*/  MUFU.EX2 R0, R0 ;  /* 0x0000000000007308 */ /* 0x000ee80000000800 */
[----:B------:R-:W4:Y:S01]  /*0270*/  MUFU.EX2 R12, R12 ;  /* 0x0000000c000c7308 */ /* 0x000f220000000800 */
[----:B-1----:R-:W-:-:S03]  /*0280*/  FADD.FTZ R3, R3, 1 ;  /* 0x3f80000003037421 */ /* 0x002fc60000010000 */
[----:B------:R-:W1:Y:S01]  /*0290*/  MUFU.EX2 R16, R16 ;  /* 0x0000001000107308 */ /* 0x000e620000000800 */
[----:B--2---:R-:W-:Y:S01]  /*02a0*/  FADD.FTZ R15, R14, 1 ;  /* 0x3f8000000e0f7421 */ /* 0x004fe20000010000 */
[----:B------:R-:W-:Y:S02]  /*02b0*/  FMUL.FTZ R14, R4, -1.4426950216293334961 ;  /* 0xbfb8aa3b040e7820 */ /* 0x000fe40000410000 */
[----:B------:R-:W2:Y:S01]  /*02c0*/  MUFU.RCP R3, R3 ;  /* 0x0000000300037308 */ /* 0x000ea20000001000 */
[----:B---3--:R-:W-:Y:S01]  /*02d0*/  FADD.FTZ R17, R0, 1 ;  /* 0x3f80000000117421 */ /* 0x008fe20000010000 */
[----:B------:R-:W-:Y:S01]  /*02e0*/  SHF.L.U32 R0, R9, 0x10, RZ ;  /* 0x0000001009007819 */ /* 0x000fe200000006ff */
[----:B----4-:R-:W-:-:S05]  /*02f0*/  FADD.FTZ R13, R12, 1 ;  /* 0x3f8000000c0d7421 */ /* 0x010fca0000010000 */
[----:B------:R3:W4:Y:S01]  /*0300*/  MUFU.RCP R28, R15 ;  /* 0x0000000f001c7308 */ /* 0x0007220000001000 */
[----:B-1----:R-:W-:-:S07]  /*0310*/  FADD.FTZ R12, R16, 1 ;  /* 0x3f800000100c7421 */ /* 0x002fce0000010000 */
[----:B------:R1:W5:Y:S01]  /*0320*/  MUFU.RCP R18, R13 ;  /* 0x0000000d00127308 */ /* 0x0003620000001000 */
[----:B---3--:R-:W-:Y:S01]  /*0330*/  FMUL.FTZ R15, R0, -1.4426950216293334961 ;  /* 0xbfb8aa3b000f7820 */ /* 0x008fe20000410000 */
[----:B--2---:R-:W-:Y:S01]  /*0340*/  FMUL.FTZ R24, R24, R3 ;  /* 0x0000000318187220 */ /* 0x004fe20000410000 */
[----:B------:R-:W-:-:S05]  /*0350*/  SHF.L.U32 R3, R10, 0x10, RZ ;  /* 0x000000100a037819 */ /* 0x000fca00000006ff */
[----:B------:R-:W2:Y:S01]  /*0360*/  MUFU.RCP R17, R17 ;  /* 0x0000001100117308 */ /* 0x000ea20000001000 */
[----:B-1----:R-:W-:Y:S01]  /*0370*/  FMUL.FTZ R13, R3, -1.4426950216293334961 ;  /* 0xbfb8aa3b030d7820 */ /* 0x002fe20000410000 */
[----:B----4-:R-:W-:Y:S01]  /*0380*/  FMUL.FTZ R25, R25, R28 ;  /* 0x0000001c19197220 */ /* 0x010fe20000410000 */
[C---:B------:R-:W-:Y:S02]  /*0390*/  PRMT R28, R6.reuse, 0x7632, R28 ;  /* 0x00007632061c7816 */ /* 0x040fe4000000001c */
[----:B------:R-:W-:Y:S02]  /*03a0*/  SHF.L.U32 R6, R6, 0x10, RZ ;  /* 0x0000001006067819 */ /* 0x000fe400000006ff */
[----:B------:R-:W-:Y:S01]  /*03b0*/  SHF.L.U32 R28, R28, 0x10, RZ ;  /* 0x000000101c1c7819 */ /* 0x000fe200000006ff */
[----:B------:R-:W1:Y:S01]  /*03c0*/  MUFU.EX2 R13, R13 ;  /* 0x0000000d000d7308 */ /* 0x000e620000000800 */
[----:B-----5:R-:W-:Y:S01]  /*03d0*/  FMUL.FTZ R27, R27, R18 ;  /* 0x000000121b1b7220 */ /* 0x020fe20000410000 */
[----:B------:R-:W-:-:S02]  /*03e0*/  FMUL.FTZ R18, R5, -1.4426950216293334961 ;  /* 0xbfb8aa3b05127820 */ /* 0x000fc40000410000 */
[----:B------:R-:W3:Y:S04]  /*03f0*/  MUFU.EX2 R14, R14 ;  /* 0x0000000e000e7308 */ /* 0x000ee80000000800 */
[----:B------:R4:W5:Y:S01]  /*0400*/  MUFU.RCP R19, R12 ;  /* 0x0000000c00137308 */ /* 0x0009620000001000 */
[----:B--2---:R-:W-:Y:S01]  /*0410*/  FMUL.FTZ R2, R2, R17 ;  /* 0x0000001102027220 */ /* 0x004fe20000410000 */
[----:B------:R-:W-:Y:S01]  /*0420*/  FMUL.FTZ R17, R6, -1.4426950216293334961 ;  /* 0xbfb8aa3b06117820 */ /* 0x000fe20000410000 */
[----:B-1----:R-:W-:-:S05]  /*0430*/  FADD.FTZ R16, R13, 1 ;  /* 0x3f8000000d107421 */ /* 0x002fca0000010000 */
[----:B------:R-:W1:Y:S01]  /*0440*/  MUFU.EX2 R15, R15 ;  /* 0x0000000f000f7308 */ /* 0x000e620000000800 */
[----:B----4-:R-:W-:Y:S01]  /*0450*/  FMUL.FTZ R12, R28, -1.4426950216293334961 ;  /* 0xbfb8aa3b1c0c7820 */ /* 0x010fe20000410000 */
[----:B---3--:R-:W-:Y:S02]  /*0460*/  FADD.FTZ R13, R14, 1 ;  /* 0x3f8000000e0d7421 */ /* 0x008fe40000010000 */
[----:B------:R-:W2:Y:S04]  /*0470*/  MUFU.EX2 R18, R18 ;  /* 0x0000001200127308 */ /* 0x000ea80000000800 */
[----:B------:R-:W3:Y:S01]  /*0480*/  MUFU.EX2 R17, R17 ;  /* 0x0000001100117308 */ /* 0x000ee20000000800 */
[----:B-----5:R-:W-:-:S03]  /*0490*/  FMUL.FTZ R26, R26, R19 ;  /* 0x000000131a1a7220 */ /* 0x020fc60000410000 */
[----:B------:R-:W4:Y:S01]  /*04a0*/  MUFU.EX2 R12, R12 ;  /* 0x0000000c000c7308 */ /* 0x000f220000000800 */
[----:B-1----:R-:W-:-:S03]  /*04b0*/  FADD.FTZ R19, R15, 1 ;  /* 0x3f8000000f137421 */ /* 0x002fc60000010000 */
[----:B------:R-:W1:Y:S01]  /*04c0*/  MUFU.RCP R13, R13 ;  /* 0x0000000d000d7308 */ /* 0x000e620000001000 */
[----:B--2---:R-:W-:Y:S01]  /*04d0*/  FADD.FTZ R14, R18, 1 ;  /* 0x3f800000120e7421 */ /* 0x004fe20000010000 */
[----:B---3--:R-:W-:-:S06]  /*04e0*/  FADD.FTZ R17, R17, 1 ;  /* 0x3f80000011117421 */ /* 0x008fcc0000010000 */
[----:B------:R-:W2:Y:S01]  /*04f0*/  MUFU.RCP R19, R19 ;  /* 0x0000001300137308 */ /* 0x000ea20000001000 */
[----:B----4-:R-:W-:Y:S01]  /*0500*/  FADD.FTZ R29, R12, 1 ;  /* 0x3f8000000c1d7421 */ /* 0x010fe20000010000 */
[----:B------:R-:W-:-:S06]  /*0510*/  IADD3 R12, P0, PT, R20, UR8, RZ ;  /* 0x00000008140c7c10 */ /* 0x000fcc000ff1e0ff */
[----:B------:R-:W3:Y:S01]  /*0520*/  MUFU.RCP R16, R16 ;  /* 0x0000001000107308 */ /* 0x000ee20000001000 */
[----:B-1----:R-:W-:Y:S01]  /*0530*/  FMUL.FTZ R4, R4, R13 ;  /* 0x0000000d04047220 */ /* 0x002fe20000410000 */
[----:B------:R-:W-:-:S06]  /*0540*/  IADD3.X R13, PT, PT, R21, UR9, RZ, P0, !PT ;  /* 0x00000009150d7c10 */ /* 0x000fcc00087fe4ff */
[----:B------:R-:W1:Y:S01]  /*0550*/  MUFU.RCP R14, R14 ;  /* 0x0000000e000e7308 */ /* 0x000e620000001000 */
[----:B--2---:R-:W-:-:S07]  /*0560*/  FMUL.FTZ R0, R0, R19 ;  /* 0x0000001300007220 */ /* 0x004fce0000410000 */
[----:B------:R-:W2:Y:S01]  /*0570*/  MUFU.RCP R17, R17 ;  /* 0x0000001100117308 */ /* 0x000ea20000001000 */
[----:B---3--:R-:W-:-:S07]  /*0580*/  FMUL.FTZ R3, R3, R16 ;  /* 0x0000001003037220 */ /* 0x008fce0000410000 */
[----:B------:R-:W3:Y:S01]  /*0590*/  MUFU.RCP R15, R29 ;  /* 0x0000001d000f7308 */ /* 0x000ee20000001000 */
[----:B-1----:R-:W-:Y:S01]  /*05a0*/  FMUL.FTZ R5, R5, R14 ;  /* 0x0000000e05057220 */ /* 0x002fe20000410000 */
[----:B--2---:R-:W-:Y:S01]  /*05b0*/  FMUL.FTZ R6, R6, R17 ;  /* 0x0000001106067220 */ /* 0x004fe20000410000 */
[----:B---3--:R-:W-:Y:S02]  /*05c0*/  FMUL.FTZ R28, R28, R15 ;  /* 0x0000000f1c1c7220 */ /* 0x008fe40000410000 */
[----:B------:R-:W2:Y:S01]  /*05d0*/  LDG.E.ENL2.256.CONSTANT R16, R12, desc[UR12][R12.64] ;  /* 0xfe00000c0c0c797e */ /* 0x000ea20008129910 */
[----:B------:R-:W-:Y:S02]  /*05e0*/  PRMT R7, R7, 0x7632, R7 ;  /* 0x0000763207077816 */ /* 0x000fe40000000007 */
[----:B------:R-:W-:Y:S02]  /*05f0*/  PRMT R8, R8, 0x7632, R8 ;  /* 0x0000763208087816 */ /* 0x000fe40000000008 */
[----:B------:R-:W-:-:S02]  /*0600*/  SHF.L.U32 R7, R7, 0x10, RZ ;  /* 0x0000001007077819 */ /* 0x000fc400000006ff */
[----:B------:R-:W-:Y:S02]  /*0610*/  PRMT R9, R9, 0x7632, R9 ;  /* 0x0000763209097816 */ /* 0x000fe40000000009 */
[----:B------:R-:W-:Y:S01]  /*0620*/  PRMT R10, R10, 0x7632, R10 ;  /* 0x000076320a0a7816 */ /* 0x000fe2000000000a */
[----:B------:R-:W-:Y:S01]  /*0630*/  FMUL.FTZ R29, R7, -1.4426950216293334961 ;  /* 0xbfb8aa3b071d7820 */ /* 0x000fe20000410000 */
[----:B------:R-:W-:Y:S02]  /*0640*/  SHF.L.U32 R9, R9, 0x10, RZ ;  /* 0x0000001009097819 */ /* 0x000fe400000006ff */
[----:B------:R-:W-:Y:S02]  /*0650*/  PRMT R11, R11, 0x7632, R11 ;  /* 0x000076320b0b7816 */ /* 0x000fe4000000000b */
[----:B------:R-:W-:Y:S01]  /*0660*/  F2FP.BF16.F32.PACK_AB R5, R5, R24 ;  /* 0x000000180505723e */ /* 0x000fe200000010ff */
[----:B------:R-:W1:Y:S01]  /*0670*/  MUFU.EX2 R29, R29 ;  /* 0x0000001d001d7308 */ /* 0x000e620000000800 */
[----:B------:R-:W-:-:S02]  /*0680*/  SHF.L.U32 R11, R11, 0x10, RZ ;  /* 0x000000100b0b7819 */ /* 0x000fc400000006ff */
[----:B------:R-:W-:Y:S02]  /*0690*/  F2FP.BF16.F32.PACK_AB R6, R6, R27 ;  /* 0x0000001b0606723e */ /* 0x000fe400000010ff */
[----:B------:R-:W-:Y:S02]  /*06a0*/  F2FP.BF16.F32.PACK_AB R25, R28, R25 ;  /* 0x000000191c19723e */ /* 0x000fe400000010ff */
[----:B0-----:R-:W-:Y:S01]  /*06b0*/  IADD3 R23, PT, PT, R22, R23, RZ ;  /* 0x0000001716177210 */ /* 0x001fe20007ffe0ff */
[----:B-1----:R-:W-:-:S06]  /*06c0*/  FADD.FTZ R29, R29, 1 ;  /* 0x3f8000001d1d7421 */ /* 0x002fcc0000010000 */
[----:B------:R-:W0:Y:S02]  /*06d0*/  MUFU.RCP R29, R29 ;  /* 0x0000001d001d7308 */ /* 0x000e240000001000 */
[----:B0-----:R-:W-:Y:S01]  /*06e0*/  FMUL.FTZ R7, R7, R29 ;  /* 0x0000001d07077220 */ /* 0x001fe20000410000 */
[----:B------:R-:W-:-:S04]  /*06f0*/  SHF.L.U32 R29, R8, 0x10, RZ ;  /* 0x00000010081d7819 */ /* 0x000fc800000006ff */
[----:B------:R-:W-:Y:S01]  /*0700*/  F2FP.BF16.F32.PACK_AB R7, R7, R26 ;  /* 0x0000001a0707723e */ /* 0x000fe200000010ff */
[----:B------:R-:W-:-:S06]  /*0710*/  FMUL.FTZ R8, R29, -1.4426950216293334961 ;  /* 0xbfb8aa3b1d087820 */ /* 0x000fcc0000410000 */
[----:B------:R-:W0:Y:S02]  /*0720*/  MUFU.EX2 R8, R8 ;  /* 0x0000000800087308 */ /* 0x000e240000000800 */
[----:B0-----:R-:W-:-:S06]  /*0730*/  FADD.FTZ R8, R8, 1 ;  /* 0x3f80000008087421 */ /* 0x001fcc0000010000 */
[----:B------:R-:W0:Y:S02]  /*0740*/  MUFU.RCP R8, R8 ;  /* 0x0000000800087308 */ /* 0x000e240000001000 */
[----:B0-----:R-:W-:Y:S01]  /*0750*/  FMUL.FTZ R29, R29, R8 ;  /* 0x000000081d1d7220 */ /* 0x001fe20000410000 */
[----:B------:R-:W-:-:S04]  /*0760*/  FMUL.FTZ R8, R9, -1.4426950216293334961 ;  /* 0xbfb8aa3b09087820 */ /* 0x000fc80000410000 */
[----:B------:R-:W-:Y:S02]  /*0770*/  F2FP.BF16.F32.PACK_AB R2, R29, R2 ;  /* 0x000000021d02723e */ /* 0x000fe400000010ff */
[----:B------:R-:W0:Y:S02]  /*0780*/  MUFU.EX2 R8, R8 ;  /* 0x0000000800087308 */ /* 0x000e240000000800 */
[----:B0-----:R-:W-:-:S06]  /*0790*/  FADD.FTZ R8, R8, 1 ;  /* 0x3f80000008087421 */ /* 0x001fcc0000010000 */
        /* <DEDUP_REMOVED lines=14> */
[----:B0-----:R-:W-:-:S05]  /*0880*/  FMUL.FTZ R11, R11, R10 ;  /* 0x0000000a0b0b7220 */ /* 0x001fca0000410000 */
[----:B------:R-:W-:Y:S02]  /*0890*/  F2FP.BF16.F32.PACK_AB R11, R11, R4 ;  /* 0x000000040b0b723e */ /* 0x000fe400000010ff */
[----:B------:R-:W-:Y:S01]  /*08a0*/  IADD3 R4, P0, PT, R20, UR6, RZ ;  /* 0x0000000614047c10 */ /* 0x000fe2000ff1e0ff */
[----:B--2---:R-:W-:Y:S02]  /*08b0*/  HFMA2.BF16_V2 R12, R5, R12, -RZ ;  /* 0x0000000c050c7231 */ /* 0x004fe400003000ff */
[----:B------:R-:W-:Y:S02]  /*08c0*/  HMUL2.BF16_V2 R13, R6, R13 ;  /* 0x0000000d060d7232 */ /* 0x000fe40000200000 */
[----:B------:R-:W-:Y:S02]  /*08d0*/  HFMA2.BF16_V2 R14, R25, R14, -RZ ;  /* 0x0000000e190e7231 */ /* 0x000fe400003000ff */
[----:B------:R-:W-:Y:S02]  /*08e0*/  HMUL2.BF16_V2 R15, R7, R15 ;  /* 0x0000000f070f7232 */ /* 0x000fe40000200000 */
[----:B------:R-:W-:-:S02]  /*08f0*/  HFMA2.BF16_V2 R16, R2, R16, -RZ ;  /* 0x0000001002107231 */ /* 0x000fc400003000ff */
[----:B------:R-:W-:Y:S02]  /*0900*/  HMUL2.BF16_V2 R17, R0, R17 ;  /* 0x0000001100117232 */ /* 0x000fe40000200000 */
[----:B------:R-:W-:Y:S01]  /*0910*/  HFMA2.BF16_V2 R18, R9, R18, -RZ ;  /* 0x0000001209127231 */ /* 0x000fe200003000ff */
[----:B------:R-:W-:Y:S01]  /*0920*/  IADD3.X R5, PT, PT, R21, UR7, RZ, P0, !PT ;  /* 0x0000000715057c10 */ /* 0x000fe200087fe4ff */
[----:B------:R-:W-:Y:S01]  /*0930*/  HMUL2.BF16_V2 R19, R11, R19 ;  /* 0x000000130b137232 */ /* 0x000fe20000200000 */
[----:B------:R-:W-:Y:S01]  /*0940*/  ISETP.GE.AND P0, PT, R23, UR11, PT ;  /* 0x0000000b17007c0c */ /* 0x000fe2000bf06270 */
[----:B------:R-:W-:-:S03]  /*0950*/  IMAD.WIDE.U32 R20, R22, 0x20, R20 ;  /* 0x0000002016147825 */ /* 0x000fc600078e0014 */
[----:B------:R1:W-:Y:S09]  /*0960*/  STG.E.ENL2.256 desc[UR12][R4.64], R12, R16 ;  /* 0xf800000c0410797f */ /* 0x0003f2000f12180c */
[----:B------:R-:W-:Y:S05]  /*0970*/  @!P0 BRA `(.L_x_407) ;  /* 0xfffffff400ec8947 */ /* 0x000fea000383ffff */
[----:B------:R-:W-:Y:S05]  /*0980*/  EXIT ;  /* 0x000000000000794d */ /* 0x000fea0003800000 */
.L_x_408:
        /* <DEDUP_REMOVED lines=15> */
.L_x_517:


//--------------------- .text._ZN4vllm18act_and_mul_kernelIN3c104HalfE7__half2XadL_ZNS_11silu_kernelIS2_EET_RKS5_EEXadL_ZNS_18packed_silu_kernelIS3_EES5_S7_EELb1ELb1ELb1EEEvPS5_PS6_i --------------------------
	.section	.text._ZN4vllm18act_and_mul_kernelIN3c104HalfE7__half2XadL_ZNS_11silu_kernelIS2_EET_RKS5_EEXadL_ZNS_18packed_silu_kernelIS3_EES5_S7_EELb1ELb1ELb1EEEvPS5_PS6_i,"ax",@progbits
	.align	128
        .global         _ZN4vllm18act_and_mul_kernelIN3c104HalfE7__half2XadL_ZNS_11silu_kernelIS2_EET_RKS5_EEXadL_ZNS_18packed_silu_kernelIS3_EES5_S7_EELb1ELb1ELb1EEEvPS5_PS6_i
        .type           _ZN4vllm18act_and_mul_kernelIN3c104HalfE7__half2XadL_ZNS_11silu_kernelIS2_EET_RKS5_EEXadL_ZNS_18packed_silu_kernelIS3_EES5_S7_EELb1ELb1ELb1EEEvPS5_PS6_i,@function
        .size           _ZN4vllm18act_and_mul_kernelIN3c104HalfE7__half2XadL_ZNS_11silu_kernelIS2_EET_RKS5_EEXadL_ZNS_18packed_silu_kernelIS3_EES5_S7_EELb1ELb1ELb1EEEvPS5_PS6_i,(.L_x_518 - _ZN4vllm18act_and_mul_kernelIN3c104HalfE7__half2XadL_ZNS_11silu_kernelIS2_EET_RKS5_EEXadL_ZNS_18packed_silu_kernelIS3_EES5_S7_EELb1ELb1ELb1EEEvPS5_PS6_i)
        .other          _ZN4vllm18act_and_mul_kernelIN3c104HalfE7__half2XadL_ZNS_11silu_kernelIS2_EET_RKS5_EEXadL_ZNS_18packed_silu_kernelIS3_EES5_S7_EELb1ELb1ELb1EEEvPS5_PS6_i,@"STO_CUDA_ENTRY STV_DEFAULT"
_ZN4vllm18act_and_mul_kernelIN3c104HalfE7__half2XadL_ZNS_11silu_kernelIS2_EET_RKS5_EEXadL_ZNS_18packed_silu_kernelIS3_EES5_S7_EELb1ELb1ELb1EEEvPS5_PS6_i:
.text._ZN4vllm18act_and_mul_kernelIN3c104HalfE7__half2XadL_ZNS_11silu_kernelIS2_EET_RKS5_EEXadL_ZNS_18packed_silu_kernelIS3_EES5_S7_EELb1ELb1ELb1EEEvPS5_PS6_i:
        /* <DEDUP_REMOVED lines=87> */
[----:B------:R2:W3:Y:S01]  /*0570*/  MUFU.RCP R24, R18 ;  /* 0x0000001200187308 */ /* 0x0004e20000001000 */
[----:B0-----:R-:W-:Y:S01]  /*0580*/  FMUL.FTZ R17, R8, R17 ;  /* 0x0000001108117220 */ /* 0x001fe20000410000 */
[----:B------:R-:W-:-:S06]  /*0590*/  MOV R8, 0x20 ;  /* 0x0000002000087802 */ /* 0x000fcc0000000f00 */
[----:B------:R-:W0:Y:S01]  /*05a0*/  MUFU.RCP R25, R25 ;  /* 0x0000001900197308 */ /* 0x000e220000001000 */
[----:B--2---:R-:W-:Y:S01]  /*05b0*/  FMUL.FTZ R18, R4, -1.4426950216293334961 ;  /* 0xbfb8aa3b04127820 */ /* 0x004fe20000410000 */
[----:B-1----:R-:W-:Y:S01]  /*05c0*/  FMUL.FTZ R20, R9, R20 ;  /* 0x0000001409147220 */ /* 0x002fe20000410000 */
[----:B------:R-:W-:-:S05]  /*05d0*/  IMAD.WIDE.U32 R8, R21, R8, UR6 ;  /* 0x0000000615087e25 */ /* 0x000fca000f8e0008 */
[----:B------:R-:W1:Y:S01]  /*05e0*/  MUFU.RCP R14, R14 ;  /* 0x0000000e000e7308 */ /* 0x000e620000001000 */
[----:B---3--:R-:W-:-:S07]  /*05f0*/  FMUL.FTZ R19, R19, R24 ;  /* 0x0000001813137220 */ /* 0x008fce0000410000 */
[----:B------:R-:W2:Y:S01]  /*0600*/  MUFU.RCP R13, R13 ;  /* 0x0000000d000d7308 */ /* 0x000ea20000001000 */
[----:B0-----:R-:W-:-:S07]  /*0610*/  FMUL.FTZ R22, R22, R25 ;  /* 0x0000001916167220 */ /* 0x001fce0000410000 */
[----:B------:R-:W0:Y:S01]  /*0620*/  MUFU.RCP R12, R12 ;  /* 0x0000000c000c7308 */ /* 0x000e220000001000 */
[----:B-1----:R-:W-:-:S07]  /*0630*/  FMUL.FTZ R23, R23, R14 ;  /* 0x0000000e17177220 */ /* 0x002fce0000410000 */
[----:B------:R-:W1:Y:S01]  /*0640*/  MUFU.EX2 R15, R15 ;  /* 0x0000000f000f7308 */ /* 0x000e620000000800 */
[----:B--2---:R-:W-:-:S03]  /*0650*/  FMUL.FTZ R24, R10, R13 ;  /* 0x0000000d0a187220 */ /* 0x004fc60000410000 */
[----:B------:R-:W2:Y:S01]  /*0660*/  MUFU.RCP R27, R27 ;  /* 0x0000001b001b7308 */ /* 0x000ea20000001000 */
[----:B0-----:R-:W-:-:S07]  /*0670*/  FMUL.FTZ R25, R11, R12 ;  /* 0x0000000c0b197220 */ /* 0x001fce0000410000 */
[----:B------:R-:W0:Y:S01]  /*0680*/  MUFU.EX2 R18, R18 ;  /* 0x0000001200127308 */ /* 0x000e220000000800 */
[----:B-1----:R-:W-:Y:S02]  /*0690*/  FADD.FTZ R26, R15, 1 ;  /* 0x3f8000000f1a7421 */ /* 0x002fe40000010000 */
[----:B------:R-:W3:Y:S04]  /*06a0*/  LDG.E.ENL2.256.CONSTANT R12, R8, desc[UR12][R8.64] ;  /* 0xfe00000c0808797e */ /* 0x000ee8000812990c */
[----:B------:R-:W1:Y:S01]  /*06b0*/  MUFU.RCP R26, R26 ;  /* 0x0000001a001a7308 */ /* 0x000e620000001000 */
[----:B--2---:R-:W-:Y:S01]  /*06c0*/  FMUL.FTZ R16, R16, R27 ;  /* 0x0000001b10107220 */ /* 0x004fe20000410000 */
[----:B0-----:R-:W-:Y:S01]  /*06d0*/  FADD.FTZ R27, R18, 1 ;  /* 0x3f800000121b7421 */ /* 0x001fe20000010000 */
[----:B------:R-:W-:-:S05]  /*06e0*/  HADD2.F32 R18, -RZ, R5.H0_H0 ;  /* 0x20000005ff127230 */ /* 0x000fca0000004100 */
[----:B------:R-:W-:Y:S01]  /*06f0*/  FMUL.FTZ R28, R18, -1.4426950216293334961 ;  /* 0xbfb8aa3b121c7820 */ /* 0x000fe20000410000 */
[----:B------:R-:W0:Y:S08]  /*0700*/  MUFU.RCP R27, R27 ;  /* 0x0000001b001b7308 */ /* 0x000e300000001000 */
[----:B------:R-:W2:Y:S01]  /*0710*/  MUFU.EX2 R28, R28 ;  /* 0x0000001c001c7308 */ /* 0x000ea20000000800 */
[----:B-1----:R-:W-:Y:S01]  /*0720*/  FMUL.FTZ R3, R3, R26 ;  /* 0x0000001a03037220 */ /* 0x002fe20000410000 */
[----:B------:R-:W-:-:S02]  /*0730*/  HADD2.F32 R26, -RZ, R5.H1_H1 ;  /* 0x30000005ff1a7230 */ /* 0x000fc40000004100 */
[----:B0-----:R-:W-:-:S03]  /*0740*/  FMUL.FTZ R4, R4, R27 ;  /* 0x0000001b04047220 */ /* 0x001fc60000410000 */
[----:B------:R-:W-:Y:S01]  /*0750*/  FMUL.FTZ R27, R26, -1.4426950216293334961 ;  /* 0xbfb8aa3b1a1b7820 */ /* 0x000fe20000410000 */
[----:B--2---:R-:W-:-:S05]  /*0760*/  FADD.FTZ R29, R28, 1 ;  /* 0x3f8000001c1d7421 */ /* 0x004fca0000010000 */
[----:B------:R-:W0:Y:S04]  /*0770*/  MUFU.EX2 R27, R27 ;  /* 0x0000001b001b7308 */ /* 0x000e280000000800 */
[----:B------:R-:W1:Y:S01]  /*0780*/  MUFU.RCP R29, R29 ;  /* 0x0000001d001d7308 */ /* 0x000e620000001000 */
[----:B0-----:R-:W-:Y:S01]  /*0790*/  FADD.FTZ R27, R27, 1 ;  /* 0x3f8000001b1b7421 */ /* 0x001fe20000010000 */
[----:B-1----:R-:W-:-:S06]  /*07a0*/  FMUL.FTZ R5, R18, R29 ;  /* 0x0000001d12057220 */ /* 0x002fcc0000410000 */
[----:B------:R-:W0:Y:S02]  /*07b0*/  MUFU.RCP R18, R27 ;  /* 0x0000001b00127308 */ /* 0x000e240000001000 */
[----:B0-----:R-:W-:Y:S01]  /*07c0*/  FMUL.FTZ R26, R26, R18 ;  /* 0x000000121a1a7220 */ /* 0x001fe20000410000 */
[----:B------:R-:W-:-:S05]  /*07d0*/  HADD2.F32 R18, -RZ, R6.H0_H0 ;  /* 0x20000006ff127230 */ /* 0x000fca0000004100 */
[----:B------:R-:W-:-:S06]  /*07e0*/  FMUL.FTZ R28, R18, -1.4426950216293334961 ;  /* 0xbfb8aa3b121c7820 */ /* 0x000fcc0000410000 */
[----:B------:R-:W0:Y:S01]  /*07f0*/  MUFU.EX2 R28, R28 ;  /* 0x0000001c001c7308 */ /* 0x000e220000000800 */
[----:B------:R-:W-:Y:S02]  /*0800*/  HADD2.F32 R6, -RZ, R6.H1_H1 ;  /* 0x30000006ff067230 */ /* 0x000fe40000004100 */
[----:B0-----:R-:W-:-:S03]  /*0810*/  FADD.FTZ R29, R28, 1 ;  /* 0x3f8000001c1d7421 */ /* 0x001fc60000010000 */
        /* <DEDUP_REMOVED lines=39> */
.L_x_410:
[----:B------:R-:W-:Y:S05]  /*0a90*/  BSYNC.RECONVERGENT B0 ;  /* 0x0000000000007941 */ /* 0x000fea0003800200 */
.L_x_409:
[----:B------:R-:W-:Y:S05]  /*0aa0*/  @!P1 EXIT ;  /* 0x000000000000994d */ /* 0x000fea0003800000 */
[----:B------:R-:W-:-:S07]  /*0ab0*/  IADD3 R3, PT, PT, R21, R2, RZ ;  /* 0x0000000215037210 */ /* 0x000fce0007ffe0ff */
.L_x_411:
[----:B01----:R-:W-:-:S05]  /*0ac0*/  MOV R4, 0x20 ;  /* 0x0000002000047802 */ /* 0x003fca0000000f00 */
[----:B------:R-:W-:-:S06]  /*0ad0*/  IMAD.WIDE.U32 R4, R21, R4, UR4 ;  /* 0x0000000415047e25 */ /* 0x000fcc000f8e0004 */
[----:B------:R-:W2:Y:S02]  /*0ae0*/  LDG.E.ENL2.256.CONSTANT R4, R8, desc[UR12][R4.64] ;  /* 0xfe00000c0408797e */ /* 0x000ea40008129904 */
[----:B--2---:R-:W-:Y:S02]  /*0af0*/  HADD2.F32 R14, -RZ, R8.H0_H0 ;  /* 0x20000008ff0e7230 */ /* 0x004fe40000004100 */
[--C-:B------:R-:W-:Y:S02]  /*0b00*/  HADD2.F32 R26, -RZ, R9.reuse.H0_H0 ;  /* 0x20000009ff1a7230 */ /* 0x100fe40000004100 */
[----:B------:R-:W-:Y:S02]  /*0b10*/  HADD2.F32 R9, -RZ, R9.H1_H1 ;  /* 0x30000009ff097230 */ /* 0x000fe40000004100 */
[----:B------:R-:W-:Y:S01]  /*0b20*/  FMUL.FTZ R17, R14, -1.4426950216293334961 ;  /* 0xbfb8aa3b0e117820 */ /* 0x000fe20000410000 */
[----:B------:R-:W-:Y:S02]  /*0b30*/  HADD2.F32 R25, -RZ, R10.H0_H0 ;  /* 0x2000000aff197230 */ /* 0x000fe40000004100 */
[----:B------:R-:W-:Y:S01]  /*0b40*/  FMUL.FTZ R16, R26, -1.4426950216293334961 ;  /* 0xbfb8aa3b1a107820 */ /* 0x000fe20000410000 */
[----:B------:R-:W-:-:S02]  /*0b50*/  HADD2.F32 R27, -RZ, R8.H1_H1 ;  /* 0x30000008ff1b7230 */ /* 0x000fc40000004100 */
[----:B------:R-:W-:Y:S01]  /*0b60*/  FMUL.FTZ R12, R9, -1.4426950216293334961 ;  /* 0xbfb8aa3b090c7820 */ /* 0x000fe20000410000 */
[----:B------:R-:W-:Y:S02]  /*0b70*/  HADD2.F32 R24, -RZ, R11.H0_H0 ;  /* 0x2000000bff187230 */ /* 0x000fe40000004100 */
[----:B------:R-:W-:Y:S01]  /*0b80*/  FMUL.FTZ R18, R25, -1.4426950216293334961 ;  /* 0xbfb8aa3b19127820 */ /* 0x000fe20000410000 */
[----:B------:R-:W0:Y:S01]  /*0b90*/  MUFU.EX2 R17, R17 ;  /* 0x0000001100117308 */ /* 0x000e220000000800 */
[----:B------:R-:W-:Y:S02]  /*0ba0*/  HADD2.F32 R0, -RZ, R10.H1_H1 ;  /* 0x3000000aff007230 */ /* 0x000fe40000004100 */
        /* <DEDUP_REMOVED lines=31> */
[----:B------:R-:W-:-:S06]  /*0da0*/  HADD2.F32 R12, -RZ, R5.H1_H1 ;  /* 0x30000005ff0c7230 */ /* 0x000fcc0000004100 */
[----:B------:R-:W1:Y:S01]  /*0db0*/  MUFU.RCP R20, R20 ;  /* 0x0000001400147308 */ /* 0x000e620000001000 */
[----:B--2---:R-:W-:Y:S01]  /*0dc0*/  FMUL.FTZ R9, R9, R16 ;  /* 0x0000001009097220 */ /* 0x004fe20000410000 */
[----:B------:R-:W-:-:S06]  /*0dd0*/  FMUL.FTZ R16, R12, -1.4426950216293334961 ;  /* 0xbfb8aa3b0c107820 */ /* 0x000fcc0000410000 */
[----:B------:R-:W2:Y:S01]  /*0de0*/  MUFU.RCP R13, R13 ;  /* 0x0000000d000d7308 */ /* 0x000ea20000001000 */
[----:B0-----:R-:W-:Y:S01]  /*0df0*/  FMUL.FTZ R8, R14, R19 ;  /* 0x000000130e087220 */ /* 0x001fe20000410000 */
[----:B------:R-:W-:-:S06]  /*0e00*/  HADD2.F32 R14, -RZ, R4.H1_H1 ;  /* 0x30000004ff0e7230 */ /* 0x000fcc0000004100 */
[----:B------:R-:W0:Y:S01]  /*0e10*/  MUFU.RCP R17, R17 ;  /* 0x0000001100117308 */ /* 0x000e220000001000 */
[----:B-1----:R-:W-:Y:S01]  /*0e20*/  FMUL.FTZ R27, R27, R20 ;  /* 0x000000141b1b7220 */ /* 0x002fe20000410000 */
[----:B------:R-:W-:-:S04]  /*0e30*/  HADD2.F32 R20, -RZ, R5.H0_H0 ;  /* 0x20000005ff147230 */ /* 0x000fc80000004100 */
[----:B------:R-:W-:Y:S02]  /*0e40*/  F2FP.F16.F32.PACK_AB R27, R27, R8 ;  /* 0x000000081b1b723e */ /* 0x000fe400000000ff */
[----:B------:R-:W1:Y:S01]  /*0e50*/  MUFU.RCP R15, R15 ;  /* 0x0000000f000f7308 */ /* 0x000e620000001000 */
[----:B------:R-:W-:Y:S01]  /*0e60*/  FMUL.FTZ R19, R20, -1.4426950216293334961 ;  /* 0xbfb8aa3b14137820 */ /* 0x000fe20000410000 */
[----:B--2---:R-:W-:Y:S01]  /*0e70*/  FMUL.FTZ R24, R24, R13 ;  /* 0x0000000d18187220 */ /* 0x004fe20000410000 */
[----:B------:R-:W-:-:S05]  /*0e80*/  FMUL.FTZ R13, R22, -1.4426950216293334961 ;  /* 0xbfb8aa3b160d7820 */ /* 0x000fca0000410000 */
[----:B------:R-:W2:Y:S01]  /*0e90*/  MUFU.RCP R10, R10 ;  /* 0x0000000a000a7308 */ /* 0x000ea20000001000 */
[----:B0-----:R-:W-:Y:S01]  /*0ea0*/  FMUL.FTZ R26, R26, R17 ;  /* 0x000000111a1a7220 */ /* 0x001fe20000410000 */
[----:B------:R-:W-:-:S04]  /*0eb0*/  FMUL.FTZ R17, R14, -1.4426950216293334961 ;  /* 0xbfb8aa3b0e117820 */ /* 0x000fc80000410000 */
[----:B------:R-:W-:Y:S02]  /*0ec0*/  F2FP.F16.F32.PACK_AB R26, R9, R26 ;  /* 0x0000001a091a723e */ /* 0x000fe400000000ff */
[----:B------:R-:W0:Y:S01]  /*0ed0*/  MUFU.RCP R18, R18 ;  /* 0x0000001200127308 */ /* 0x000e220000001000 */
[----:B-1----:R-:W-:Y:S01]  /*0ee0*/  FMUL.FTZ R4, R0, R15 ;  /* 0x0000000f00047220 */ /* 0x002fe20000410000 */
[----:B------:R-:W-:-:S04]  /*0ef0*/  HADD2.F32 R0, -RZ, R6.H0_H0 ;  /* 0x20000006ff007230 */ /* 0x000fc80000004100 */
[----:B------:R-:W-:Y:S02]  /*0f00*/  F2FP.F16.F32.PACK_AB R25, R4, R25 ;  /* 0x000000190419723e */ /* 0x000fe400000000ff */
[----:B------:R-:W1:Y:S01]  /*0f10*/  MUFU.EX2 R16, R16 ;  /* 0x0000001000107308 */ /* 0x000e620000000800 */
[----:B------:R-:W-:Y:S01]  /*0f20*/  FMUL.FTZ R6, R0, -1.4426950216293334961 ;  /* 0xbfb8aa3b00067820 */ /* 0x000fe20000410000 */
[----:B--2---:R-:W-:Y:S01]  /*0f30*/  FMUL.FTZ R23, R23, R10 ;  /* 0x0000000a17177220 */ /* 0x004fe20000410000 */
[----:B------:R-:W-:Y:S01]  /*0f40*/  FMUL.FTZ R10, R28, -1.4426950216293334961 ;  /* 0xbfb8aa3b1c0a7820 */ /* 0x000fe20000410000 */
[----:B------:R-:W2:Y:S01]  /*0f50*/  MUFU.EX2 R13, R13 ;  /* 0x0000000d000d7308 */ /* 0x000ea20000000800 */
[----:B------:R-:W-:-:S03]  /*0f60*/  MOV R4, 0x20 ;  /* 0x0000002000047802 */ /* 0x000fc60000000f00 */
[----:B------:R-:W3:Y:S01]  /*0f70*/  MUFU.EX2 R17, R17 ;  /* 0x0000001100117308 */ /* 0x000ee20000000800 */
[----:B0-----:R-:W-:Y:S01]  /*0f80*/  FMUL.FTZ R5, R11, R18 ;  /* 0x000000120b057220 */ /* 0x001fe20000410000 */
[----:B------:R-:W-:Y:S02]  /*0f90*/  FMUL.FTZ R18, R29, -1.4426950216293334961 ;  /* 0xbfb8aa3b1d127820 */ /* 0x000fe40000410000 */
[----:B------:R3:W0:Y:S01]  /*0fa0*/  MUFU.EX2 R15, R19 ;  /* 0x00000013000f7308 */ /* 0x0006220000000800 */
[----:B-1----:R-:W-:-:S03]  /*0fb0*/  FADD.FTZ R7, R16, 1 ;  /* 0x3f80000010077421 */ /* 0x002fc60000010000 */
[----:B------:R-:W1:Y:S01]  /*0fc0*/  MUFU.EX2 R11, R6 ;  /* 0x00000006000b7308 */ /* 0x000e620000000800 */
[----:B--2---:R-:W-:-:S03]  /*0fd0*/  FADD.FTZ R13, R13, 1 ;  /* 0x3f8000000d0d7421 */ /* 0x004fc60000010000 */
[----:B------:R-:W2:Y:S01]  /*0fe0*/  MUFU.EX2 R10, R10 ;  /* 0x0000000a000a7308 */ /* 0x000ea20000000800 */
[----:B---3--:R-:W-:-:S03]  /*0ff0*/  FADD.FTZ R19, R17, 1 ;  /* 0x3f80000011137421 */ /* 0x008fc60000010000 */
[----:B------:R-:W3:Y:S01]  /*1000*/  MUFU.EX2 R6, R18 ;  /* 0x0000001200067308 */ /* 0x000ee20000000800 */
[----:B0-----:R-:W-:-:S03]  /*1010*/  FADD.FTZ R17, R15, 1 ;  /* 0x3f8000000f117421 */ /* 0x001fc60000010000 */
[----:B------:R-:W0:Y:S01]  /*1020*/  MUFU.RCP R7, R7 ;  /* 0x0000000700077308 */ /* 0x000e220000001000 */
[----:B-1----:R-:W-:Y:S01]  /*1030*/  FADD.FTZ R15, R11, 1 ;  /* 0x3f8000000b0f7421 */ /* 0x002fe20000010000 */
[----:B--2---:R-:W-:-:S06]  /*1040*/  FADD.FTZ R11, R10, 1 ;  /* 0x3f8000000a0b7421 */ /* 0x004fcc0000010000 */
[----:B------:R-:W1:Y:S01]  /*1050*/  MUFU.RCP R13, R13 ;  /* 0x0000000d000d7308 */ /* 0x000e620000001000 */
[----:B---3--:R-:W-:-:S07]  /*1060*/  FADD.FTZ R10, R6, 1 ;  /* 0x3f800000060a7421 */ /* 0x008fce0000010000 */
[----:B------:R-:W2:Y:S01]  /*1070*/  MUFU.RCP R19, R19 ;  /* 0x0000001300137308 */ /* 0x000ea20000001000 */
[----:B0-----:R-:W-:Y:S01]  /*1080*/  FMUL.FTZ R7, R12, R7 ;  /* 0x000000070c077220 */ /* 0x001fe20000410000 */
[----:B------:R-:W-:-:S06]  /*1090*/  HFMA2 R12, -RZ, RZ, 0, 1.9073486328125e-06 ;  /* 0x00000020ff0c7431 */ /* 0x000fcc00000001ff */
[----:B------:R-:W0:Y:S01]  /*10a0*/  MUFU.RCP R17, R17 ;  /* 0x0000001100117308 */ /* 0x000e220000001000 */
[----:B------:R-:W-:Y:S01]  /*10b0*/  F2FP.F16.F32.PACK_AB R24, R5, R24 ;  /* 0x000000180518723e */ /* 0x000fe200000000ff */
[----:B-1----:R-:W-:Y:S01]  /*10c0*/  FMUL.FTZ R22, R22, R13 ;  /* 0x0000000d16167220 */ /* 0x002fe20000410000 */
[----:B------:R-:W-:-:S05]  /*10d0*/  IMAD.WIDE.U32 R12, R21, R12, UR6 ;  /* 0x00000006150c7e25 */ /* 0x000fca000f8e000c */
[----:B------:R-:W1:Y:S08]  /*10e0*/  MUFU.RCP R15, R15 ;  /* 0x0000000f000f7308 */ /* 0x000e700000001000 */
[----:B------:R-:W3:Y:S01]  /*10f0*/  MUFU.RCP R11, R11 ;  /* 0x0000000b000b7308 */ /* 0x000ee20000001000 */
[----:B--2---:R-:W-:Y:S01]  /*1100*/  FMUL.FTZ R6, R14, R19 ;  /* 0x000000130e067220 */ /* 0x004fe20000410000 */
[----:B0-----:R-:W-:-:S06]  /*1110*/  FMUL.FTZ R20, R20, R17 ;  /* 0x0000001114147220 */ /* 0x001fcc0000410000 */
[----:B------:R-:W0:Y:S01]  /*1120*/  MUFU.RCP R10, R10 ;  /* 0x0000000a000a7308 */ /* 0x000e220000001000 */
[----:B------:R-:W-:-:S04]  /*1130*/  IMAD.WIDE.U32 R4, R3, R4, UR4 ;  /* 0x0000000403047e25 */ /* 0x000fc8000f8e0004 */
[----:B-1----:R-:W-:Y:S01]  /*1140*/  FMUL.FTZ R0, R0, R15 ;  /* 0x0000000f00007220 */ /* 0x002fe20000410000 */
[----:B------:R-:W-:Y:S01]  /*1150*/  F2FP.F16.F32.PACK_AB R23, R6, R23 ;  /* 0x000000170617723e */ /* 0x000fe200000000ff */
[----:B------:R-:W2:Y:S01]  /*1160*/  LDG.E.ENL2.256.CONSTANT R12, R16, desc[UR12][R12.64] ;  /* 0xfe00000c0c10797e */ /* 0x000ea2000812990c */
[----:B------:R-:W-:Y:S01]  /*1170*/  F2FP.F16.F32.PACK_AB R20, R7, R20 ;  /* 0x000000140714723e */ /* 0x000fe200000000ff */
[----:B---3--:R-:W-:Y:S01]  /*1180*/  FMUL.FTZ R28, R28, R11 ;  /* 0x0000000b1c1c7220 */ /* 0x008fe20000410000 */
[----:B0-----:R-:W-:Y:S02]  /*1190*/  FMUL.FTZ R29, R29, R10 ;  /* 0x0000000a1d1d7220 */ /* 0x001fe40000410000 */
        /* <DEDUP_REMOVED lines=21> */
[----:B------:R-:W-:Y:S01]  /*12f0*/  HADD2.F32 R22, -RZ, R6.H1_H1 ;  /* 0x30000006ff167230 */ /* 0x000fe20000004100 */
[----:B------:R-:W1:Y:S01]  /*1300*/  MUFU.EX2 R23, R23 ;  /* 0x0000001700177308 */ /* 0x000e620000000800 */
[----:B------:R-:W-:-:S02]  /*1310*/  HADD2.F32 R6, -RZ, R7.H0_H0 ;  /* 0x20000007ff067230 */ /* 0x000fc40000004100 */
[----:B------:R-:W-:Y:S01]  /*1320*/  HADD2.F32 R7, -RZ, R7.H1_H1 ;  /* 0x30000007ff077230 */ /* 0x000fe20000004100 */
[----:B------:R-:W2:Y:S01]  /*1330*/  MUFU.EX2 R29, R29 ;  /* 0x0000001d001d7308 */ /* 0x000ea20000000800 */
[----:B------:R-:W-:Y:S01]  /*1340*/  FMUL.FTZ R0, R24, -1.4426950216293334961 ;  /* 0xbfb8aa3b18007820 */ /* 0x000fe20000410000 */
[----:B------:R-:W-:-:S06]  /*1350*/  FMUL.FTZ R28, R25, -1.4426950216293334961 ;  /* 0xbfb8aa3b191c7820 */ /* 0x000fcc0000410000 */
[----:B------:R-:W-:Y:S01]  /*1360*/  MUFU.EX2 R28, R28 ;  /* 0x0000001c001c7308 */ /* 0x000fe20000000800 */
[----:B0-----:R-:W-:Y:S01]  /*1370*/  FMUL.FTZ R15, R5, -1.4426950216293334961 ;  /* 0xbfb8aa3b050f7820 */ /* 0x001fe20000410000 */
[----:B------:R-:W-:Y:S01]  /*1380*/  FMUL.FTZ R13, R22, -1.4426950216293334961 ;  /* 0xbfb8aa3b160d7820 */ /* 0x000fe20000410000 */
[----:B------:R-:W-:Y:S01]  /*1390*/  FMUL.FTZ R12, R7, -1.4426950216293334961 ;  /* 0xbfb8aa3b070c7820 */ /* 0x000fe20000410000 */
[----:B------:R-:W0:Y:S01]  /*13a0*/  MUFU.EX2 R14, R0 ;  /* 0x00000000000e7308 */ /* 0x000e220000000800 */
[----:B------:R-:W-:-:S03]  /*13b0*/  FMUL.FTZ R16, R6, -1.4426950216293334961 ;  /* 0xbfb8aa3b06107820 */ /* 0x000fc60000410000 */
[----:B------:R-:W3:Y:S01]  /*13c0*/  MUFU.EX2 R15, R15 ;  /* 0x0000000f000f7308 */ /* 0x000ee20000000800 */
[----:B-1----:R-:W-:-:S03]  /*13d0*/  FADD.FTZ R19, R23, 1 ;  /* 0x3f80000017137421 */ /* 0x002fc60000010000 */
[----:B------:R-:W1:Y:S01]  /*13e0*/  MUFU.EX2 R13, R13 ;  /* 0x0000000d000d7308 */ /* 0x000e620000000800 */
[----:B--2---:R-:W-:-:S03]  /*13f0*/  FADD.FTZ R23, R29, 1 ;  /* 0x3f8000001d177421 */ /* 0x004fc60000010000 */
[----:B------:R-:W2:Y:S04]  /*1400*/  MUFU.EX2 R0, R16 ;  /* 0x0000001000007308 */ /* 0x000ea80000000800 */
[----:B------:R-:W4:Y:S01]  /*1410*/  MUFU.EX2 R12, R12 ;  /* 0x0000000c000c7308 */ /* 0x000f220000000800 */
[----:B0-----:R-:W-:Y:S01]  /*1420*/  FADD.FTZ R14, R14, 1 ;  /* 0x3f8000000e0e7421 */ /* 0x001fe20000010000 */
[----:B---3--:R-:W-:Y:S02]  /*1430*/  FADD.FTZ R26, R15, 1 ;  /* 0x3f8000000f1a7421 */ /* 0x008fe40000010000 */
[----:B------:R-:W0:Y:S01]  /*1440*/  MUFU.RCP R23, R23 ;  /* 0x0000001700177308 */ /* 0x000e220000001000 */
[----:B------:R-:W-:Y:S01]  /*1450*/  FADD.FTZ R28, R28, 1 ;  /* 0x3f8000001c1c7421 */ /* 0x000fe20000010000 */
[----:B-1----:R-:W-:Y:S01]  /*1460*/  FADD.FTZ R15, R13, 1 ;  /* 0x3f8000000d0f7421 */ /* 0x002fe20000010000 */
[----:B--2---:R-:W-:-:S05]  /*1470*/  FADD.FTZ R13, R0, 1 ;  /* 0x3f800000000d7421 */ /* 0x004fca0000010000 */
[----:B------:R-:W1:Y:S01]  /*1480*/  MUFU.RCP R19, R19 ;  /* 0x0000001300137308 */ /* 0x000e620000001000 */
[----:B------:R-:W-:Y:S02]  /*1490*/  HADD2.F32 R0, -RZ, R8.H0_H0 ;  /* 0x20000008ff007230 */ /* 0x000fe40000004100 */
[----:B----4-:R-:W-:-:S05]  /*14a0*/  FADD.FTZ R12, R12, 1 ;  /* 0x3f8000000c0c7421 */ /* 0x010fca0000010000 */
[----:B------:R2:W3:Y:S01]  /*14b0*/  MUFU.RCP R17, R14 ;  /* 0x0000000e00117308 */ /* 0x0004e20000001000 */
[----:B------:R-:W-:-:S07]  /*14c0*/  FMUL.FTZ R27, R0, -1.4426950216293334961 ;  /* 0xbfb8aa3b001b7820 */ /* 0x000fce0000410000 */
[----:B------:R-:W4:Y:S08]  /*14d0*/  MUFU.RCP R26, R26 ;  /* 0x0000001a001a7308 */ /* 0x000f300000001000 */
[----:B------:R-:W5:Y:S01]  /*14e0*/  MUFU.RCP R28, R28 ;  /* 0x0000001c001c7308 */ /* 0x000f620000001000 */
[----:B0-----:R-:W-:-:S07]  /*14f0*/  FMUL.FTZ R23, R4, R23 ;  /* 0x0000001704177220 */ /* 0x001fce0000410000 */
[----:B------:R-:W0:Y:S08]  /*1500*/  MUFU.RCP R15, R15 ;  /* 0x0000000f000f7308 */ /* 0x000e300000001000 */
[----:B------:R-:W0:Y:S08]  /*1510*/  MUFU.RCP R13, R13 ;  /* 0x0000000d000d7308 */ /* 0x000e300000001000 */
[----:B------:R-:W0:Y:S01]  /*1520*/  MUFU.RCP R12, R12 ;  /* 0x0000000c000c7308 */ /* 0x000e220000001000 */
[----:B------:R-:W-:Y:S01]  /*1530*/  MOV R4, 0x20 ;  /* 0x0000002000047802 */ /* 0x000fe20000000f00 */
[----:B-1----:R-:W-:-:S06]  /*1540*/  FMUL.FTZ R16, R20, R19 ;  /* 0x0000001314107220 */ /* 0x002fcc0000410000 */
[----:B--2---:R-:W1:Y:S01]  /*1550*/  MUFU.EX2 R14, R27 ;  /* 0x0000001b000e7308 */ /* 0x004e620000000800 */
[----:B---3--:R-:W-:Y:S01]  /*1560*/  FMUL.FTZ R20, R24, R17 ;  /* 0x0000001118147220 */ /* 0x008fe20000410000 */
[----:B----4-:R-:W-:Y:S01]  /*1570*/  FMUL.FTZ R17, R5, R26 ;  /* 0x0000001a05117220 */ /* 0x010fe20000410000 */
        /* <DEDUP_REMOVED lines=13> */
[----:B------:R-:W-:Y:S02]  /*1650*/  HADD2.F32 R18, -RZ, R9.H0_H0 ;  /* 0x20000009ff127230 */ /* 0x000fe40000004100 */
[----:B-1----:R-:W-:Y:S01]  /*1660*/  FMUL.FTZ R0, R0, R27 ;  /* 0x0000001b00007220 */ /* 0x002fe20000410000 */
[----:B0-----:R-:W-:Y:S02]  /*1670*/  FMUL.FTZ R27, R8, R29 ;  /* 0x0000001d081b7220 */ /* 0x001fe40000410000 */
        /* <DEDUP_REMOVED lines=11> */
[--C-:B------:R-:W-:Y:S02]  /*1730*/  HADD2.F32 R9, -RZ, R10.reuse.H0_H0 ;  /* 0x2000000aff097230 */ /* 0x100fe40000004100 */
[----:B------:R-:W-:-:S05]  /*1740*/  HADD2.F32 R10, -RZ, R10.H1_H1 ;  /* 0x3000000aff0a7230 */ /* 0x000fca0000004100 */
[----:B------:R-:W-:Y:S01]  /*1750*/  FMUL.FTZ R18, R10, -1.4426950216293334961 ;  /* 0xbfb8aa3b0a127820 */ /* 0x000fe20000410000 */
        /* <DEDUP_REMOVED lines=8> */
[----:B------:R-:W-:-:S02]  /*17e0*/  HADD2.F32 R10, -RZ, R11.H0_H0 ;  /* 0x2000000bff0a7230 */ /* 0x000fc40000004100 */
[----:B------:R-:W-:Y:S02]  /*17f0*/  HADD2.F32 R11, -RZ, R11.H1_H1 ;  /* 0x3000000bff0b7230 */ /* 0x000fe40000004100 */
[----:B-1----:R-:W-:Y:S01]  /*1800*/  FMUL.FTZ R9, R9, R26 ;  /* 0x0000001a09097220 */ /* 0x002fe20000410000 */
[----:B------:R-:W-:Y:S02]  /*1810*/  FMUL.FTZ R26, R10, -1.4426950216293334961 ;  /* 0xbfb8aa3b0a1a7820 */ /* 0x000fe40000410000 */
[----:B------:R-:W-:-:S04]  /*1820*/  FMUL.FTZ R28, R11, -1.4426950216293334961 ;  /* 0xbfb8aa3b0b1c7820 */ /* 0x000fc80000410000 */
[----:B------:R-:W0:Y:S04]  /*1830*/  MUFU.EX2 R26, R26 ;  /* 0x0000001a001a7308 */ /* 0x000e280000000800 */
[----:B------:R-:W1:Y:S01]  /*1840*/  MUFU.EX2 R28, R28 ;  /* 0x0000001c001c7308 */ /* 0x000e620000000800 */
[----:B0-----:R-:W-:Y:S01]  /*1850*/  FADD.FTZ R26, R26, 1 ;  /* 0x3f8000001a1a7421 */ /* 0x001fe20000010000 */
[----:B-1----:R-:W-:-:S05]  /*1860*/  FADD.FTZ R28, R28, 1 ;  /* 0x3f8000001c1c7421 */ /* 0x002fca0000010000 */
[----:B------:R-:W0:Y:S08]  /*1870*/  MUFU.RCP R26, R26 ;  /* 0x0000001a001a7308 */ /* 0x000e300000001000 */
[----:B------:R-:W1:Y:S01]  /*1880*/  MUFU.RCP R28, R28 ;  /* 0x0000001c001c7308 */ /* 0x000e620000001000 */
[----:B------:R-:W-:Y:S02]  /*1890*/  F2FP.F16.F32.PACK_AB R16, R23, R16 ;  /* 0x000000101710723e */ /* 0x000fe400000000ff */
[----:B------:R-:W-:-:S02]  /*18a0*/  F2FP.F16.F32.PACK_AB R8, R29, R8 ;  /* 0x000000081d08723e */ /* 0x000fc400000000ff */
[----:B------:R-:W-:Y:S01]  /*18b0*/  F2FP.F16.F32.PACK_AB R9, R18, R9 ;  /* 0x000000091209723e */ /* 0x000fe200000000ff */
[----:B0-----:R-:W-:Y:S01]  /*18c0*/  FMUL.FTZ R10, R10, R26 ;  /* 0x0000001a0a0a7220 */ /* 0x001fe20000410000 */
[----:B------:R-:W-:Y:S02]  /*18d0*/  F2FP.F16.F32.PACK_AB R19, R20, R19 ;  /* 0x000000131413723e */ /* 0x000fe400000000ff */
[----:B------:R-:W-:Y:S01]  /*18e0*/  F2FP.F16.F32.PACK_AB R17, R22, R17 ;  /* 0x000000111611723e */ /* 0x000fe200000000ff */
[----:B-1----:R-:W-:Y:S01]  /*18f0*/  FMUL.FTZ R11, R11, R28 ;  /* 0x0000001c0b0b7220 */ /* 0x002fe20000410000 */
[----:B------:R-:W-:Y:S02]  /*1900*/  F2FP.F16.F32.PACK_AB R24, R25, R24 ;  /* 0x000000181918723e */ /* 0x000fe400000000ff */
[----:B------:R-:W-:Y:S02]  /*1910*/  F2FP.F16.F32.PACK_AB R0, R27, R0 ;  /* 0x000000001b00723e */ /* 0x000fe400000000ff */
[----:B------:R-:W-:-:S02]  /*1920*/  F2FP.F16.F32.PACK_AB R10, R11, R10 ;  /* 0x0000000a0b0a723e */ /* 0x000fc400000000ff */
        /* <DEDUP_REMOVED lines=16> */
.L_x_412:
        /* <DEDUP_REMOVED lines=13> */
.L_x_518:


//--------------------- .text._ZN4vllm18act_and_mul_kernelIf6float2XadL_ZNS_11silu_kernelIfEET_RKS3_EEXadL_ZNS_18packed_silu_kernelIS1_EES3_S5_EELb1ELb1ELb1EEEvPS3_PS4_i --------------------------
	.section	.text._ZN4vllm18act_and_mul_kernelIf6float2XadL_ZNS_11silu_kernelIfEET_RKS3_EEXadL_ZNS_18packed_silu_kernelIS1_EES3_S5_EELb1ELb1ELb1EEEvPS3_PS4_i,"ax",@progbits
	.align	128
        .global         _ZN4vllm18act_and_mul_kernelIf6float2XadL_ZNS_11silu_kernelIfEET_RKS3_EEXadL_ZNS_18packed_silu_kernelIS1_EES3_S5_EELb1ELb1ELb1EEEvPS3_PS4_i
        .type           _ZN4vllm18act_and_mul_kernelIf6float2XadL_ZNS_11silu_kernelIfEET_RKS3_EEXadL_ZNS_18packed_silu_kernelIS1_EES3_S5_EELb1ELb1ELb1EEEvPS3_PS4_i,@function
        .size           _ZN4vllm18act_and_mul_kernelIf6float2XadL_ZNS_11silu_kernelIfEET_RKS3_EEXadL_ZNS_18packed_silu_kernelIS1_EES3_S5_EELb1ELb1ELb1EEEvPS3_PS4_i,(.L_x_519 - _ZN4vllm18act_and_mul_kernelIf6float2XadL_ZNS_11silu_kernelIfEET_RKS3_EEXadL_ZNS_18packed_silu_kernelIS1_EES3_S5_EELb1ELb1ELb1EEEvPS3_PS4_i)
        .other          _ZN4vllm18act_and_mul_kernelIf6float2XadL_ZNS_11silu_kernelIfEET_RKS3_EEXadL_ZNS_18packed_silu_kernelIS1_EES3_S5_EELb1ELb1ELb1EEEvPS3_PS4_i,@"STO_CUDA_ENTRY STV_DEFAULT"
_ZN4vllm18act_and_mul_kernelIf6float2XadL_ZNS_11silu_kernelIfEET_RKS3_EEXadL_ZNS_18packed_silu_kernelIS1_EES3_S5_EELb1ELb1ELb1EEEvPS3_PS4_i:
.text._ZN4vllm18act_and_mul_kernelIf6float2XadL_ZNS_11silu_kernelIfEET_RKS3_EEXadL_ZNS_18packed_silu_kernelIS1_EES3_S5_EELb1ELb1ELb1EEEvPS3_PS4_i:
        /* <DEDUP_REMOVED lines=52> */
.L_x_415:
        /* <DEDUP_REMOVED lines=61> */
.L_x_414:
[----:B------:R-:W-:Y:S05]  /*0710*/  BSYNC.RECONVERGENT B0 ;  /* 0x0000000000007941 */ /* 0x000fea0003800200 */
.L_x_413:
[----:B------:R-:W-:Y:S05]  /*0720*/  @!P0 EXIT ;  /* 0x000000000000894d */ /* 0x000fea0003800000 */
[C---:B------:R-:W-:Y:S01]  /*0730*/  LEA R2, R0.reuse, R28, 0x1 ;  /* 0x0000001c00027211 */ /* 0x040fe200078e08ff */
[----:B------:R-:W-:Y:S01]  /*0740*/  IMAD R29, R0, 0x3, R28 ;  /* 0x00000003001d7824 */ /* 0x000fe200078e021c */
[----:B------:R-:W-:-:S07]  /*0750*/  IADD3 R3, PT, PT, R28, R0, RZ ;  /* 0x000000001c037210 */ /* 0x000fce0007ffe0ff */
.L_x_416:
        /* <DEDUP_REMOVED lines=236> */
.L_x_417:
        /* <DEDUP_REMOVED lines=14> */
.L_x_519:


//--------------------- .nv.shared.reserved.0     --------------------------
	.section	.nv.shared.reserved.0,"aw",@nobits
	.weak		__nv_reservedSMEM_offset_0_alias
	.size		__nv_reservedSMEM_offset_0_alias, 0, 64
	.other		__nv_reservedSMEM_offset_0_alias,@"STO_CUDA_RESERVED_SHARED STV_DEFAULT"
__nv_reservedSMEM_offset_0_alias:
	.zero		0
	.zero		64


//--------------------- .nv.global                --------------------------
	.section	.nv.global,"aw",@nobits
.nv.global:
	.type		_ZN52_INTERNAL_361876f1_21_activation_kernels_cu_9e3ffcd84cuda3std3__48in_placeE,@object
	.size		_ZN52_INTERNAL_361876f1_21_activation_kernels_cu_9e3ffcd84cuda3std3__48in_placeE,(_ZN52_INTERNAL_361876f1_21_activation_kernels_cu_9e3ffcd84cuda3std6ranges3__45__cpo8distanceE - _ZN52_INTERNAL_361876f1_21_activation_kernels_cu_9e3ffcd84cuda3std3__48in_placeE)
_ZN52_INTERNAL_361876f1_21_activation_kernels_cu_9e3ffcd84cuda3std3__48in_placeE:
	.zero		1
	.type		_ZN52_INTERNAL_361876f1_21_activation_kernels_cu_9e3ffcd84cuda3std6ranges3__45__cpo8distanceE,@object
	.size		_ZN52_INTERNAL_361876f1_21_activation_kernels_cu_9e3ffcd84cuda3std6ranges3__45__cpo8distanceE,(_ZN52_INTERNAL_361876f1_21_activation_kernels_cu_9e3ffcd84cuda3std3__45__cpo6cbeginE - _ZN52_INTERNAL_361876f1_21_activation_kernels_cu_9e3ffcd84cuda3std6ranges3__45__cpo8distanceE)
_ZN52_INTERNAL_361876f1_21_activation_kernels_cu_9e3ffcd84cuda3std6ranges3__45__cpo8distanceE:
	.zero		1
	.type		_ZN52_INTERNAL_361876f1_21_activation_kernels_cu_9e3ffcd84cuda3std3__45__cpo6cbeginE,@object
	.size		_ZN52_INTERNAL_361876f1_21_activation_kernels_cu_9e3ffcd84cuda3std3__45__cpo6cbeginE,(_ZN52_INTERNAL_361876f1_21_activation_kernels_cu_9e3ffcd84cuda3std6ranges3__45__cpo7advanceE - _ZN52_INTERNAL_361876f1_21_activation_kernels_cu_9e3ffcd84cuda3std3__45__cpo6cbeginE)
_ZN52_INTERNAL_361876f1_21_activation_kernels_cu_9e3ffcd84cuda3std3__45__cpo6cbeginE:
	.zero		1
	.type		_ZN52_INTERNAL_361876f1_21_activation_kernels_cu_9e3ffcd84cuda3std6ranges3__45__cpo7advanceE,@object
	.size		_ZN52_INTERNAL_361876f1_21_activation_kernels_cu_9e3ffcd84cuda3std6ranges3__45__cpo7advanceE,(_ZN52_INTERNAL_361876f1_21_activation_kernels_cu_9e3ffcd84cuda3std3__45__cpo7crbeginE - _ZN52_INTERNAL_361876f1_21_activation_kernels_cu_9e3ffcd84cuda3std6ranges3__45__cpo7advanceE)
_ZN52_INTERNAL_361876f1_21_activation_kernels_cu_9e3ffcd84cuda3std6ranges3__45__cpo7advanceE:
	.zero		1
	.type		_ZN52_INTERNAL_361876f1_21_activation_kernels_cu_9e3ffcd84cuda3std3__45__cpo7crbeginE,@object
	.size		_ZN52_INTERNAL_361876f1_21_activation_kernels_cu_9e3ffcd84cuda3std3__45__cpo7crbeginE,(_ZN52_INTERNAL_361876f1_21_activation_kernels_cu_9e3ffcd84cuda3std6ranges3__45__cpo4dataE - _ZN52_INTERNAL_361876f1_21_activation_kernels_cu_9e3ffcd84cuda3std3__45__cpo7crbeginE)
_ZN52_INTERNAL_361876f1_21_activation_kernels_cu_9e3ffcd84cuda3std3__45__cpo7crbeginE:
	.zero		1
	.type		_ZN52_INTERNAL_361876f1_21_activation_kernels_cu_9e3ffcd84cuda3std6ranges3__45__cpo4dataE,@object
	.size		_ZN52_INTERNAL_361876f1_21_activation_kernels_cu_9e3ffcd84cuda3std6ranges3__45__cpo4dataE,(_ZN52_INTERNAL_361876f1_21_activation_kernels_cu_9e3ffcd84cuda3std6ranges3__45__cpo5beginE - _ZN52_INTERNAL_361876f1_21_activation_kernels_cu_9e3ffcd84cuda3std6ranges3__45__cpo4dataE)
_ZN52_INTERNAL_361876f1_21_activation_kernels_cu_9e3ffcd84cuda3std6ranges3__45__cpo4dataE:
	.zero		1
	.type		_ZN52_INTERNAL_361876f1_21_activation_kernels_cu_9e3ffcd84cuda3std6ranges3__45__cpo5beginE,@object
	.size		_ZN52_INTERNAL_361876f1_21_activation_kernels_cu_9e3ffcd84cuda3std6ranges3__45__cpo5beginE,(_ZN52_INTERNAL_361876f1_21_activation_kernels_cu_9e3ffcd84cuda3std3__454_GLOBAL__N__361876f1_21_activation_kernels_cu_9e3ffcd86ignoreE - _ZN52_INTERNAL_361876f1_21_activation_kernels_cu_9e3ffcd84cuda3std6ranges3__45__cpo5beginE)
_ZN52_INTERNAL_361876f1_21_activation_kernels_cu_9e3ffcd84cuda3std6ranges3__45__cpo5beginE:
	.zero		1
	.type		_ZN52_INTERNAL_361876f1_21_activation_kernels_cu_9e3ffcd84cuda3std3__454_GLOBAL__N__361876f1_21_activation_kernels_cu_9e3ffcd86ignoreE,@object
	.size		_ZN52_INTERNAL_361876f1_21_activation_kernels_cu_9e3ffcd84cuda3std3__454_GLOBAL__N__361876f1_21_activation_kernels_cu_9e3ffcd86ignoreE,(_ZN52_INTERNAL_361876f1_21_activation_kernels_cu_9e3ffcd84cuda3std6ranges3__45__cpo4sizeE - _ZN52_INTERNAL_361876f1_21_activation_kernels_cu_9e3ffcd84cuda3std3__454_GLOBAL__N__361876f1_21_activation_kernels_cu_9e3ffcd86ignoreE)
_ZN52_INTERNAL_361876f1_21_activation_kernels_cu_9e3ffcd84cuda3std3__454_GLOBAL__N__361876f1_21_activation_kernels_cu_9e3ffcd86ignoreE:
	.zero		1
	.type		_ZN52_INTERNAL_361876f1_21_activation_kernels_cu_9e3ffcd84cuda3std6ranges3__45__cpo4sizeE,@object
	.size		_ZN52_INTERNAL_361876f1_21_activation_kernels_cu_9e3ffcd84cuda3std6ranges3__45__cpo4sizeE,(_ZN52_INTERNAL_361876f1_21_activation_kernels_cu_9e3ffcd84cuda3std3__45__cpo5beginE - _ZN52_INTERNAL_361876f1_21_activation_kernels_cu_9e3ffcd84cuda3std6ranges3__45__cpo4sizeE)
_ZN52_INTERNAL_361876f1_21_activation_kernels_cu_9e3ffcd84cuda3std6ranges3__45__cpo4sizeE:
	.zero		1
	.type		_ZN52_INTERNAL_361876f1_21_activation_kernels_cu_9e3ffcd84cuda3std3__45__cpo5beginE,@object
	.size		_ZN52_INTERNAL_361876f1_21_activation_kernels_cu_9e3ffcd84cuda3std3__45__cpo5beginE,(_ZN52_INTERNAL_361876f1_21_activation_kernels_cu_9e3ffcd84cuda3std6ranges3__45__cpo6cbeginE - _ZN52_INTERNAL_361876f1_21_activation_kernels_cu_9e3ffcd84cuda3std3__45__cpo5beginE)
_ZN52_INTERNAL_361876f1_21_activation_kernels_cu_9e3ffcd84cuda3std3__45__cpo5beginE:
	.zero		1
	.type		_ZN52_INTERNAL_361876f1_21_activation_kernels_cu_9e3ffcd84cuda3std6ranges3__45__cpo6cbeginE,@object
	.size		_ZN52_INTERNAL_361876f1_21_activation_kernels_cu_9e3ffcd84cuda3std6ranges3__45__cpo6cbeginE,(_ZN52_INTERNAL_361876f1_21_activation_kernels_cu_9e3ffcd84cuda3std3__45__cpo6rbeginE - _ZN52_INTERNAL_361876f1_21_activation_kernels_cu_9e3ffcd84cuda3std6ranges3__45__cpo6cbeginE)
_ZN52_INTERNAL_361876f1_21_activation_kernels_cu_9e3ffcd84cuda3std6ranges3__45__cpo6cbeginE:
	.zero		1
	.type		_ZN52_INTERNAL_361876f1_21_activation_kernels_cu_9e3ffcd84cuda3std3__45__cpo6rbeginE,@object
	.size		_ZN52_INTERNAL_361876f1_21_activation_kernels_cu_9e3ffcd84cuda3std3__45__cpo6rbeginE,(_ZN52_INTERNAL_361876f1_21_activation_kernels_cu_9e3ffcd84cuda3std6ranges3__45__cpo4nextE - _ZN52_INTERNAL_361876f1_21_activation_kernels_cu_9e3ffcd84cuda3std3__45__cpo6rbeginE)
_ZN52_INTERNAL_361876f1_21_activation_kernels_cu_9e3ffcd84cuda3std3__45__cpo6rbeginE:
	.zero		1
	.type		_ZN52_INTERNAL_361876f1_21_activation_kernels_cu_9e3ffcd84cuda3std6ranges3__45__cpo4nextE,@object
	.size		_ZN52_INTERNAL_361876f1_21_activation_kernels_cu_9e3ffcd84cuda3std6ranges3__45__cpo4nextE,(_ZN52_INTERNAL_361876f1_21_activation_kernels_cu_9e3ffcd84cuda3std6ranges3__45__cpo4swapE - _ZN52_INTERNAL_361876f1_21_activation_kernels_cu_9e3ffcd84cuda3std6ranges3__45__cpo4nextE)
_ZN52_INTERNAL_361876f1_21_activation_kernels_cu_9e3ffcd84cuda3std6ranges3__45__cpo4nextE:
	.zero		1
	.type		_ZN52_INTERNAL_361876f1_21_activation_kernels_cu_9e3ffcd84cuda3std6ranges3__45__cpo4swapE,@object
	.size		_ZN52_INTERNAL_361876f1_21_activation_kernels_cu_9e3ffcd84cuda3std6ranges3__45__cpo4swapE,(_ZN52_INTERNAL_361876f1_21_activation_kernels_cu_9e3ffcd84cuda3std3__420unreachable_sentinelE - _ZN52_INTERNAL_361876f1_21_activation_kernels_cu_9e3ffcd84cuda3std6ranges3__45__cpo4swapE)
_ZN52_INTERNAL_361876f1_21_activation_kernels_cu_9e3ffcd84cuda3std6ranges3__45__cpo4swapE:
	.zero		1
	.type		_ZN52_INTERNAL_361876f1_21_activation_kernels_cu_9e3ffcd84cuda3std3__420unreachable_sentinelE,@object
	.size		_ZN52_INTERNAL_361876f1_21_activation_kernels_cu_9e3ffcd84cuda3std3__420unreachable_sentinelE,(_ZN52_INTERNAL_361876f1_21_activation_kernels_cu_9e3ffcd86thrust24THRUST_300001_SM_1030_NS6system6detail10sequential3seqE - _ZN52_INTERNAL_361876f1_21_activation_kernels_cu_9e3ffcd84cuda3std3__420unreachable_sentinelE)
_ZN52_INTERNAL_361876f1_21_activation_kernels_cu_9e3ffcd84cuda3std3__420unreachable_sentinelE:
	.zero		1
	.type		_ZN52_INTERNAL_361876f1_21_activation_kernels_cu_9e3ffcd86thrust24THRUST_300001_SM_1030_NS6system6detail10sequential3seqE,@object
	.size		_ZN52_INTERNAL_361876f1_21_activation_kernels_cu_9e3ffcd86thrust24THRUST_300001_SM_1030_NS6system6detail10sequential3seqE,(_ZN52_INTERNAL_361876f1_21_activation_kernels_cu_9e3ffcd84cuda3std3__45__cpo4cendE - _ZN52_INTERNAL_361876f1_21_activation_kernels_cu_9e3ffcd86thrust24THRUST_300001_SM_1030_NS6system6detail10sequential3seqE)
_ZN52_INTERNAL_361876f1_21_activation_kernels_cu_9e3ffcd86thrust24THRUST_300001_SM_1030_NS6system6detail10sequential3seqE:
	.zero		1
	.type		_ZN52_INTERNAL_361876f1_21_activation_kernels_cu_9e3ffcd84cuda3std3__45__cpo4cendE,@object
	.size		_ZN52_INTERNAL_361876f1_21_activation_kernels_cu_9e3ffcd84cuda3std3__45__cpo4cendE,(_ZN52_INTERNAL_361876f1_21_activation_kernels_cu_9e3ffcd84cuda3std6ranges3__45__cpo9iter_swapE - _ZN52_INTERNAL_361876f1_21_activation_kernels_cu_9e3ffcd84cuda3std3__45__cpo4cendE)
_ZN52_INTERNAL_361876f1_21_activation_kernels_cu_9e3ffcd84cuda3std3__45__cpo4cendE:
	.zero		1
	.type		_ZN52_INTERNAL_361876f1_21_activation_kernels_cu_9e3ffcd84cuda3std6ranges3__45__cpo9iter_swapE,@object
	.size		_ZN52_INTERNAL_361876f1_21_activation_kernels_cu_9e3ffcd84cuda3std6ranges3__45__cpo9iter_swapE,(_ZN52_INTERNAL_361876f1_21_activation_kernels_cu_9e3ffcd84cuda3std3__45__cpo5crendE - _ZN52_INTERNAL_361876f1_21_activation_kernels_cu_9e3ffcd84cuda3std6ranges3__45__cpo9iter_swapE)
_ZN52_INTERNAL_361876f1_21_activation_kernels_cu_9e3ffcd84cuda3std6ranges3__45__cpo9iter_swapE:
	.zero		1
	.type		_ZN52_INTERNAL_361876f1_21_activation_kernels_cu_9e3ffcd84cuda3std3__45__cpo5crendE,@object
	.size		_ZN52_INTERNAL_361876f1_21_activation_kernels_cu_9e3ffcd84cuda3std3__45__cpo5crendE,(_ZN52_INTERNAL_361876f1_21_activation_kernels_cu_9e3ffcd84cuda3std6ranges3__45__cpo5cdataE - _ZN52_INTERNAL_361876f1_21_activation_kernels_cu_9e3ffcd84cuda3std3__45__cpo5crendE)
_ZN52_INTERNAL_361876f1_21_activation_kernels_cu_9e3ffcd84cuda3std3__45__cpo5crendE:
	.zero		1
	.type		_ZN52_INTERNAL_361876f1_21_activation_kernels_cu_9e3ffcd84cuda3std6ranges3__45__cpo5cdataE,@object
	.size		_ZN52_INTERNAL_361876f1_21_activation_kernels_cu_9e3ffcd84cuda3std6ranges3__45__cpo5cdataE,(_ZN52_INTERNAL_361876f1_21_activation_kernels_cu_9e3ffcd84cuda3std6ranges3__45__cpo3endE - _ZN52_INTERNAL_361876f1_21_activation_kernels_cu_9e3ffcd84cuda3std6ranges3__45__cpo5cdataE)
_ZN52_INTERNAL_361876f1_21_activation_kernels_cu_9e3ffcd84cuda3std6ranges3__45__cpo5cdataE:
	.zero		1
	.type		_ZN52_INTERNAL_361876f1_21_activation_kernels_cu_9e3ffcd84cuda3std6ranges3__45__cpo3endE,@object
	.size		_ZN52_INTERNAL_361876f1_21_activation_kernels_cu_9e3ffcd84cuda3std6ranges3__45__cpo3endE,(_ZN52_INTERNAL_361876f1_21_activation_kernels_cu_9e3ffcd84cuda3std3__419piecewise_constructE - _ZN52_INTERNAL_361876f1_21_activation_kernels_cu_9e3ffcd84cuda3std6ranges3__45__cpo3endE)
_ZN52_INTERNAL_361876f1_21_activation_kernels_cu_9e3ffcd84cuda3std6ranges3__45__cpo3endE:
	.zero		1
	.type		_ZN52_INTERNAL_361876f1_21_activation_kernels_cu_9e3ffcd84cuda3std3__419piecewise_constructE,@object
	.size		_ZN52_INTERNAL_361876f1_21_activation_kernels_cu_9e3ffcd84cuda3std3__419piecewise_constructE,(_ZN52_INTERNAL_361876f1_21_activation_kernels_cu_9e3ffcd84cuda3std6ranges3__45__cpo5ssizeE - _ZN52_INTERNAL_361876f1_21_activation_kernels_cu_9e3ffcd84cuda3std3__419piecewise_constructE)
_ZN52_INTERNAL_361876f1_21_activation_kernels_cu_9e3ffcd84cuda3std3__419piecewise_constructE:
	.zero		1
	.type		_ZN52_INTERNAL_361876f1_21_activation_kernels_cu_9e3ffcd84cuda3std6ranges3__45__cpo5ssizeE,@object
	.size		_ZN52_INTERNAL_361876f1_21_activation_kernels_cu_9e3ffcd84cuda3std6ranges3__45__cpo5ssizeE,(_ZN52_INTERNAL_361876f1_21_activation_kernels_cu_9e3ffcd84cuda3std3__45__cpo3endE - _ZN52_INTERNAL_361876f1_21_activation_kernels_cu_9e3ffcd84cuda3std6ranges3__45__cpo5ssizeE)
_ZN52_INTERNAL_361876f1_21_activation_kernels_cu_9e3ffcd84cuda3std6ranges3__45__cpo5ssizeE:
	.zero		1
	.type		_ZN52_INTERNAL_361876f1_21_activation_kernels_cu_9e3ffcd84cuda3std3__45__cpo3endE,@object
	.size		_ZN52_INTERNAL_361876f1_21_activation_kernels_cu_9e3ffcd84cuda3std3__45__cpo3endE,(_ZN52_INTERNAL_361876f1_21_activation_kernels_cu_9e3ffcd84cuda3std6ranges3__45__cpo4cendE - _ZN52_INTERNAL_361876f1_21_activation_kernels_cu_9e3ffcd84cuda3std3__45__cpo3endE)
_ZN52_INTERNAL_361876f1_21_activation_kernels_cu_9e3ffcd84cuda3std3__45__cpo3endE:
	.zero		1
	.type		_ZN52_INTERNAL_361876f1_21_activation_kernels_cu_9e3ffcd84cuda3std6ranges3__45__cpo4cendE,@object
	.size		_ZN52_INTERNAL_361876f1_21_activation_kernels_cu_9e3ffcd84cuda3std6ranges3__45__cpo4cendE,(_ZN52_INTERNAL_361876f1_21_activation_kernels_cu_9e3ffcd84cuda3std3__45__cpo4rendE - _ZN52_INTERNAL_361876f1_21_activation_kernels_cu_9e3ffcd84cuda3std6ranges3__45__cpo4cendE)
_ZN52_INTERNAL_361876f1_21_activation_kernels_cu_9e3ffcd84cuda3std6ranges3__45__cpo4cendE:
	.zero		1
	.type		_ZN52_INTERNAL_361876f1_21_activation_kernels_cu_9e3ffcd84cuda3std3__45__cpo4rendE,@object
	.size		_ZN52_INTERNAL_361876f1_21_activation_kernels_cu_9e3ffcd84cuda3std3__45__cpo4rendE,(_ZN52_INTERNAL_361876f1_21_activation_kernels_cu_9e3ffcd84cuda3std6ranges3__45__cpo4prevE - _ZN52_INTERNAL_361876f1_21_activation_kernels_cu_9e3ffcd84cuda3std3__45__cpo4rendE)
_ZN52_INTERNAL_361876f1_21_activation_kernels_cu_9e3ffcd84cuda3std3__45__cpo4rendE:
	.zero		1
	.type		_ZN52_INTERNAL_361876f1_21_activation_kernels_cu_9e3ffcd84cuda3std6ranges3__45__cpo4prevE,@object
	.size		_ZN52_INTERNAL_361876f1_21_activation_kernels_cu_9e3ffcd84cuda3std6ranges3__45__cpo4prevE,(_ZN52_INTERNAL_361876f1_21_activation_kernels_cu_9e3ffcd84cuda3std6ranges3__45__cpo9iter_moveE - _ZN52_INTERNAL_361876f1_21_activation_kernels_cu_9e3ffcd84cuda3std6ranges3__45__cpo4prevE)
_ZN52_INTERNAL_361876f1_21_activation_kernels_cu_9e3ffcd84cuda3std6ranges3__45__cpo4prevE:
	.zero		1
	.type		_ZN52_INTERNAL_361876f1_21_activation_kernels_cu_9e3ffcd84cuda3std6ranges3__45__cpo9iter_moveE,@object
	.size		_ZN52_INTERNAL_361876f1_21_activation_kernels_cu_9e3ffcd84cuda3std6ranges3__45__cpo9iter_moveE,(.L_13 - _ZN52_INTERNAL_361876f1_21_activation_kernels_cu_9e3ffcd84cuda3std6ranges3__45__cpo9iter_moveE)
_ZN52_INTERNAL_361876f1_21_activation_kernels_cu_9e3ffcd84cuda3std6ranges3__45__cpo9iter_moveE:
	.zero		1
.L_13:


//--------------------- .nv.constant0._ZN4vllm17activation_kernelIN3c108BFloat16EXadL_ZNS_17gelu_quick_kernelIS2_EET_RKS4_EELb0ELb0EEEvPS4_PS5_i --------------------------
	.section	.nv.constant0._ZN4vllm17activation_kernelIN3c108BFloat16EXadL_ZNS_17gelu_quick_kernelIS2_EET_RKS4_EELb0ELb0EEEvPS4_PS5_i,"a",@progbits
	.sectionflags	@""
	.align	4
.nv.constant0._ZN4vllm17activation_kernelIN3c108BFloat16EXadL_ZNS_17gelu_quick_kernelIS2_EET_RKS4_EELb0ELb0EEEvPS4_PS5_i:
	.zero		916


//--------------------- .nv.constant0._ZN4vllm17activation_kernelIN3c104HalfEXadL_ZNS_17gelu_quick_kernelIS2_EET_RKS4_EELb0ELb0EEEvPS4_PS5_i --------------------------
	.section	.nv.constant0._ZN4vllm17activation_kernelIN3c104HalfEXadL_ZNS_17gelu_quick_kernelIS2_EET_RKS4_EELb0ELb0EEEvPS4_PS5_i,"a",@progbits
	.sectionflags	@""
	.align	4
.nv.constant0._ZN4vllm17activation_kernelIN3c104HalfEXadL_ZNS_17gelu_quick_kernelIS2_EET_RKS4_EELb0ELb0EEEvPS4_PS5_i:
	.zero		916


//--------------------- .nv.constant0._ZN4vllm17activation_kernelIfXadL_ZNS_17gelu_quick_kernelIfEET_RKS2_EELb0ELb0EEEvPS2_PS3_i --------------------------
	.section	.nv.constant0._ZN4vllm17activation_kernelIfXadL_ZNS_17gelu_quick_kernelIfEET_RKS2_EELb0ELb0EEEvPS2_PS3_i,"a",@progbits
	.sectionflags	@""
	.align	4
.nv.constant0._ZN4vllm17activation_kernelIfXadL_ZNS_17gelu_quick_kernelIfEET_RKS2_EELb0ELb0EEEvPS2_PS3_i:
	.zero		916


//--------------------- .nv.constant0._ZN4vllm17activation_kernelIN3c108BFloat16EXadL_ZNS_17gelu_quick_kernelIS2_EET_RKS4_EELb1ELb0EEEvPS4_PS5_i --------------------------
	.section	.nv.constant0._ZN4vllm17activation_kernelIN3c108BFloat16EXadL_ZNS_17gelu_quick_kernelIS2_EET_RKS4_EELb1ELb0EEEvPS4_PS5_i,"a",@progbits
	.sectionflags	@""
	.align	4
.nv.constant0._ZN4vllm17activation_kernelIN3c108BFloat16EXadL_ZNS_17gelu_quick_kernelIS2_EET_RKS4_EELb1ELb0EEEvPS4_PS5_i:
	.zero		916


//--------------------- .nv.constant0._ZN4vllm17activation_kernelIN3c104HalfEXadL_ZNS_17gelu_quick_kernelIS2_EET_RKS4_EELb1ELb0EEEvPS4_PS5_i --------------------------
	.section	.nv.constant0._ZN4vllm17activation_kernelIN3c104HalfEXadL_ZNS_17gelu_quick_kernelIS2_EET_RKS4_EELb1ELb0EEEvPS4_PS5_i,"a",@progbits
	.sectionflags	@""
	.align	4
.nv.constant0._ZN4vllm17activation_kernelIN3c104HalfEXadL_ZNS_17gelu_quick_kernelIS2_EET_RKS4_EELb1ELb0EEEvPS4_PS5_i:
	.zero		916


//--------------------- .nv.constant0._ZN4vllm17activation_kernelIfXadL_ZNS_17gelu_quick_kernelIfEET_RKS2_EELb1ELb0EEEvPS2_PS3_i --------------------------
	.section	.nv.constant0._ZN4vllm17activation_kernelIfXadL_ZNS_17gelu_quick_kernelIfEET_RKS2_EELb1ELb0EEEvPS2_PS3_i,"a",@progbits
	.sectionflags	@""
	.align	4
.nv.constant0._ZN4vllm17activation_kernelIfXadL_ZNS_17gelu_quick_kernelIfEET_RKS2_EELb1ELb0EEEvPS2_PS3_i:
	.zero		916


//--------------------- .nv.constant0._ZN4vllm17activation_kernelIN3c108BFloat16EXadL_ZNS_17gelu_quick_kernelIS2_EET_RKS4_EELb1ELb1EEEvPS4_PS5_i --------------------------
	.section	.nv.constant0._ZN4vllm17activation_kernelIN3c108BFloat16EXadL_ZNS_17gelu_quick_kernelIS2_EET_RKS4_EELb1ELb1EEEvPS4_PS5_i,"a",@progbits
	.sectionflags	@""
	.align	4
.nv.constant0._ZN4vllm17activation_kernelIN3c108BFloat16EXadL_ZNS_17gelu_quick_kernelIS2_EET_RKS4_EELb1ELb1EEEvPS4_PS5_i:
	.zero		916


//--------------------- .nv.constant0._ZN4vllm17activation_kernelIN3c104HalfEXadL_ZNS_17gelu_quick_kernelIS2_EET_RKS4_EELb1ELb1EEEvPS4_PS5_i --------------------------
	.section	.nv.constant0._ZN4vllm17activation_kernelIN3c104HalfEXadL_ZNS_17gelu_quick_kernelIS2_EET_RKS4_EELb1ELb1EEEvPS4_PS5_i,"a",@progbits
	.sectionflags	@""
	.align	4
.nv.constant0._ZN4vllm17activation_kernelIN3c104HalfEXadL_ZNS_17gelu_quick_kernelIS2_EET_RKS4_EELb1ELb1EEEvPS4_PS5_i:
	.zero		916


//--------------------- .nv.constant0._ZN4vllm17activation_kernelIfXadL_ZNS_17gelu_quick_kernelIfEET_RKS2_EELb1ELb1EEEvPS2_PS3_i --------------------------
	.section	.nv.constant0._ZN4vllm17activation_kernelIfXadL_ZNS_17gelu_quick_kernelIfEET_RKS2_EELb1ELb1EEEvPS2_PS3_i,"a",@progbits
	.sectionflags	@""
	.align	4
.nv.constant0._ZN4vllm17activation_kernelIfXadL_ZNS_17gelu_quick_kernelIfEET_RKS2_EELb1ELb1EEEvPS2_PS3_i:
	.zero		916


//--------------------- .nv.constant0._ZN4vllm17activation_kernelIN3c108BFloat16EXadL_ZNS_16gelu_fast_kernelIS2_EET_RKS4_EELb0ELb0EEEvPS4_PS5_i --------------------------
	.section	.nv.constant0._ZN4vllm17activation_kernelIN3c108BFloat16EXadL_ZNS_16gelu_fast_kernelIS2_EET_RKS4_EELb0ELb0EEEvPS4_PS5_i,"a",@progbits
	.sectionflags	@""
	.align	4
.nv.constant0._ZN4vllm17activation_kernelIN3c108BFloat16EXadL_ZNS_16gelu_fast_kernelIS2_EET_RKS4_EELb0ELb0EEEvPS4_PS5_i:
	.zero		916


//--------------------- .nv.constant0._ZN4vllm17activation_kernelIN3c104HalfEXadL_ZNS_16gelu_fast_kernelIS2_EET_RKS4_EELb0ELb0EEEvPS4_PS5_i --------------------------
	.section	.nv.constant0._ZN4vllm17activation_kernelIN3c104HalfEXadL_ZNS_16gelu_fast_kernelIS2_EET_RKS4_EELb0ELb0EEEvPS4_PS5_i,"a",@progbits
	.sectionflags	@""
	.align	4
.nv.constant0._ZN4vllm17activation_kernelIN3c104HalfEXadL_ZNS_16gelu_fast_kernelIS2_EET_RKS4_EELb0ELb0EEEvPS4_PS5_i:
	.zero		916


//--------------------- .nv.constant0._ZN4vllm17activation_kernelIfXadL_ZNS_16gelu_fast_kernelIfEET_RKS2_EELb0ELb0EEEvPS2_PS3_i --------------------------
	.section	.nv.constant0._ZN4vllm17activation_kernelIfXadL_ZNS_16gelu_fast_kernelIfEET_RKS2_EELb0ELb0EEEvPS2_PS3_i,"a",@progbits
	.sectionflags	@""
	.align	4
.nv.constant0._ZN4vllm17activation_kernelIfXadL_ZNS_16gelu_fast_kernelIfEET_RKS2_EELb0ELb0EEEvPS2_PS3_i:
	.zero		916


//--------------------- .nv.constant0._ZN4vllm17activation_kernelIN3c108BFloat16EXadL_ZNS_16gelu_fast_kernelIS2_EET_RKS4_EELb1ELb0EEEvPS4_PS5_i --------------------------
	.section	.nv.constant0._ZN4vllm17activation_kernelIN3c108BFloat16EXadL_ZNS_16gelu_fast_kernelIS2_EET_RKS4_EELb1ELb0EEEvPS4_PS5_i,"a",@progbits
	.sectionflags	@""
	.align	4
.nv.constant0._ZN4vllm17activation_kernelIN3c108BFloat16EXadL_ZNS_16gelu_fast_kernelIS2_EET_RKS4_EELb1ELb0EEEvPS4_PS5_i:
	.zero		916


//--------------------- .nv.constant0._ZN4vllm17activation_kernelIN3c104HalfEXadL_ZNS_16gelu_fast_kernelIS2_EET_RKS4_EELb1ELb0EEEvPS4_PS5_i --------------------------
	.section	.nv.constant0._ZN4vllm17activation_kernelIN3c104HalfEXadL_ZNS_16gelu_fast_kernelIS2_EET_RKS4_EELb1ELb0EEEvPS4_PS5_i,"a",@progbits
	.sectionflags	@""
	.align	4
.nv.constant0._ZN4vllm17activation_kernelIN3c104HalfEXadL_ZNS_16gelu_fast_kernelIS2_EET_RKS4_EELb1ELb0EEEvPS4_PS5_i:
	.zero		916


//--------------------- .nv.constant0._ZN4vllm17activation_kernelIfXadL_ZNS_16gelu_fast_kernelIfEET_RKS2_EELb1ELb0EEEvPS2_PS3_i --------------------------
	.section	.nv.constant0._ZN4vllm17activation_kernelIfXadL_ZNS_16gelu_fast_kernelIfEET_RKS2_EELb1ELb0EEEvPS2_PS3_i,"a",@progbits
	.sectionflags	@""
	.align	4
.nv.constant0._ZN4vllm17activation_kernelIfXadL_ZNS_16gelu_fast_kernelIfEET_RKS2_EELb1ELb0EEEvPS2_PS3_i:
	.zero		916


//--------------------- .nv.constant0._ZN4vllm17activation_kernelIN3c108BFloat16EXadL_ZNS_16gelu_fast_kernelIS2_EET_RKS4_EELb1ELb1EEEvPS4_PS5_i --------------------------
	.section	.nv.constant0._ZN4vllm17activation_kernelIN3c108BFloat16EXadL_ZNS_16gelu_fast_kernelIS2_EET_RKS4_EELb1ELb1EEEvPS4_PS5_i,"a",@progbits
	.sectionflags	@""
	.align	4
.nv.constant0._ZN4vllm17activation_kernelIN3c108BFloat16EXadL_ZNS_16gelu_fast_kernelIS2_EET_RKS4_EELb1ELb1EEEvPS4_PS5_i:
	.zero		916


//--------------------- .nv.constant0._ZN4vllm17activation_kernelIN3c104HalfEXadL_ZNS_16gelu_fast_kernelIS2_EET_RKS4_EELb1ELb1EEEvPS4_PS5_i --------------------------
	.section	.nv.constant0._ZN4vllm17activation_kernelIN3c104HalfEXadL_ZNS_16gelu_fast_kernelIS2_EET_RKS4_EELb1ELb1EEEvPS4_PS5_i,"a",@progbits
	.sectionflags	@""
	.align	4
.nv.constant0._ZN4vllm17activation_kernelIN3c104HalfEXadL_ZNS_16gelu_fast_kernelIS2_EET_RKS4_EELb1ELb1EEEvPS4_PS5_i:
	.zero		916


//--------------------- .nv.constant0._ZN4vllm17activation_kernelIfXadL_ZNS_16gelu_fast_kernelIfEET_RKS2_EELb1ELb1EEEvPS2_PS3_i --------------------------
	.section	.nv.constant0._ZN4vllm17activation_kernelIfXadL_ZNS_16gelu_fast_kernelIfEET_RKS2_EELb1ELb1EEEvPS2_PS3_i,"a",@progbits
	.sectionflags	@""
	.align	4
.nv.constant0._ZN4vllm17activation_kernelIfXadL_ZNS_16gelu_fast_kernelIfEET_RKS2_EELb1ELb1EEEvPS2_PS3_i:
	.zero		916


//--------------------- .nv.constant0._ZN4vllm17activation_kernelIN3c108BFloat16EXadL_ZNS_15gelu_new_kernelIS2_EET_RKS4_EELb0ELb0EEEvPS4_PS5_i --------------------------
	.section	.nv.constant0._ZN4vllm17activation_kernelIN3c108BFloat16EXadL_ZNS_15gelu_new_kernelIS2_EET_RKS4_EELb0ELb0EEEvPS4_PS5_i,"a",@progbits
	.sectionflags	@""
	.align	4
.nv.constant0._ZN4vllm17activation_kernelIN3c108BFloat16EXadL_ZNS_15gelu_new_kernelIS2_EET_RKS4_EELb0ELb0EEEvPS4_PS5_i:
	.zero		916


//--------------------- .nv.constant0._ZN4vllm17activation_kernelIN3c104HalfEXadL_ZNS_15gelu_new_kernelIS2_EET_RKS4_EELb0ELb0EEEvPS4_PS5_i --------------------------
	.section	.nv.constant0._ZN4vllm17activation_kernelIN3c104HalfEXadL_ZNS_15gelu_new_kernelIS2_EET_RKS4_EELb0ELb0EEEvPS4_PS5_i,"a",@progbits
	.sectionflags	@""
	.align	4
.nv.constant0._ZN4vllm17activation_kernelIN3c104HalfEXadL_ZNS_15gelu_new_kernelIS2_EET_RKS4_EELb0ELb0EEEvPS4_PS5_i:
	.zero		916


//--------------------- .nv.constant0._ZN4vllm17activation_kernelIfXadL_ZNS_15gelu_new_kernelIfEET_RKS2_EELb0ELb0EEEvPS2_PS3_i --------------------------
	.section	.nv.constant0._ZN4vllm17activation_kernelIfXadL_ZNS_15gelu_new_kernelIfEET_RKS2_EELb0ELb0EEEvPS2_PS3_i,"a",@progbits
	.sectionflags	@""
	.align	4
.nv.constant0._ZN4vllm17activation_kernelIfXadL_ZNS_15gelu_new_kernelIfEET_RKS2_EELb0ELb0EEEvPS2_PS3_i:
	.zero		916


//--------------------- .nv.constant0._ZN4vllm17activation_kernelIN3c108BFloat16EXadL_ZNS_15gelu_new_kernelIS2_EET_RKS4_EELb1ELb0EEEvPS4_PS5_i --------------------------
	.section	.nv.constant0._ZN4vllm17activation_kernelIN3c108BFloat16EXadL_ZNS_15gelu_new_kernelIS2_EET_RKS4_EELb1ELb0EEEvPS4_PS5_i,"a",@progbits
	.sectionflags	@""
	.align	4
.nv.constant0._ZN4vllm17activation_kernelIN3c108BFloat16EXadL_ZNS_15gelu_new_kernelIS2_EET_RKS4_EELb1ELb0EEEvPS4_PS5_i:
	.zero		916


//--------------------- .nv.constant0._ZN4vllm17activation_kernelIN3c104HalfEXadL_ZNS_15gelu_new_kernelIS2_EET_RKS4_EELb1ELb0EEEvPS4_PS5_i --------------------------
	.section	.nv.constant0._ZN4vllm17activation_kernelIN3c104HalfEXadL_ZNS_15gelu_new_kernelIS2_EET_RKS4_EELb1ELb0EEEvPS4_PS5_i,"a",@progbits
	.sectionflags	@""
	.align	4
.nv.constant0._ZN4vllm17activation_kernelIN3c104HalfEXadL_ZNS_15gelu_new_kernelIS2_EET_RKS4_EELb1ELb0EEEvPS4_PS5_i:
	.zero		916


//--------------------- .nv.constant0._ZN4vllm17activation_kernelIfXadL_ZNS_15gelu_new_kernelIfEET_RKS2_EELb1ELb0EEEvPS2_PS3_i --------------------------
	.section	.nv.constant0._ZN4vllm17activation_kernelIfXadL_ZNS_15gelu_new_kernelIfEET_RKS2_EELb1ELb0EEEvPS2_PS3_i,"a",@progbits
	.sectionflags	@""
	.align	4
.nv.constant0._ZN4vllm17activation_kernelIfXadL_ZNS_15gelu_new_kernelIfEET_RKS2_EELb1ELb0EEEvPS2_PS3_i:
	.zero		916


//--------------------- .nv.constant0._ZN4vllm17activation_kernelIN3c108BFloat16EXadL_ZNS_15gelu_new_kernelIS2_EET_RKS4_EELb1ELb1EEEvPS4_PS5_i --------------------------
	.section	.nv.constant0._ZN4vllm17activation_kernelIN3c108BFloat16EXadL_ZNS_15gelu_new_kernelIS2_EET_RKS4_EELb1ELb1EEEvPS4_PS5_i,"a",@progbits
	.sectionflags	@""
	.align	4
.nv.constant0._ZN4vllm17activation_kernelIN3c108BFloat16EXadL_ZNS_15gelu_new_kernelIS2_EET_RKS4_EELb1ELb1EEEvPS4_PS5_i:
	.zero		916


//--------------------- .nv.constant0._ZN4vllm17activation_kernelIN3c104HalfEXadL_ZNS_15gelu_new_kernelIS2_EET_RKS4_EELb1ELb1EEEvPS4_PS5_i --------------------------
	.section	.nv.constant0._ZN4vllm17activation_kernelIN3c104HalfEXadL_ZNS_15gelu_new_kernelIS2_EET_RKS4_EELb1ELb1EEEvPS4_PS5_i,"a",@progbits
	.sectionflags	@""
	.align	4
.nv.constant0._ZN4vllm17activation_kernelIN3c104HalfEXadL_ZNS_15gelu_new_kernelIS2_EET_RKS4_EELb1ELb1EEEvPS4_PS5_i:
	.zero		916


//--------------------- .nv.constant0._ZN4vllm17activation_kernelIfXadL_ZNS_15gelu_new_kernelIfEET_RKS2_EELb1ELb1EEEvPS2_PS3_i --------------------------
	.section	.nv.constant0._ZN4vllm17activation_kernelIfXadL_ZNS_15gelu_new_kernelIfEET_RKS2_EELb1ELb1EEEvPS2_PS3_i,"a",@progbits
	.sectionflags	@""
	.align	4
.nv.constant0._ZN4vllm17activation_kernelIfXadL_ZNS_15gelu_new_kernelIfEET_RKS2_EELb1ELb1EEEvPS2_PS3_i:
	.zero		916


//--------------------- .nv.constant0._ZN4vllm24swigluoai_and_mul_kernelIN3c108BFloat16EXadL_ZNS_17swigluoai_and_mulIS2_EET_RKS4_S6_ffEEEEvPS4_PS5_iff --------------------------
	.section	.nv.constant0._ZN4vllm24swigluoai_and_mul_kernelIN3c108BFloat16EXadL_ZNS_17swigluoai_and_mulIS2_EET_RKS4_S6_ffEEEEvPS4_PS5_iff,"a",@progbits
	.sectionflags	@""
	.align	4
.nv.constant0._ZN4vllm24swigluoai_and_mul_kernelIN3c108BFloat16EXadL_ZNS_17swigluoai_and_mulIS2_EET_RKS4_S6_ffEEEEvPS4_PS5_iff:
	.zero		924


//--------------------- .nv.constant0._ZN4vllm24swigluoai_and_mul_kernelIN3c104HalfEXadL_ZNS_17swigluoai_and_mulIS2_EET_RKS4_S6_ffEEEEvPS4_PS5_iff --------------------------
	.section	.nv.constant0._ZN4vllm24swigluoai_and_mul_kernelIN3c104HalfEXadL_ZNS_17swigluoai_and_mulIS2_EET_RKS4_S6_ffEEEEvPS4_PS5_iff,"a",@progbits
	.sectionflags	@""
	.align	4
.nv.constant0._ZN4vllm24swigluoai_and_mul_kernelIN3c104HalfEXadL_ZNS_17swigluoai_and_mulIS2_EET_RKS4_S6_ffEEEEvPS4_PS5_iff:
	.zero		924


//--------------------- .nv.constant0._ZN4vllm24swigluoai_and_mul_kernelIfXadL_ZNS_17swigluoai_and_mulIfEET_RKS2_S4_ffEEEEvPS2_PS3_iff --------------------------
	.section	.nv.constant0._ZN4vllm24swigluoai_and_mul_kernelIfXadL_ZNS_17swigluoai_and_mulIfEET_RKS2_S4_ffEEEEvPS2_PS3_iff,"a",@progbits
	.sectionflags	@""
	.align	4
.nv.constant0._ZN4vllm24swigluoai_and_mul_kernelIfXadL_ZNS_17swigluoai_and_mulIfEET_RKS2_S4_ffEEEEvPS2_PS3_iff:
	.zero		924


//--------------------- .nv.constant0._ZN4vllm29act_and_mul_kernel_with_paramIN3c108BFloat16E14__nv_bfloat162XadL_ZNS_14fatrelu_kernelIS2_EET_RKS5_fEEXadL_ZNS_21packed_fatrelu_kernelIS3_EES5_S7_fEELb0ELb0EEEvPS5_PS6_if --------------------------
	.section	.nv.constant0._ZN4vllm29act_and_mul_kernel_with_paramIN3c108BFloat16E14__nv_bfloat162XadL_ZNS_14fatrelu_kernelIS2_EET_RKS5_fEEXadL_ZNS_21packed_fatrelu_kernelIS3_EES5_S7_fEELb0ELb0EEEvPS5_PS6_if,"a",@progbits
	.sectionflags	@""
	.align	4
.nv.constant0._ZN4vllm29act_and_mul_kernel_with_paramIN3c108BFloat16E14__nv_bfloat162XadL_ZNS_14fatrelu_kernelIS2_EET_RKS5_fEEXadL_ZNS_21packed_fatrelu_kernelIS3_EES5_S7_fEELb0ELb0EEEvPS5_PS6_if:
	.zero		920


//--------------------- .nv.constant0._ZN4vllm29act_and_mul_kernel_with_paramIN3c104HalfE7__half2XadL_ZNS_14fatrelu_kernelIS2_EET_RKS5_fEEXadL_ZNS_21packed_fatrelu_kernelIS3_EES5_S7_fEELb0ELb0EEEvPS5_PS6_if --------------------------
	.section	.nv.constant0._ZN4vllm29act_and_mul_kernel_with_paramIN3c104HalfE7__half2XadL_ZNS_14fatrelu_kernelIS2_EET_RKS5_fEEXadL_ZNS_21packed_fatrelu_kernelIS3_EES5_S7_fEELb0ELb0EEEvPS5_PS6_if,"a",@progbits
	.sectionflags	@""
	.align	4
.nv.constant0._ZN4vllm29act_and_mul_kernel_with_paramIN3c104HalfE7__half2XadL_ZNS_14fatrelu_kernelIS2_EET_RKS5_fEEXadL_ZNS_21packed_fatrelu_kernelIS3_EES5_S7_fEELb0ELb0EEEvPS5_PS6_if:
	.zero		920


//--------------------- .nv.constant0._ZN4vllm29act_and_mul_kernel_with_paramIf6float2XadL_ZNS_14fatrelu_kernelIfEET_RKS3_fEEXadL_ZNS_21packed_fatrelu_kernelIS1_EES3_S5_fEELb0ELb0EEEvPS3_PS4_if --------------------------
	.section	.nv.constant0._ZN4vllm29act_and_mul_kernel_with_paramIf6float2XadL_ZNS_14fatrelu_kernelIfEET_RKS3_fEEXadL_ZNS_21packed_fatrelu_kernelIS1_EES3_S5_fEELb0ELb0EEEvPS3_PS4_if,"a",@progbits
	.sectionflags	@""
	.align	4
.nv.constant0._ZN4vllm29act_and_mul_kernel_with_paramIf6float2XadL_ZNS_14fatrelu_kernelIfEET_RKS3_fEEXadL_ZNS_21packed_fatrelu_kernelIS1_EES3_S5_fEELb0ELb0EEEvPS3_PS4_if:
	.zero		920


//--------------------- .nv.constant0._ZN4vllm29act_and_mul_kernel_with_paramIN3c108BFloat16E14__nv_bfloat162XadL_ZNS_14fatrelu_kernelIS2_EET_RKS5_fEEXadL_ZNS_21packed_fatrelu_kernelIS3_EES5_S7_fEELb1ELb0EEEvPS5_PS6_if --------------------------
	.section	.nv.constant0._ZN4vllm29act_and_mul_kernel_with_paramIN3c108BFloat16E14__nv_bfloat162XadL_ZNS_14fatrelu_kernelIS2_EET_RKS5_fEEXadL_ZNS_21packed_fatrelu_kernelIS3_EES5_S7_fEELb1ELb0EEEvPS5_PS6_if,"a",@progbits
	.sectionflags	@""
	.align	4
.nv.constant0._ZN4vllm29act_and_mul_kernel_with_paramIN3c108BFloat16E14__nv_bfloat162XadL_ZNS_14fatrelu_kernelIS2_EET_RKS5_fEEXadL_ZNS_21packed_fatrelu_kernelIS3_EES5_S7_fEELb1ELb0EEEvPS5_PS6_if:
	.zero		920


//--------------------- .nv.constant0._ZN4vllm29act_and_mul_kernel_with_paramIN3c104HalfE7__half2XadL_ZNS_14fatrelu_kernelIS2_EET_RKS5_fEEXadL_ZNS_21packed_fatrelu_kernelIS3_EES5_S7_fEELb1ELb0EEEvPS5_PS6_if --------------------------
	.section	.nv.constant0._ZN4vllm29act_and_mul_kernel_with_paramIN3c104HalfE7__half2XadL_ZNS_14fatrelu_kernelIS2_EET_RKS5_fEEXadL_ZNS_21packed_fatrelu_kernelIS3_EES5_S7_fEELb1ELb0EEEvPS5_PS6_if,"a",@progbits
	.sectionflags	@""
	.align	4
.nv.constant0._ZN4vllm29act_and_mul_kernel_with_paramIN3c104HalfE7__half2XadL_ZNS_14fatrelu_kernelIS2_EET_RKS5_fEEXadL_ZNS_21packed_fatrelu_kernelIS3_EES5_S7_fEELb1ELb0EEEvPS5_PS6_if:
	.zero		920


//--------------------- .nv.constant0._ZN4vllm29act_and_mul_kernel_with_paramIf6float2XadL_ZNS_14fatrelu_kernelIfEET_RKS3_fEEXadL_ZNS_21packed_fatrelu_kernelIS1_EES3_S5_fEELb1ELb0EEEvPS3_PS4_if --------------------------
	.section	.nv.constant0._ZN4vllm29act_and_mul_kernel_with_paramIf6float2XadL_ZNS_14fatrelu_kernelIfEET_RKS3_fEEXadL_ZNS_21packed_fatrelu_kernelIS1_EES3_S5_fEELb1ELb0EEEvPS3_PS4_if,"a",@progbits
	.sectionflags	@""
	.align	4
.nv.constant0._ZN4vllm29act_and_mul_kernel_with_paramIf6float2XadL_ZNS_14fatrelu_kernelIfEET_RKS3_fEEXadL_ZNS_21packed_fatrelu_kernelIS1_EES3_S5_fEELb1ELb0EEEvPS3_PS4_if:
	.zero		920


//--------------------- .nv.constant0._ZN4vllm29act_and_mul_kernel_with_paramIN3c108BFloat16E14__nv_bfloat162XadL_ZNS_14fatrelu_kernelIS2_EET_RKS5_fEEXadL_ZNS_21packed_fatrelu_kernelIS3_EES5_S7_fEELb1ELb1EEEvPS5_PS6_if --------------------------
	.section	.nv.constant0._ZN4vllm29act_and_mul_kernel_with_paramIN3c108BFloat16E14__nv_bfloat162XadL_ZNS_14fatrelu_kernelIS2_EET_RKS5_fEEXadL_ZNS_21packed_fatrelu_kernelIS3_EES5_S7_fEELb1ELb1EEEvPS5_PS6_if,"a",@progbits
	.sectionflags	@""
	.align	4
.nv.constant0._ZN4vllm29act_and_mul_kernel_with_paramIN3c108BFloat16E14__nv_bfloat162XadL_ZNS_14fatrelu_kernelIS2_EET_RKS5_fEEXadL_ZNS_21packed_fatrelu_kernelIS3_EES5_S7_fEELb1ELb1EEEvPS5_PS6_if:
	.zero		920


//--------------------- .nv.constant0._ZN4vllm29act_and_mul_kernel_with_paramIN3c104HalfE7__half2XadL_ZNS_14fatrelu_kernelIS2_EET_RKS5_fEEXadL_ZNS_21packed_fatrelu_kernelIS3_EES5_S7_fEELb1ELb1EEEvPS5_PS6_if --------------------------
	.section	.nv.constant0._ZN4vllm29act_and_mul_kernel_with_paramIN3c104HalfE7__half2XadL_ZNS_14fatrelu_kernelIS2_EET_RKS5_fEEXadL_ZNS_21packed_fatrelu_kernelIS3_EES5_S7_fEELb1ELb1EEEvPS5_PS6_if,"a",@progbits
	.sectionflags	@""
	.align	4
.nv.constant0._ZN4vllm29act_and_mul_kernel_with_paramIN3c104HalfE7__half2XadL_ZNS_14fatrelu_kernelIS2_EET_RKS5_fEEXadL_ZNS_21packed_fatrelu_kernelIS3_EES5_S7_fEELb1ELb1EEEvPS5_PS6_if:
	.zero		920


//--------------------- .nv.constant0._ZN4vllm29act_and_mul_kernel_with_paramIf6float2XadL_ZNS_14fatrelu_kernelIfEET_RKS3_fEEXadL_ZNS_21packed_fatrelu_kernelIS1_EES3_S5_fEELb1ELb1EEEvPS3_PS4_if --------------------------
	.section	.nv.constant0._ZN4vllm29act_and_mul_kernel_with_paramIf6float2XadL_ZNS_14fatrelu_kernelIfEET_RKS3_fEEXadL_ZNS_21packed_fatrelu_kernelIS1_EES3_S5_fEELb1ELb1EEEvPS3_PS4_if,"a",@progbits
	.sectionflags	@""
	.align	4
.nv.constant0._ZN4vllm29act_and_mul_kernel_with_paramIf6float2XadL_ZNS_14fatrelu_kernelIfEET_RKS3_fEEXadL_ZNS_21packed_fatrelu_kernelIS1_EES3_S5_fEELb1ELb1EEEvPS3_PS4_if:
	.zero		920


//--------------------- .nv.constant0._ZN4vllm18act_and_mul_kernelIN3c108BFloat16E14__nv_bfloat162XadL_ZNS_16gelu_tanh_kernelIS2_EET_RKS5_EEXadL_ZNS_23packed_gelu_tanh_kernelIS3_EES5_S7_EELb1ELb0ELb0EEEvPS5_PS6_i --------------------------
	.section	.nv.constant0._ZN4vllm18act_and_mul_kernelIN3c108BFloat16E14__nv_bfloat162XadL_ZNS_16gelu_tanh_kernelIS2_EET_RKS5_EEXadL_ZNS_23packed_gelu_tanh_kernelIS3_EES5_S7_EELb1ELb0ELb0EEEvPS5_PS6_i,"a",@progbits
	.sectionflags	@""
	.align	4
.nv.constant0._ZN4vllm18act_and_mul_kernelIN3c108BFloat16E14__nv_bfloat162XadL_ZNS_16gelu_tanh_kernelIS2_EET_RKS5_EEXadL_ZNS_23packed_gelu_tanh_kernelIS3_EES5_S7_EELb1ELb0ELb0EEEvPS5_PS6_i:
	.zero		916


//--------------------- .nv.constant0._ZN4vllm18act_and_mul_kernelIN3c104HalfE7__half2XadL_ZNS_16gelu_tanh_kernelIS2_EET_RKS5_EEXadL_ZNS_23packed_gelu_tanh_kernelIS3_EES5_S7_EELb1ELb0ELb0EEEvPS5_PS6_i --------------------------
	.section	.nv.constant0._ZN4vllm18act_and_mul_kernelIN3c104HalfE7__half2XadL_ZNS_16gelu_tanh_kernelIS2_EET_RKS5_EEXadL_ZNS_23packed_gelu_tanh_kernelIS3_EES5_S7_EELb1ELb0ELb0EEEvPS5_PS6_i,"a",@progbits
	.sectionflags	@""
	.align	4
.nv.constant0._ZN4vllm18act_and_mul_kernelIN3c104HalfE7__half2XadL_ZNS_16gelu_tanh_kernelIS2_EET_RKS5_EEXadL_ZNS_23packed_gelu_tanh_kernelIS3_EES5_S7_EELb1ELb0ELb0EEEvPS5_PS6_i:
	.zero		916


//--------------------- .nv.constant0._ZN4vllm18act_and_mul_kernelIf6float2XadL_ZNS_16gelu_tanh_kernelIfEET_RKS3_EEXadL_ZNS_23packed_gelu_tanh_kernelIS1_EES3_S5_EELb1ELb0ELb0EEEvPS3_PS4_i --------------------------
	.section	.nv.constant0._ZN4vllm18act_and_mul_kernelIf6float2XadL_ZNS_16gelu_tanh_kernelIfEET_RKS3_EEXadL_ZNS_23packed_gelu_tanh_kernelIS1_EES3_S5_EELb1ELb0ELb0EEEvPS3_PS4_i,"a",@progbits
	.sectionflags	@""
	.align	4
.nv.constant0._ZN4vllm18act_and_mul_kernelIf6float2XadL_ZNS_16gelu_tanh_kernelIfEET_RKS3_EEXadL_ZNS_23packed_gelu_tanh_kernelIS1_EES3_S5_EELb1ELb0ELb0EEEvPS3_PS4_i:
	.zero		916


//--------------------- .nv.constant0._ZN4vllm18act_and_mul_kernelIN3c108BFloat16E14__nv_bfloat162XadL_ZNS_16gelu_tanh_kernelIS2_EET_RKS5_EEXadL_ZNS_23packed_gelu_tanh_kernelIS3_EES5_S7_EELb1ELb1ELb0EEEvPS5_PS6_i --------------------------
	.section	.nv.constant0._ZN4vllm18act_and_mul_kernelIN3c108BFloat16E14__nv_bfloat162XadL_ZNS_16gelu_tanh_kernelIS2_EET_RKS5_EEXadL_ZNS_23packed_gelu_tanh_kernelIS3_EES5_S7_EELb1ELb1ELb0EEEvPS5_PS6_i,"a",@progbits
	.sectionflags	@""
	.align	4
.nv.constant0._ZN4vllm18act_and_mul_kernelIN3c108BFloat16E14__nv_bfloat162XadL_ZNS_16gelu_tanh_kernelIS2_EET_RKS5_EEXadL_ZNS_23packed_gelu_tanh_kernelIS3_EES5_S7_EELb1ELb1ELb0EEEvPS5_PS6_i:
	.zero		916


//--------------------- .nv.constant0._ZN4vllm18act_and_mul_kernelIN3c104HalfE7__half2XadL_ZNS_16gelu_tanh_kernelIS2_EET_RKS5_EEXadL_ZNS_23packed_gelu_tanh_kernelIS3_EES5_S7_EELb1ELb1ELb0EEEvPS5_PS6_i --------------------------
	.section	.nv.constant0._ZN4vllm18act_and_mul_kernelIN3c104HalfE7__half2XadL_ZNS_16gelu_tanh_kernelIS2_EET_RKS5_EEXadL_ZNS_23packed_gelu_tanh_kernelIS3_EES5_S7_EELb1ELb1ELb0EEEvPS5_PS6_i,"a",@progbits
	.sectionflags	@""
	.align	4
.nv.constant0._ZN4vllm18act_and_mul_kernelIN3c104HalfE7__half2XadL_ZNS_16gelu_tanh_kernelIS2_EET_RKS5_EEXadL_ZNS_23packed_gelu_tanh_kernelIS3_EES5_S7_EELb1ELb1ELb0EEEvPS5_PS6_i:
	.zero		916


//--------------------- .nv.constant0._ZN4vllm18act_and_mul_kernelIf6float2XadL_ZNS_16gelu_tanh_kernelIfEET_RKS3_EEXadL_ZNS_23packed_gelu_tanh_kernelIS1_EES3_S5_EELb1ELb1ELb0EEEvPS3_PS4_i --------------------------
	.section	.nv.constant0._ZN4vllm18act_and_mul_kernelIf6float2XadL_ZNS_16gelu_tanh_kernelIfEET_RKS3_EEXadL_ZNS_23packed_gelu_tanh_kernelIS1_EES3_S5_EELb1ELb1ELb0EEEvPS3_PS4_i,"a",@progbits
	.sectionflags	@""
	.align	4
.nv.constant0._ZN4vllm18act_and_mul_kernelIf6float2XadL_ZNS_16gelu_tanh_kernelIfEET_RKS3_EEXadL_ZNS_23packed_gelu_tanh_kernelIS1_EES3_S5_EELb1ELb1ELb0EEEvPS3_PS4_i:
	.zero		916


//--------------------- .nv.constant0._ZN4vllm18act_and_mul_kernelIN3c108BFloat16E14__nv_bfloat162XadL_ZNS_16gelu_tanh_kernelIS2_EET_RKS5_EEXadL_ZNS_23packed_gelu_tanh_kernelIS3_EES5_S7_EELb1ELb1ELb1EEEvPS5_PS6_i --------------------------
	.section	.nv.constant0._ZN4vllm18act_and_mul_kernelIN3c108BFloat16E14__nv_bfloat162XadL_ZNS_16gelu_tanh_kernelIS2_EET_RKS5_EEXadL_ZNS_23packed_gelu_tanh_kernelIS3_EES5_S7_EELb1ELb1ELb1EEEvPS5_PS6_i,"a",@progbits
	.sectionflags	@""
	.align	4
.nv.constant0._ZN4vllm18act_and_mul_kernelIN3c108BFloat16E14__nv_bfloat162XadL_ZNS_16gelu_tanh_kernelIS2_EET_RKS5_EEXadL_ZNS_23packed_gelu_tanh_kernelIS3_EES5_S7_EELb1ELb1ELb1EEEvPS5_PS6_i:
	.zero		916


//--------------------- .nv.constant0._ZN4vllm18act_and_mul_kernelIN3c104HalfE7__half2XadL_ZNS_16gelu_tanh_kernelIS2_EET_RKS5_EEXadL_ZNS_23packed_gelu_tanh_kernelIS3_EES5_S7_EELb1ELb1ELb1EEEvPS5_PS6_i --------------------------
	.section	.nv.constant0._ZN4vllm18act_and_mul_kernelIN3c104HalfE7__half2XadL_ZNS_16gelu_tanh_kernelIS2_EET_RKS5_EEXadL_ZNS_23packed_gelu_tanh_kernelIS3_EES5_S7_EELb1ELb1ELb1EEEvPS5_PS6_i,"a",@progbits
	.sectionflags	@""
	.align	4
.nv.constant0._ZN4vllm18act_and_mul_kernelIN3c104HalfE7__half2XadL_ZNS_16gelu_tanh_kernelIS2_EET_RKS5_EEXadL_ZNS_23packed_gelu_tanh_kernelIS3_EES5_S7_EELb1ELb1ELb1EEEvPS5_PS6_i:
	.zero		916


//--------------------- .nv.constant0._ZN4vllm18act_and_mul_kernelIf6float2XadL_ZNS_16gelu_tanh_kernelIfEET_RKS3_EEXadL_ZNS_23packed_gelu_tanh_kernelIS1_EES3_S5_EELb1ELb1ELb1EEEvPS3_PS4_i --------------------------
	.section	.nv.constant0._ZN4vllm18act_and_mul_kernelIf6float2XadL_ZNS_16gelu_tanh_kernelIfEET_RKS3_EEXadL_ZNS_23packed_gelu_tanh_kernelIS1_EES3_S5_EELb1ELb1ELb1EEEvPS3_PS4_i,"a",@progbits
	.sectionflags	@""
	.align	4
.nv.constant0._ZN4vllm18act_and_mul_kernelIf6float2XadL_ZNS_16gelu_tanh_kernelIfEET_RKS3_EEXadL_ZNS_23packed_gelu_tanh_kernelIS1_EES3_S5_EELb1ELb1ELb1EEEvPS3_PS4_i:
	.zero		916


//--------------------- .nv.constant0._ZN4vllm18act_and_mul_kernelIN3c108BFloat16E14__nv_bfloat162XadL_ZNS_11gelu_kernelIS2_EET_RKS5_EEXadL_ZNS_18packed_gelu_kernelIS3_EES5_S7_EELb1ELb0ELb0EEEvPS5_PS6_i --------------------------
	.section	.nv.constant0._ZN4vllm18act_and_mul_kernelIN3c108BFloat16E14__nv_bfloat162XadL_ZNS_11gelu_kernelIS2_EET_RKS5_EEXadL_ZNS_18packed_gelu_kernelIS3_EES5_S7_EELb1ELb0ELb0EEEvPS5_PS6_i,"a",@progbits
	.sectionflags	@""
	.align	4
.nv.constant0._ZN4vllm18act_and_mul_kernelIN3c108BFloat16E14__nv_bfloat162XadL_ZNS_11gelu_kernelIS2_EET_RKS5_EEXadL_ZNS_18packed_gelu_kernelIS3_EES5_S7_EELb1ELb0ELb0EEEvPS5_PS6_i:
	.zero		916


//--------------------- .nv.constant0._ZN4vllm18act_and_mul_kernelIN3c104HalfE7__half2XadL_ZNS_11gelu_kernelIS2_EET_RKS5_EEXadL_ZNS_18packed_gelu_kernelIS3_EES5_S7_EELb1ELb0ELb0EEEvPS5_PS6_i --------------------------
	.section	.nv.constant0._ZN4vllm18act_and_mul_kernelIN3c104HalfE7__half2XadL_ZNS_11gelu_kernelIS2_EET_RKS5_EEXadL_ZNS_18packed_gelu_kernelIS3_EES5_S7_EELb1ELb0ELb0EEEvPS5_PS6_i,"a",@progbits
	.sectionflags	@""
	.align	4
.nv.constant0._ZN4vllm18act_and_mul_kernelIN3c104HalfE7__half2XadL_ZNS_11gelu_kernelIS2_EET_RKS5_EEXadL_ZNS_18packed_gelu_kernelIS3_EES5_S7_EELb1ELb0ELb0EEEvPS5_PS6_i:
	.zero		916


//--------------------- .nv.constant0._ZN4vllm18act_and_mul_kernelIf6float2XadL_ZNS_11gelu_kernelIfEET_RKS3_EEXadL_ZNS_18packed_gelu_kernelIS1_EES3_S5_EELb1ELb0ELb0EEEvPS3_PS4_i --------------------------
	.section	.nv.constant0._ZN4vllm18act_and_mul_kernelIf6float2XadL_ZNS_11gelu_kernelIfEET_RKS3_EEXadL_ZNS_18packed_gelu_kernelIS1_EES3_S5_EELb1ELb0ELb0EEEvPS3_PS4_i,"a",@progbits
	.sectionflags	@""
	.align	4
.nv.constant0._ZN4vllm18act_and_mul_kernelIf6float2XadL_ZNS_11gelu_kernelIfEET_RKS3_EEXadL_ZNS_18packed_gelu_kernelIS1_EES3_S5_EELb1ELb0ELb0EEEvPS3_PS4_i:
	.zero		916


//--------------------- .nv.constant0._ZN4vllm18act_and_mul_kernelIN3c108BFloat16E14__nv_bfloat162XadL_ZNS_11gelu_kernelIS2_EET_RKS5_EEXadL_ZNS_18packed_gelu_kernelIS3_EES5_S7_EELb1ELb1ELb0EEEvPS5_PS6_i --------------------------
	.section	.nv.constant0._ZN4vllm18act_and_mul_kernelIN3c108BFloat16E14__nv_bfloat162XadL_ZNS_11gelu_kernelIS2_EET_RKS5_EEXadL_ZNS_18packed_gelu_kernelIS3_EES5_S7_EELb1ELb1ELb0EEEvPS5_PS6_i,"a",@progbits
	.sectionflags	@""
	.align	4
.nv.constant0._ZN4vllm18act_and_mul_kernelIN3c108BFloat16E14__nv_bfloat162XadL_ZNS_11gelu_kernelIS2_EET_RKS5_EEXadL_ZNS_18packed_gelu_kernelIS3_EES5_S7_EELb1ELb1ELb0EEEvPS5_PS6_i:
	.zero		916


//--------------------- .nv.constant0._ZN4vllm18act_and_mul_kernelIN3c104HalfE7__half2XadL_ZNS_11gelu_kernelIS2_EET_RKS5_EEXadL_ZNS_18packed_gelu_kernelIS3_EES5_S7_EELb1ELb1ELb0EEEvPS5_PS6_i --------------------------
	.section	.nv.constant0._ZN4vllm18act_and_mul_kernelIN3c104HalfE7__half2XadL_ZNS_11gelu_kernelIS2_EET_RKS5_EEXadL_ZNS_18packed_gelu_kernelIS3_EES5_S7_EELb1ELb1ELb0EEEvPS5_PS6_i,"a",@progbits
	.sectionflags	@""
	.align	4
.nv.constant0._ZN4vllm18act_and_mul_kernelIN3c104HalfE7__half2XadL_ZNS_11gelu_kernelIS2_EET_RKS5_EEXadL_ZNS_18packed_gelu_kernelIS3_EES5_S7_EELb1ELb1ELb0EEEvPS5_PS6_i:
	.zero		916


//--------------------- .nv.constant0._ZN4vllm18act_and_mul_kernelIf6float2XadL_ZNS_11gelu_kernelIfEET_RKS3_EEXadL_ZNS_18packed_gelu_kernelIS1_EES3_S5_EELb1ELb1ELb0EEEvPS3_PS4_i --------------------------
	.section	.nv.constant0._ZN4vllm18act_and_mul_kernelIf6float2XadL_ZNS_11gelu_kernelIfEET_RKS3_EEXadL_ZNS_18packed_gelu_kernelIS1_EES3_S5_EELb1ELb1ELb0EEEvPS3_PS4_i,"a",@progbits
	.sectionflags	@""
	.align	4
.nv.constant0._ZN4vllm18act_and_mul_kernelIf6float2XadL_ZNS_11gelu_kernelIfEET_RKS3_EEXadL_ZNS_18packed_gelu_kernelIS1_EES3_S5_EELb1ELb1ELb0EEEvPS3_PS4_i:
	.zero		916


//--------------------- .nv.constant0._ZN4vllm18act_and_mul_kernelIN3c108BFloat16E14__nv_bfloat162XadL_ZNS_11gelu_kernelIS2_EET_RKS5_EEXadL_ZNS_18packed_gelu_kernelIS3_EES5_S7_EELb1ELb1ELb1EEEvPS5_PS6_i --------------------------
	.section	.nv.constant0._ZN4vllm18act_and_mul_kernelIN3c108BFloat16E14__nv_bfloat162XadL_ZNS_11gelu_kernelIS2_EET_RKS5_EEXadL_ZNS_18packed_gelu_kernelIS3_EES5_S7_EELb1ELb1ELb1EEEvPS5_PS6_i,"a",@progbits
	.sectionflags	@""
	.align	4
.nv.constant0._ZN4vllm18act_and_mul_kernelIN3c108BFloat16E14__nv_bfloat162XadL_ZNS_11gelu_kernelIS2_EET_RKS5_EEXadL_ZNS_18packed_gelu_kernelIS3_EES5_S7_EELb1ELb1ELb1EEEvPS5_PS6_i:
	.zero		916


//--------------------- .nv.constant0._ZN4vllm18act_and_mul_kernelIN3c104HalfE7__half2XadL_ZNS_11gelu_kernelIS2_EET_RKS5_EEXadL_ZNS_18packed_gelu_kernelIS3_EES5_S7_EELb1ELb1ELb1EEEvPS5_PS6_i --------------------------
	.section	.nv.constant0._ZN4vllm18act_and_mul_kernelIN3c104HalfE7__half2XadL_ZNS_11gelu_kernelIS2_EET_RKS5_EEXadL_ZNS_18packed_gelu_kernelIS3_EES5_S7_EELb1ELb1ELb1EEEvPS5_PS6_i,"a",@progbits
	.sectionflags	@""
	.align	4
.nv.constant0._ZN4vllm18act_and_mul_kernelIN3c104HalfE7__half2XadL_ZNS_11gelu_kernelIS2_EET_RKS5_EEXadL_ZNS_18packed_gelu_kernelIS3_EES5_S7_EELb1ELb1ELb1EEEvPS5_PS6_i:
	.zero		916


//--------------------- .nv.constant0._ZN4vllm18act_and_mul_kernelIf6float2XadL_ZNS_11gelu_kernelIfEET_RKS3_EEXadL_ZNS_18packed_gelu_kernelIS1_EES3_S5_EELb1ELb1ELb1EEEvPS3_PS4_i --------------------------
	.section	.nv.constant0._ZN4vllm18act_and_mul_kernelIf6float2XadL_ZNS_11gelu_kernelIfEET_RKS3_EEXadL_ZNS_18packed_gelu_kernelIS1_EES3_S5_EELb1ELb1ELb1EEEvPS3_PS4_i,"a",@progbits
	.sectionflags	@""
	.align	4
.nv.constant0._ZN4vllm18act_and_mul_kernelIf6float2XadL_ZNS_11gelu_kernelIfEET_RKS3_EEXadL_ZNS_18packed_gelu_kernelIS1_EES3_S5_EELb1ELb1ELb1EEEvPS3_PS4_i:
	.zero		916


//--------------------- .nv.constant0._ZN4vllm18act_and_mul_kernelIN3c108BFloat16E14__nv_bfloat162XadL_ZNS_11silu_kernelIS2_EET_RKS5_EEXadL_ZNS_18packed_silu_kernelIS3_EES5_S7_EELb0ELb0ELb0EEEvPS5_PS6_i --------------------------
	.section	.nv.constant0._ZN4vllm18act_and_mul_kernelIN3c108BFloat16E14__nv_bfloat162XadL_ZNS_11silu_kernelIS2_EET_RKS5_EEXadL_ZNS_18packed_silu_kernelIS3_EES5_S7_EELb0ELb0ELb0EEEvPS5_PS6_i,"a",@progbits
	.sectionflags	@""
	.align	4
.nv.constant0._ZN4vllm18act_and_mul_kernelIN3c108BFloat16E14__nv_bfloat162XadL_ZNS_11silu_kernelIS2_EET_RKS5_EEXadL_ZNS_18packed_silu_kernelIS3_EES5_S7_EELb0ELb0ELb0EEEvPS5_PS6_i:
	.zero		916


//--------------------- .nv.constant0._ZN4vllm18act_and_mul_kernelIN3c104HalfE7__half2XadL_ZNS_11silu_kernelIS2_EET_RKS5_EEXadL_ZNS_18packed_silu_kernelIS3_EES5_S7_EELb0ELb0ELb0EEEvPS5_PS6_i --------------------------
	.section	.nv.constant0._ZN4vllm18act_and_mul_kernelIN3c104HalfE7__half2XadL_ZNS_11silu_kernelIS2_EET_RKS5_EEXadL_ZNS_18packed_silu_kernelIS3_EES5_S7_EELb0ELb0ELb0EEEvPS5_PS6_i,"a",@progbits
	.sectionflags	@""
	.align	4
.nv.constant0._ZN4vllm18act_and_mul_kernelIN3c104HalfE7__half2XadL_ZNS_11silu_kernelIS2_EET_RKS5_EEXadL_ZNS_18packed_silu_kernelIS3_EES5_S7_EELb0ELb0ELb0EEEvPS5_PS6_i:
	.zero		916


//--------------------- .nv.constant0._ZN4vllm18act_and_mul_kernelIf6float2XadL_ZNS_11silu_kernelIfEET_RKS3_EEXadL_ZNS_18packed_silu_kernelIS1_EES3_S5_EELb0ELb0ELb0EEEvPS3_PS4_i --------------------------
	.section	.nv.constant0._ZN4vllm18act_and_mul_kernelIf6float2XadL_ZNS_11silu_kernelIfEET_RKS3_EEXadL_ZNS_18packed_silu_kernelIS1_EES3_S5_EELb0ELb0ELb0EEEvPS3_PS4_i,"a",@progbits
	.sectionflags	@""
	.align	4
.nv.constant0._ZN4vllm18act_and_mul_kernelIf6float2XadL_ZNS_11silu_kernelIfEET_RKS3_EEXadL_ZNS_18packed_silu_kernelIS1_EES3_S5_EELb0ELb0ELb0EEEvPS3_PS4_i:
	.zero		916


//--------------------- .nv.constant0._ZN4vllm18act_and_mul_kernelIN3c108BFloat16E14__nv_bfloat162XadL_ZNS_11silu_kernelIS2_EET_RKS5_EEXadL_ZNS_18packed_silu_kernelIS3_EES5_S7_EELb0ELb1ELb0EEEvPS5_PS6_i --------------------------
	.section	.nv.constant0._ZN4vllm18act_and_mul_kernelIN3c108BFloat16E14__nv_bfloat162XadL_ZNS_11silu_kernelIS2_EET_RKS5_EEXadL_ZNS_18packed_silu_kernelIS3_EES5_S7_EELb0ELb1ELb0EEEvPS5_PS6_i,"a",@progbits
	.sectionflags	@""
	.align	4
.nv.constant0._ZN4vllm18act_and_mul_kernelIN3c108BFloat16E14__nv_bfloat162XadL_ZNS_11silu_kernelIS2_EET_RKS5_EEXadL_ZNS_18packed_silu_kernelIS3_EES5_S7_EELb0ELb1ELb0EEEvPS5_PS6_i:
	.zero		916


//--------------------- .nv.constant0._ZN4vllm18act_and_mul_kernelIN3c104HalfE7__half2XadL_ZNS_11silu_kernelIS2_EET_RKS5_EEXadL_ZNS_18packed_silu_kernelIS3_EES5_S7_EELb0ELb1ELb0EEEvPS5_PS6_i --------------------------
	.section	.nv.constant0._ZN4vllm18act_and_mul_kernelIN3c104HalfE7__half2XadL_ZNS_11silu_kernelIS2_EET_RKS5_EEXadL_ZNS_18packed_silu_kernelIS3_EES5_S7_EELb0ELb1ELb0EEEvPS5_PS6_i,"a",@progbits
	.sectionflags	@""
	.align	4
.nv.constant0._ZN4vllm18act_and_mul_kernelIN3c104HalfE7__half2XadL_ZNS_11silu_kernelIS2_EET_RKS5_EEXadL_ZNS_18packed_silu_kernelIS3_EES5_S7_EELb0ELb1ELb0EEEvPS5_PS6_i:
	.zero		916


//--------------------- .nv.constant0._ZN4vllm18act_and_mul_kernelIf6float2XadL_ZNS_11silu_kernelIfEET_RKS3_EEXadL_ZNS_18packed_silu_kernelIS1_EES3_S5_EELb0ELb1ELb0EEEvPS3_PS4_i --------------------------
	.section	.nv.constant0._ZN4vllm18act_and_mul_kernelIf6float2XadL_ZNS_11silu_kernelIfEET_RKS3_EEXadL_ZNS_18packed_silu_kernelIS1_EES3_S5_EELb0ELb1ELb0EEEvPS3_PS4_i,"a",@progbits
	.sectionflags	@""
	.align	4
.nv.constant0._ZN4vllm18act_and_mul_kernelIf6float2XadL_ZNS_11silu_kernelIfEET_RKS3_EEXadL_ZNS_18packed_silu_kernelIS1_EES3_S5_EELb0ELb1ELb0EEEvPS3_PS4_i:
	.zero		916


//--------------------- .nv.constant0._ZN4vllm18act_and_mul_kernelIN3c108BFloat16E14__nv_bfloat162XadL_ZNS_11silu_kernelIS2_EET_RKS5_EEXadL_ZNS_18packed_silu_kernelIS3_EES5_S7_EELb0ELb1ELb1EEEvPS5_PS6_i --------------------------
	.section	.nv.constant0._ZN4vllm18act_and_mul_kernelIN3c108BFloat16E14__nv_bfloat162XadL_ZNS_11silu_kernelIS2_EET_RKS5_EEXadL_ZNS_18packed_silu_kernelIS3_EES5_S7_EELb0ELb1ELb1EEEvPS5_PS6_i,"a",@progbits
	.sectionflags	@""
	.align	4
.nv.constant0._ZN4vllm18act_and_mul_kernelIN3c108BFloat16E14__nv_bfloat162XadL_ZNS_11silu_kernelIS2_EET_RKS5_EEXadL_ZNS_18packed_silu_kernelIS3_EES5_S7_EELb0ELb1ELb1EEEvPS5_PS6_i:
	.zero		916


//--------------------- .nv.constant0._ZN4vllm18act_and_mul_kernelIN3c104HalfE7__half2XadL_ZNS_11silu_kernelIS2_EET_RKS5_EEXadL_ZNS_18packed_silu_kernelIS3_EES5_S7_EELb0ELb1ELb1EEEvPS5_PS6_i --------------------------
	.section	.nv.constant0._ZN4vllm18act_and_mul_kernelIN3c104HalfE7__half2XadL_ZNS_11silu_kernelIS2_EET_RKS5_EEXadL_ZNS_18packed_silu_kernelIS3_EES5_S7_EELb0ELb1ELb1EEEvPS5_PS6_i,"a",@progbits
	.sectionflags	@""
	.align	4
.nv.constant0._ZN4vllm18act_and_mul_kernelIN3c104HalfE7__half2XadL_ZNS_11silu_kernelIS2_EET_RKS5_EEXadL_ZNS_18packed_silu_kernelIS3_EES5_S7_EELb0ELb1ELb1EEEvPS5_PS6_i:
	.zero		916


//--------------------- .nv.constant0._ZN4vllm18act_and_mul_kernelIf6float2XadL_ZNS_11silu_kernelIfEET_RKS3_EEXadL_ZNS_18packed_silu_kernelIS1_EES3_S5_EELb0ELb1ELb1EEEvPS3_PS4_i --------------------------
	.section	.nv.constant0._ZN4vllm18act_and_mul_kernelIf6float2XadL_ZNS_11silu_kernelIfEET_RKS3_EEXadL_ZNS_18packed_silu_kernelIS1_EES3_S5_EELb0ELb1ELb1EEEvPS3_PS4_i,"a",@progbits
	.sectionflags	@""
	.align	4
.nv.constant0._ZN4vllm18act_and_mul_kernelIf6float2XadL_ZNS_11silu_kernelIfEET_RKS3_EEXadL_ZNS_18packed_silu_kernelIS1_EES3_S5_EELb0ELb1ELb1EEEvPS3_PS4_i:
	.zero		916


//--------------------- .nv.constant0._ZN4vllm18act_and_mul_kernelIN3c108BFloat16E14__nv_bfloat162XadL_ZNS_11silu_kernelIS2_EET_RKS5_EEXadL_ZNS_18packed_silu_kernelIS3_EES5_S7_EELb1ELb0ELb0EEEvPS5_PS6_i --------------------------
	.section	.nv.constant0._ZN4vllm18act_and_mul_kernelIN3c108BFloat16E14__nv_bfloat162XadL_ZNS_11silu_kernelIS2_EET_RKS5_EEXadL_ZNS_18packed_silu_kernelIS3_EES5_S7_EELb1ELb0ELb0EEEvPS5_PS6_i,"a",@progbits
	.sectionflags	@""
	.align	4
.nv.constant0._ZN4vllm18act_and_mul_kernelIN3c108BFloat16E14__nv_bfloat162XadL_ZNS_11silu_kernelIS2_EET_RKS5_EEXadL_ZNS_18packed_silu_kernelIS3_EES5_S7_EELb1ELb0ELb0EEEvPS5_PS6_i:
	.zero		916


//--------------------- .nv.constant0._ZN4vllm18act_and_mul_kernelIN3c104HalfE7__half2XadL_ZNS_11silu_kernelIS2_EET_RKS5_EEXadL_ZNS_18packed_silu_kernelIS3_EES5_S7_EELb1ELb0ELb0EEEvPS5_PS6_i --------------------------
	.section	.nv.constant0._ZN4vllm18act_and_mul_kernelIN3c104HalfE7__half2XadL_ZNS_11silu_kernelIS2_EET_RKS5_EEXadL_ZNS_18packed_silu_kernelIS3_EES5_S7_EELb1ELb0ELb0EEEvPS5_PS6_i,"a",@progbits
	.sectionflags	@""
	.align	4
.nv.constant0._ZN4vllm18act_and_mul_kernelIN3c104HalfE7__half2XadL_ZNS_11silu_kernelIS2_EET_RKS5_EEXadL_ZNS_18packed_silu_kernelIS3_EES5_S7_EELb1ELb0ELb0EEEvPS5_PS6_i:
	.zero		916


//--------------------- .nv.constant0._ZN4vllm18act_and_mul_kernelIf6float2XadL_ZNS_11silu_kernelIfEET_RKS3_EEXadL_ZNS_18packed_silu_kernelIS1_EES3_S5_EELb1ELb0ELb0EEEvPS3_PS4_i --------------------------
	.section	.nv.constant0._ZN4vllm18act_and_mul_kernelIf6float2XadL_ZNS_11silu_kernelIfEET_RKS3_EEXadL_ZNS_18packed_silu_kernelIS1_EES3_S5_EELb1ELb0ELb0EEEvPS3_PS4_i,"a",@progbits
	.sectionflags	@""
	.align	4
.nv.constant0._ZN4vllm18act_and_mul_kernelIf6float2XadL_ZNS_11silu_kernelIfEET_RKS3_EEXadL_ZNS_18packed_silu_kernelIS1_EES3_S5_EELb1ELb0ELb0EEEvPS3_PS4_i:
	.zero		916


//--------------------- .nv.constant0._ZN4vllm18act_and_mul_kernelIN3c108BFloat16E14__nv_bfloat162XadL_ZNS_11silu_kernelIS2_EET_RKS5_EEXadL_ZNS_18packed_silu_kernelIS3_EES5_S7_EELb1ELb1ELb0EEEvPS5_PS6_i --------------------------
	.section	.nv.constant0._ZN4vllm18act_and_mul_kernelIN3c108BFloat16E14__nv_bfloat162XadL_ZNS_11silu_kernelIS2_EET_RKS5_EEXadL_ZNS_18packed_silu_kernelIS3_EES5_S7_EELb1ELb1ELb0EEEvPS5_PS6_i,"a",@progbits
	.sectionflags	@""
	.align	4
.nv.constant0._ZN4vllm18act_and_mul_kernelIN3c108BFloat16E14__nv_bfloat162XadL_ZNS_11silu_kernelIS2_EET_RKS5_EEXadL_ZNS_18packed_silu_kernelIS3_EES5_S7_EELb1ELb1ELb0EEEvPS5_PS6_i:
	.zero		916


//--------------------- .nv.constant0._ZN4vllm18act_and_mul_kernelIN3c104HalfE7__half2XadL_ZNS_11silu_kernelIS2_EET_RKS5_EEXadL_ZNS_18packed_silu_kernelIS3_EES5_S7_EELb1ELb1ELb0EEEvPS5_PS6_i --------------------------
	.section	.nv.constant0._ZN4vllm18act_and_mul_kernelIN3c104HalfE7__half2XadL_ZNS_11silu_kernelIS2_EET_RKS5_EEXadL_ZNS_18packed_silu_kernelIS3_EES5_S7_EELb1ELb1ELb0EEEvPS5_PS6_i,"a",@progbits
	.sectionflags	@""
	.align	4
.nv.constant0._ZN4vllm18act_and_mul_kernelIN3c104HalfE7__half2XadL_ZNS_11silu_kernelIS2_EET_RKS5_EEXadL_ZNS_18packed_silu_kernelIS3_EES5_S7_EELb1ELb1ELb0EEEvPS5_PS6_i:
	.zero		916


//--------------------- .nv.constant0._ZN4vllm18act_and_mul_kernelIf6float2XadL_ZNS_11silu_kernelIfEET_RKS3_EEXadL_ZNS_18packed_silu_kernelIS1_EES3_S5_EELb1ELb1ELb0EEEvPS3_PS4_i --------------------------
	.section	.nv.constant0._ZN4vllm18act_and_mul_kernelIf6float2XadL_ZNS_11silu_kernelIfEET_RKS3_EEXadL_ZNS_18packed_silu_kernelIS1_EES3_S5_EELb1ELb1ELb0EEEvPS3_PS4_i,"a",@progbits
	.sectionflags	@""
	.align	4
.nv.constant0._ZN4vllm18act_and_mul_kernelIf6float2XadL_ZNS_11silu_kernelIfEET_RKS3_EEXadL_ZNS_18packed_silu_kernelIS1_EES3_S5_EELb1ELb1ELb0EEEvPS3_PS4_i:
	.zero		916


//--------------------- .nv.constant0._ZN4vllm18act_and_mul_kernelIN3c108BFloat16E14__nv_bfloat162XadL_ZNS_11silu_kernelIS2_EET_RKS5_EEXadL_ZNS_18packed_silu_kernelIS3_EES5_S7_EELb1ELb1ELb1EEEvPS5_PS6_i --------------------------
	.section	.nv.constant0._ZN4vllm18act_and_mul_kernelIN3c108BFloat16E14__nv_bfloat162XadL_ZNS_11silu_kernelIS2_EET_RKS5_EEXadL_ZNS_18packed_silu_kernelIS3_EES5_S7_EELb1ELb1ELb1EEEvPS5_PS6_i,"a",@progbits
	.sectionflags	@""
	.align	4
.nv.constant0._ZN4vllm18act_and_mul_kernelIN3c108BFloat16E14__nv_bfloat162XadL_ZNS_11silu_kernelIS2_EET_RKS5_EEXadL_ZNS_18packed_silu_kernelIS3_EES5_S7_EELb1ELb1ELb1EEEvPS5_PS6_i:
	.zero		916


//--------------------- .nv.constant0._ZN4vllm18act_and_mul_kernelIN3c104HalfE7__half2XadL_ZNS_11silu_kernelIS2_EET_RKS5_EEXadL_ZNS_18packed_silu_kernelIS3_EES5_S7_EELb1ELb1ELb1EEEvPS5_PS6_i --------------------------
	.section	.nv.constant0._ZN4vllm18act_and_mul_kernelIN3c104HalfE7__half2XadL_ZNS_11silu_kernelIS2_EET_RKS5_EEXadL_ZNS_18packed_silu_kernelIS3_EES5_S7_EELb1ELb1ELb1EEEvPS5_PS6_i,"a",@progbits
	.sectionflags	@""
	.align	4
.nv.constant0._ZN4vllm18act_and_mul_kernelIN3c104HalfE7__half2XadL_ZNS_11silu_kernelIS2_EET_RKS5_EEXadL_ZNS_18packed_silu_kernelIS3_EES5_S7_EELb1ELb1ELb1EEEvPS5_PS6_i:
	.zero		916


//--------------------- .nv.constant0._ZN4vllm18act_and_mul_kernelIf6float2XadL_ZNS_11silu_kernelIfEET_RKS3_EEXadL_ZNS_18packed_silu_kernelIS1_EES3_S5_EELb1ELb1ELb1EEEvPS3_PS4_i --------------------------
	.section	.nv.constant0._ZN4vllm18act_and_mul_kernelIf6float2XadL_ZNS_11silu_kernelIfEET_RKS3_EEXadL_ZNS_18packed_silu_kernelIS1_EES3_S5_EELb1ELb1ELb1EEEvPS3_PS4_i,"a",@progbits
	.sectionflags	@""
	.align	4
.nv.constant0._ZN4vllm18act_and_mul_kernelIf6float2XadL_ZNS_11silu_kernelIfEET_RKS3_EEXadL_ZNS_18packed_silu_kernelIS1_EES3_S5_EELb1ELb1ELb1EEEvPS3_PS4_i:
	.zero		916


//--------------------- SYMBOLS --------------------------

	.type		.nv.reservedSmem.offset0,@object
	.size		.nv.reservedSmem.offset0,0x4
